//
// Generated by NVIDIA NVVM Compiler
//
// Compiler Build ID: CL-36424714
// Cuda compilation tools, release 13.0, V13.0.88
// Based on NVVM 20.0.0
//

.version 9.0
.target sm_100
.address_size 64

	// .globl	_ZN3cub18CUB_300001_SM_10006detail11EmptyKernelIvEEvv
// _ZZN3cub18CUB_300001_SM_10006detail10radix_sort31DeviceRadixSortSingleTileKernelINS1_5radix10policy_hubIj6float2yE10Policy1000ELNS0_9SortOrderE0EjS6_yNS1_21identity_decomposer_tEEEvPKT1_PSB_PKT2_PSF_T3_iiT4_E12temp_storage has been demoted
// _ZZN3cub18CUB_300001_SM_10006detail10radix_sort30DeviceRadixSortHistogramKernelINS1_5radix10policy_hubIj6float2yE10Policy1000ELNS0_9SortOrderE0EjyNS1_21identity_decomposer_tEEEvPT2_PKT1_SB_iiT3_E12temp_storage has been demoted
// _ZZN3cub18CUB_300001_SM_10006detail10radix_sort33DeviceRadixSortExclusiveSumKernelINS1_5radix10policy_hubIj6float2yE10Policy1000EyEEvPT0_E12temp_storage has been demoted
// _ZZN3cub18CUB_300001_SM_10006detail10radix_sort29DeviceRadixSortOnesweepKernelINS1_5radix10policy_hubIj6float2yE10Policy1000ELNS0_9SortOrderE0EjS6_yiiNS1_21identity_decomposer_tEEEvPT5_SC_PT3_PKSD_PT1_PKSH_PT2_PKSL_T4_iiT6_E1s has been demoted
// _ZZN3cub18CUB_300001_SM_10006detail10radix_sort31DeviceRadixSortSingleTileKernelINS1_5radix10policy_hubIjjyE10Policy1000ELNS0_9SortOrderE0EjjyNS1_21identity_decomposer_tEEEvPKT1_PSA_PKT2_PSE_T3_iiT4_E12temp_storage has been demoted
// _ZZN3cub18CUB_300001_SM_10006detail10radix_sort30DeviceRadixSortHistogramKernelINS1_5radix10policy_hubIjjyE10Policy1000ELNS0_9SortOrderE0EjyNS1_21identity_decomposer_tEEEvPT2_PKT1_SA_iiT3_E12temp_storage has been demoted
// _ZZN3cub18CUB_300001_SM_10006detail10radix_sort33DeviceRadixSortExclusiveSumKernelINS1_5radix10policy_hubIjjyE10Policy1000EyEEvPT0_E12temp_storage has been demoted
// _ZZN3cub18CUB_300001_SM_10006detail10radix_sort29DeviceRadixSortOnesweepKernelINS1_5radix10policy_hubIjjyE10Policy1000ELNS0_9SortOrderE0EjjyiiNS1_21identity_decomposer_tEEEvPT5_SB_PT3_PKSC_PT1_PKSG_PT2_PKSK_T4_iiT6_E1s has been demoted
.global .align 1 .b8 _ZN34_INTERNAL_9cc698fb_4_k_cu_2b774f134cuda3std3__45__cpo5beginE[1];
.global .align 1 .b8 _ZN34_INTERNAL_9cc698fb_4_k_cu_2b774f134cuda3std3__45__cpo3endE[1];
.global .align 1 .b8 _ZN34_INTERNAL_9cc698fb_4_k_cu_2b774f134cuda3std3__45__cpo6cbeginE[1];
.global .align 1 .b8 _ZN34_INTERNAL_9cc698fb_4_k_cu_2b774f134cuda3std3__45__cpo4cendE[1];
.global .align 1 .b8 _ZN34_INTERNAL_9cc698fb_4_k_cu_2b774f134cuda3std3__45__cpo6rbeginE[1];
.global .align 1 .b8 _ZN34_INTERNAL_9cc698fb_4_k_cu_2b774f134cuda3std3__45__cpo4rendE[1];
.global .align 1 .b8 _ZN34_INTERNAL_9cc698fb_4_k_cu_2b774f134cuda3std3__45__cpo7crbeginE[1];
.global .align 1 .b8 _ZN34_INTERNAL_9cc698fb_4_k_cu_2b774f134cuda3std3__45__cpo5crendE[1];
.global .align 1 .b8 _ZN34_INTERNAL_9cc698fb_4_k_cu_2b774f134cuda3std3__436_GLOBAL__N__9cc698fb_4_k_cu_2b774f136ignoreE[1];
.global .align 1 .b8 _ZN34_INTERNAL_9cc698fb_4_k_cu_2b774f134cuda3std3__419piecewise_constructE[1];
.global .align 1 .b8 _ZN34_INTERNAL_9cc698fb_4_k_cu_2b774f134cuda3std3__48in_placeE[1];
.global .align 1 .b8 _ZN34_INTERNAL_9cc698fb_4_k_cu_2b774f134cuda3std3__420unreachable_sentinelE[1];
.global .align 1 .b8 _ZN34_INTERNAL_9cc698fb_4_k_cu_2b774f134cuda3std3__47nulloptE[1];
.global .align 1 .b8 _ZN34_INTERNAL_9cc698fb_4_k_cu_2b774f134cuda3std3__48unexpectE[1];
.global .align 1 .b8 _ZN34_INTERNAL_9cc698fb_4_k_cu_2b774f134cuda3std6ranges3__45__cpo4swapE[1];
.global .align 1 .b8 _ZN34_INTERNAL_9cc698fb_4_k_cu_2b774f134cuda3std6ranges3__45__cpo9iter_moveE[1];
.global .align 1 .b8 _ZN34_INTERNAL_9cc698fb_4_k_cu_2b774f134cuda3std6ranges3__45__cpo5beginE[1];
.global .align 1 .b8 _ZN34_INTERNAL_9cc698fb_4_k_cu_2b774f134cuda3std6ranges3__45__cpo3endE[1];
.global .align 1 .b8 _ZN34_INTERNAL_9cc698fb_4_k_cu_2b774f134cuda3std6ranges3__45__cpo6cbeginE[1];
.global .align 1 .b8 _ZN34_INTERNAL_9cc698fb_4_k_cu_2b774f134cuda3std6ranges3__45__cpo4cendE[1];
.global .align 1 .b8 _ZN34_INTERNAL_9cc698fb_4_k_cu_2b774f134cuda3std6ranges3__45__cpo7advanceE[1];
.global .align 1 .b8 _ZN34_INTERNAL_9cc698fb_4_k_cu_2b774f134cuda3std6ranges3__45__cpo9iter_swapE[1];
.global .align 1 .b8 _ZN34_INTERNAL_9cc698fb_4_k_cu_2b774f134cuda3std6ranges3__45__cpo4nextE[1];
.global .align 1 .b8 _ZN34_INTERNAL_9cc698fb_4_k_cu_2b774f134cuda3std6ranges3__45__cpo4prevE[1];
.global .align 1 .b8 _ZN34_INTERNAL_9cc698fb_4_k_cu_2b774f134cuda3std6ranges3__45__cpo4dataE[1];
.global .align 1 .b8 _ZN34_INTERNAL_9cc698fb_4_k_cu_2b774f134cuda3std6ranges3__45__cpo5cdataE[1];
.global .align 1 .b8 _ZN34_INTERNAL_9cc698fb_4_k_cu_2b774f134cuda3std6ranges3__45__cpo4sizeE[1];
.global .align 1 .b8 _ZN34_INTERNAL_9cc698fb_4_k_cu_2b774f134cuda3std6ranges3__45__cpo5ssizeE[1];
.global .align 1 .b8 _ZN34_INTERNAL_9cc698fb_4_k_cu_2b774f134cuda3std6ranges3__45__cpo8distanceE[1];
.global .align 1 .b8 _ZN34_INTERNAL_9cc698fb_4_k_cu_2b774f136thrust24THRUST_300001_SM_1000_NS8cuda_cub3parE[1];
.global .align 1 .b8 _ZN34_INTERNAL_9cc698fb_4_k_cu_2b774f136thrust24THRUST_300001_SM_1000_NS8cuda_cub10par_nosyncE[1];
.global .align 1 .b8 _ZN34_INTERNAL_9cc698fb_4_k_cu_2b774f136thrust24THRUST_300001_SM_1000_NS6system6detail10sequential3seqE[1];
.global .align 1 .b8 _ZN34_INTERNAL_9cc698fb_4_k_cu_2b774f136thrust24THRUST_300001_SM_1000_NS6system3cpp3parE[1];
.global .align 1 .b8 _ZN34_INTERNAL_9cc698fb_4_k_cu_2b774f136thrust24THRUST_300001_SM_1000_NS12placeholders2_1E[1];
.global .align 1 .b8 _ZN34_INTERNAL_9cc698fb_4_k_cu_2b774f136thrust24THRUST_300001_SM_1000_NS12placeholders2_2E[1];
.global .align 1 .b8 _ZN34_INTERNAL_9cc698fb_4_k_cu_2b774f136thrust24THRUST_300001_SM_1000_NS12placeholders2_3E[1];
.global .align 1 .b8 _ZN34_INTERNAL_9cc698fb_4_k_cu_2b774f136thrust24THRUST_300001_SM_1000_NS12placeholders2_4E[1];
.global .align 1 .b8 _ZN34_INTERNAL_9cc698fb_4_k_cu_2b774f136thrust24THRUST_300001_SM_1000_NS12placeholders2_5E[1];
.global .align 1 .b8 _ZN34_INTERNAL_9cc698fb_4_k_cu_2b774f136thrust24THRUST_300001_SM_1000_NS12placeholders2_6E[1];
.global .align 1 .b8 _ZN34_INTERNAL_9cc698fb_4_k_cu_2b774f136thrust24THRUST_300001_SM_1000_NS12placeholders2_7E[1];
.global .align 1 .b8 _ZN34_INTERNAL_9cc698fb_4_k_cu_2b774f136thrust24THRUST_300001_SM_1000_NS12placeholders2_8E[1];
.global .align 1 .b8 _ZN34_INTERNAL_9cc698fb_4_k_cu_2b774f136thrust24THRUST_300001_SM_1000_NS12placeholders2_9E[1];
.global .align 1 .b8 _ZN34_INTERNAL_9cc698fb_4_k_cu_2b774f136thrust24THRUST_300001_SM_1000_NS12placeholders3_10E[1];
.global .align 1 .b8 _ZN34_INTERNAL_9cc698fb_4_k_cu_2b774f136thrust24THRUST_300001_SM_1000_NS3seqE[1];
.global .align 1 .b8 _ZN34_INTERNAL_9cc698fb_4_k_cu_2b774f136thrust24THRUST_300001_SM_1000_NS6deviceE[1];

.visible .entry _ZN3cub18CUB_300001_SM_10006detail11EmptyKernelIvEEvv()
{


	ret;

}
	// .globl	_ZN3cub18CUB_300001_SM_10006detail8for_each13static_kernelINS2_12policy_hub_t12policy_500_tEmN6thrust24THRUST_300001_SM_1000_NS8cuda_cub20__uninitialized_fill7functorINS7_10device_ptrIjEEjEEEEvT0_T1_
.visible .entry _ZN3cub18CUB_300001_SM_10006detail8for_each13static_kernelINS2_12policy_hub_t12policy_500_tEmN6thrust24THRUST_300001_SM_1000_NS8cuda_cub20__uninitialized_fill7functorINS7_10device_ptrIjEEjEEEEvT0_T1_(
	.param .u64 _ZN3cub18CUB_300001_SM_10006detail8for_each13static_kernelINS2_12policy_hub_t12policy_500_tEmN6thrust24THRUST_300001_SM_1000_NS8cuda_cub20__uninitialized_fill7functorINS7_10device_ptrIjEEjEEEEvT0_T1__param_0,
	.param .align 8 .b8 _ZN3cub18CUB_300001_SM_10006detail8for_each13static_kernelINS2_12policy_hub_t12policy_500_tEmN6thrust24THRUST_300001_SM_1000_NS8cuda_cub20__uninitialized_fill7functorINS7_10device_ptrIjEEjEEEEvT0_T1__param_1[16]
)
.maxntid 256
{
	.reg .pred 	%p<4>;
	.reg .b16 	%rs<5>;
	.reg .b32 	%r<12>;
	.reg .b64 	%rd<16>;

	ld.param.u32 	%r3, [_ZN3cub18CUB_300001_SM_10006detail8for_each13static_kernelINS2_12policy_hub_t12policy_500_tEmN6thrust24THRUST_300001_SM_1000_NS8cuda_cub20__uninitialized_fill7functorINS7_10device_ptrIjEEjEEEEvT0_T1__param_1+8];
	ld.param.u64 	%rd4, [_ZN3cub18CUB_300001_SM_10006detail8for_each13static_kernelINS2_12policy_hub_t12policy_500_tEmN6thrust24THRUST_300001_SM_1000_NS8cuda_cub20__uninitialized_fill7functorINS7_10device_ptrIjEEjEEEEvT0_T1__param_1];
	ld.param.u64 	%rd5, [_ZN3cub18CUB_300001_SM_10006detail8for_each13static_kernelINS2_12policy_hub_t12policy_500_tEmN6thrust24THRUST_300001_SM_1000_NS8cuda_cub20__uninitialized_fill7functorINS7_10device_ptrIjEEjEEEEvT0_T1__param_0];
	mov.u32 	%r9, %ctaid.x;
	mul.wide.u32 	%rd1, %r9, 512;
	sub.s64 	%rd2, %rd5, %rd1;
	setp.lt.u64 	%p1, %rd2, 512;
	@%p1 bra 	$L__BB1_2;
	mov.u32 	%r11, %tid.x;
	cvta.to.global.u64 	%rd11, %rd4;
	cvt.u64.u32 	%rd12, %r11;
	add.s64 	%rd13, %rd1, %rd12;
	shl.b64 	%rd14, %rd13, 2;
	add.s64 	%rd15, %rd11, %rd14;
	st.global.u32 	[%rd15], %r3;
	st.global.u32 	[%rd15+1024], %r3;
	bra.uni 	$L__BB1_6;
$L__BB1_2:
	cvta.to.global.u64 	%rd6, %rd4;
	mov.u32 	%r2, %tid.x;
	cvt.u64.u32 	%rd7, %r2;
	setp.le.u64 	%p2, %rd2, %rd7;
	add.s64 	%rd8, %rd1, %rd7;
	shl.b64 	%rd9, %rd8, 2;
	add.s64 	%rd3, %rd6, %rd9;
	@%p2 bra 	$L__BB1_4;
	st.global.u32 	[%rd3], %r3;
$L__BB1_4:
	add.s32 	%r10, %r2, 256;
	cvt.u64.u32 	%rd10, %r10;
	setp.le.u64 	%p3, %rd2, %rd10;
	@%p3 bra 	$L__BB1_6;
	st.global.u32 	[%rd3+1024], %r3;
$L__BB1_6:
	ret;

}
	// .globl	_ZN3cub18CUB_300001_SM_10006detail8for_each13static_kernelINS2_12policy_hub_t12policy_500_tElNS2_12op_wrapper_tIlN6thrust24THRUST_300001_SM_1000_NS6system6detail7generic6detail21binary_search_functorINS8_6detail15normal_iteratorINS8_10device_ptrIjEEEENSC_18binary_search_lessENSC_3lbfEEENS8_12zip_iteratorIN4cuda3std3__45tupleIJNS8_17counting_iteratorIjNS8_11use_defaultESS_SS_EESI_EEEEEEEEEvT0_T1_
.visible .entry _ZN3cub18CUB_300001_SM_10006detail8for_each13static_kernelINS2_12policy_hub_t12policy_500_tElNS2_12op_wrapper_tIlN6thrust24THRUST_300001_SM_1000_NS6system6detail7generic6detail21binary_search_functorINS8_6detail15normal_iteratorINS8_10device_ptrIjEEEENSC_18binary_search_lessENSC_3lbfEEENS8_12zip_iteratorIN4cuda3std3__45tupleIJNS8_17counting_iteratorIjNS8_11use_defaultESS_SS_EESI_EEEEEEEEEvT0_T1_(
	.param .u64 _ZN3cub18CUB_300001_SM_10006detail8for_each13static_kernelINS2_12policy_hub_t12policy_500_tElNS2_12op_wrapper_tIlN6thrust24THRUST_300001_SM_1000_NS6system6detail7generic6detail21binary_search_functorINS8_6detail15normal_iteratorINS8_10device_ptrIjEEEENSC_18binary_search_lessENSC_3lbfEEENS8_12zip_iteratorIN4cuda3std3__45tupleIJNS8_17counting_iteratorIjNS8_11use_defaultESS_SS_EESI_EEEEEEEEEvT0_T1__param_0,
	.param .align 8 .b8 _ZN3cub18CUB_300001_SM_10006detail8for_each13static_kernelINS2_12policy_hub_t12policy_500_tElNS2_12op_wrapper_tIlN6thrust24THRUST_300001_SM_1000_NS6system6detail7generic6detail21binary_search_functorINS8_6detail15normal_iteratorINS8_10device_ptrIjEEEENSC_18binary_search_lessENSC_3lbfEEENS8_12zip_iteratorIN4cuda3std3__45tupleIJNS8_17counting_iteratorIjNS8_11use_defaultESS_SS_EESI_EEEEEEEEEvT0_T1__param_1[40]
)
.maxntid 256
{
	.reg .pred 	%p<16>;
	.reg .b16 	%rs<9>;
	.reg .b32 	%r<33>;
	.reg .b64 	%rd<98>;

	ld.param.u64 	%rd34, [_ZN3cub18CUB_300001_SM_10006detail8for_each13static_kernelINS2_12policy_hub_t12policy_500_tElNS2_12op_wrapper_tIlN6thrust24THRUST_300001_SM_1000_NS6system6detail7generic6detail21binary_search_functorINS8_6detail15normal_iteratorINS8_10device_ptrIjEEEENSC_18binary_search_lessENSC_3lbfEEENS8_12zip_iteratorIN4cuda3std3__45tupleIJNS8_17counting_iteratorIjNS8_11use_defaultESS_SS_EESI_EEEEEEEEEvT0_T1__param_1+24];
	ld.param.u64 	%rd33, [_ZN3cub18CUB_300001_SM_10006detail8for_each13static_kernelINS2_12policy_hub_t12policy_500_tElNS2_12op_wrapper_tIlN6thrust24THRUST_300001_SM_1000_NS6system6detail7generic6detail21binary_search_functorINS8_6detail15normal_iteratorINS8_10device_ptrIjEEEENSC_18binary_search_lessENSC_3lbfEEENS8_12zip_iteratorIN4cuda3std3__45tupleIJNS8_17counting_iteratorIjNS8_11use_defaultESS_SS_EESI_EEEEEEEEEvT0_T1__param_1+16];
	ld.param.u64 	%rd32, [_ZN3cub18CUB_300001_SM_10006detail8for_each13static_kernelINS2_12policy_hub_t12policy_500_tElNS2_12op_wrapper_tIlN6thrust24THRUST_300001_SM_1000_NS6system6detail7generic6detail21binary_search_functorINS8_6detail15normal_iteratorINS8_10device_ptrIjEEEENSC_18binary_search_lessENSC_3lbfEEENS8_12zip_iteratorIN4cuda3std3__45tupleIJNS8_17counting_iteratorIjNS8_11use_defaultESS_SS_EESI_EEEEEEEEEvT0_T1__param_1+8];
	ld.param.u32 	%r9, [_ZN3cub18CUB_300001_SM_10006detail8for_each13static_kernelINS2_12policy_hub_t12policy_500_tElNS2_12op_wrapper_tIlN6thrust24THRUST_300001_SM_1000_NS6system6detail7generic6detail21binary_search_functorINS8_6detail15normal_iteratorINS8_10device_ptrIjEEEENSC_18binary_search_lessENSC_3lbfEEENS8_12zip_iteratorIN4cuda3std3__45tupleIJNS8_17counting_iteratorIjNS8_11use_defaultESS_SS_EESI_EEEEEEEEEvT0_T1__param_1];
	ld.param.u64 	%rd35, [_ZN3cub18CUB_300001_SM_10006detail8for_each13static_kernelINS2_12policy_hub_t12policy_500_tElNS2_12op_wrapper_tIlN6thrust24THRUST_300001_SM_1000_NS6system6detail7generic6detail21binary_search_functorINS8_6detail15normal_iteratorINS8_10device_ptrIjEEEENSC_18binary_search_lessENSC_3lbfEEENS8_12zip_iteratorIN4cuda3std3__45tupleIJNS8_17counting_iteratorIjNS8_11use_defaultESS_SS_EESI_EEEEEEEEEvT0_T1__param_0];
	mov.u32 	%r20, %ctaid.x;
	mul.wide.u32 	%rd1, %r20, 512;
	sub.s64 	%rd2, %rd35, %rd1;
	setp.lt.s64 	%p1, %rd2, 512;
	@%p1 bra 	$L__BB2_8;
	cvta.to.global.u64 	%rd3, %rd33;
	mov.u32 	%r2, %tid.x;
	cvta.to.global.u64 	%rd4, %rd32;
	sub.s64 	%rd64, %rd34, %rd33;
	shr.s64 	%rd93, %rd64, 2;
	setp.lt.s64 	%p11, %rd93, 1;
	@%p11 bra 	$L__BB2_7;
	cvt.u64.u32 	%rd70, %r2;
	add.s64 	%rd71, %rd1, %rd70;
	cvt.u32.u64 	%r30, %rd71;
	add.s32 	%r3, %r9, %r30;
	shl.b64 	%rd72, %rd71, 2;
	add.s64 	%rd6, %rd4, %rd72;
	mov.b64 	%rd90, 0;
	mov.u64 	%rd91, %rd93;
$L__BB2_3:
	sub.s64 	%rd73, %rd91, %rd90;
	shr.u64 	%rd74, %rd73, 63;
	add.s64 	%rd75, %rd73, %rd74;
	shr.s64 	%rd76, %rd75, 1;
	add.s64 	%rd77, %rd76, %rd90;
	shl.b64 	%rd78, %rd77, 2;
	add.s64 	%rd79, %rd3, %rd78;
	ld.global.u32 	%r31, [%rd79];
	setp.lt.u32 	%p12, %r31, %r3;
	add.s64 	%rd80, %rd77, 1;
	selp.b64 	%rd91, %rd91, %rd77, %p12;
	selp.b64 	%rd90, %rd80, %rd90, %p12;
	setp.lt.s64 	%p13, %rd90, %rd91;
	@%p13 bra 	$L__BB2_3;
	st.global.u32 	[%rd6], %rd90;
	add.s32 	%r4, %r3, 256;
	mov.b64 	%rd92, 0;
$L__BB2_5:
	sub.s64 	%rd82, %rd93, %rd92;
	shr.u64 	%rd83, %rd82, 63;
	add.s64 	%rd84, %rd82, %rd83;
	shr.s64 	%rd85, %rd84, 1;
	add.s64 	%rd86, %rd85, %rd92;
	shl.b64 	%rd87, %rd86, 2;
	add.s64 	%rd88, %rd3, %rd87;
	ld.global.u32 	%r32, [%rd88];
	setp.lt.u32 	%p14, %r32, %r4;
	add.s64 	%rd89, %rd86, 1;
	selp.b64 	%rd93, %rd93, %rd86, %p14;
	selp.b64 	%rd92, %rd89, %rd92, %p14;
	setp.lt.s64 	%p15, %rd92, %rd93;
	@%p15 bra 	$L__BB2_5;
	st.global.u32 	[%rd6+1024], %rd92;
	bra.uni 	$L__BB2_21;
$L__BB2_7:
	cvt.u64.u32 	%rd65, %r2;
	add.s64 	%rd66, %rd1, %rd65;
	shl.b64 	%rd67, %rd66, 2;
	add.s64 	%rd68, %rd4, %rd67;
	mov.b32 	%r29, 0;
	st.global.u32 	[%rd68], %r29;
	st.global.u32 	[%rd68+1024], %r29;
	bra.uni 	$L__BB2_21;
$L__BB2_8:
	cvta.to.global.u64 	%rd15, %rd33;
	mov.u32 	%r5, %tid.x;
	cvt.s64.s32 	%rd16, %rd2;
	cvta.to.global.u64 	%rd17, %rd32;
	sub.s64 	%rd36, %rd34, %rd33;
	shr.s64 	%rd97, %rd36, 2;
	setp.lt.s64 	%p2, %rd97, 1;
	@%p2 bra 	$L__BB2_17;
	cvt.u64.u32 	%rd19, %r5;
	setp.le.s64 	%p5, %rd16, %rd19;
	@%p5 bra 	$L__BB2_13;
	add.s64 	%rd20, %rd1, %rd19;
	cvt.u32.u64 	%r24, %rd20;
	add.s32 	%r7, %r9, %r24;
	mov.b64 	%rd94, 0;
	mov.u64 	%rd95, %rd97;
$L__BB2_11:
	sub.s64 	%rd42, %rd95, %rd94;
	shr.u64 	%rd43, %rd42, 63;
	add.s64 	%rd44, %rd42, %rd43;
	shr.s64 	%rd45, %rd44, 1;
	add.s64 	%rd46, %rd45, %rd94;
	shl.b64 	%rd47, %rd46, 2;
	add.s64 	%rd48, %rd15, %rd47;
	ld.global.u32 	%r25, [%rd48];
	setp.lt.u32 	%p6, %r25, %r7;
	add.s64 	%rd49, %rd46, 1;
	selp.b64 	%rd95, %rd95, %rd46, %p6;
	selp.b64 	%rd94, %rd49, %rd94, %p6;
	setp.lt.s64 	%p7, %rd94, %rd95;
	@%p7 bra 	$L__BB2_11;
	shl.b64 	%rd50, %rd20, 2;
	add.s64 	%rd51, %rd17, %rd50;
	st.global.u32 	[%rd51], %rd94;
$L__BB2_13:
	add.s32 	%r26, %r5, 256;
	cvt.u64.u32 	%rd25, %r26;
	setp.le.s64 	%p8, %rd16, %rd25;
	@%p8 bra 	$L__BB2_21;
	add.s64 	%rd53, %rd1, %rd25;
	shl.b64 	%rd54, %rd53, 2;
	cvt.u32.u64 	%r27, %rd53;
	add.s32 	%r8, %r9, %r27;
	add.s64 	%rd55, %rd54, %rd17;
	add.s64 	%rd26, %rd55, -1024;
	mov.b64 	%rd96, 0;
$L__BB2_15:
	sub.s64 	%rd56, %rd97, %rd96;
	shr.u64 	%rd57, %rd56, 63;
	add.s64 	%rd58, %rd56, %rd57;
	shr.s64 	%rd59, %rd58, 1;
	add.s64 	%rd60, %rd59, %rd96;
	shl.b64 	%rd61, %rd60, 2;
	add.s64 	%rd62, %rd15, %rd61;
	ld.global.u32 	%r28, [%rd62];
	setp.lt.u32 	%p9, %r28, %r8;
	add.s64 	%rd63, %rd60, 1;
	selp.b64 	%rd97, %rd97, %rd60, %p9;
	selp.b64 	%rd96, %rd63, %rd96, %p9;
	setp.lt.s64 	%p10, %rd96, %rd97;
	@%p10 bra 	$L__BB2_15;
	st.global.u32 	[%rd26+1024], %rd96;
	bra.uni 	$L__BB2_21;
$L__BB2_17:
	cvt.u64.u32 	%rd37, %r5;
	setp.le.s64 	%p3, %rd16, %rd37;
	add.s64 	%rd38, %rd1, %rd37;
	shl.b64 	%rd39, %rd38, 2;
	add.s64 	%rd31, %rd17, %rd39;
	@%p3 bra 	$L__BB2_19;
	mov.b32 	%r21, 0;
	st.global.u32 	[%rd31], %r21;
$L__BB2_19:
	add.s32 	%r22, %r5, 256;
	cvt.u64.u32 	%rd40, %r22;
	setp.le.s64 	%p4, %rd16, %rd40;
	@%p4 bra 	$L__BB2_21;
	mov.b32 	%r23, 0;
	st.global.u32 	[%rd31+1024], %r23;
$L__BB2_21:
	ret;

}
	// .globl	_ZN3cub18CUB_300001_SM_10006detail8for_each13static_kernelINS2_12policy_hub_t12policy_500_tElNS2_12op_wrapper_tIlN6thrust24THRUST_300001_SM_1000_NS6system6detail7generic6detail21binary_search_functorINS8_6detail15normal_iteratorINS8_10device_ptrIjEEEENSC_18binary_search_lessENSC_3ubfEEENS8_12zip_iteratorIN4cuda3std3__45tupleIJNS8_17counting_iteratorIjNS8_11use_defaultESS_SS_EESI_EEEEEEEEEvT0_T1_
.visible .entry _ZN3cub18CUB_300001_SM_10006detail8for_each13static_kernelINS2_12policy_hub_t12policy_500_tElNS2_12op_wrapper_tIlN6thrust24THRUST_300001_SM_1000_NS6system6detail7generic6detail21binary_search_functorINS8_6detail15normal_iteratorINS8_10device_ptrIjEEEENSC_18binary_search_lessENSC_3ubfEEENS8_12zip_iteratorIN4cuda3std3__45tupleIJNS8_17counting_iteratorIjNS8_11use_defaultESS_SS_EESI_EEEEEEEEEvT0_T1_(
	.param .u64 _ZN3cub18CUB_300001_SM_10006detail8for_each13static_kernelINS2_12policy_hub_t12policy_500_tElNS2_12op_wrapper_tIlN6thrust24THRUST_300001_SM_1000_NS6system6detail7generic6detail21binary_search_functorINS8_6detail15normal_iteratorINS8_10device_ptrIjEEEENSC_18binary_search_lessENSC_3ubfEEENS8_12zip_iteratorIN4cuda3std3__45tupleIJNS8_17counting_iteratorIjNS8_11use_defaultESS_SS_EESI_EEEEEEEEEvT0_T1__param_0,
	.param .align 8 .b8 _ZN3cub18CUB_300001_SM_10006detail8for_each13static_kernelINS2_12policy_hub_t12policy_500_tElNS2_12op_wrapper_tIlN6thrust24THRUST_300001_SM_1000_NS6system6detail7generic6detail21binary_search_functorINS8_6detail15normal_iteratorINS8_10device_ptrIjEEEENSC_18binary_search_lessENSC_3ubfEEENS8_12zip_iteratorIN4cuda3std3__45tupleIJNS8_17counting_iteratorIjNS8_11use_defaultESS_SS_EESI_EEEEEEEEEvT0_T1__param_1[40]
)
.maxntid 256
{
	.reg .pred 	%p<16>;
	.reg .b16 	%rs<9>;
	.reg .b32 	%r<33>;
	.reg .b64 	%rd<98>;

	ld.param.u64 	%rd34, [_ZN3cub18CUB_300001_SM_10006detail8for_each13static_kernelINS2_12policy_hub_t12policy_500_tElNS2_12op_wrapper_tIlN6thrust24THRUST_300001_SM_1000_NS6system6detail7generic6detail21binary_search_functorINS8_6detail15normal_iteratorINS8_10device_ptrIjEEEENSC_18binary_search_lessENSC_3ubfEEENS8_12zip_iteratorIN4cuda3std3__45tupleIJNS8_17counting_iteratorIjNS8_11use_defaultESS_SS_EESI_EEEEEEEEEvT0_T1__param_1+24];
	ld.param.u64 	%rd33, [_ZN3cub18CUB_300001_SM_10006detail8for_each13static_kernelINS2_12policy_hub_t12policy_500_tElNS2_12op_wrapper_tIlN6thrust24THRUST_300001_SM_1000_NS6system6detail7generic6detail21binary_search_functorINS8_6detail15normal_iteratorINS8_10device_ptrIjEEEENSC_18binary_search_lessENSC_3ubfEEENS8_12zip_iteratorIN4cuda3std3__45tupleIJNS8_17counting_iteratorIjNS8_11use_defaultESS_SS_EESI_EEEEEEEEEvT0_T1__param_1+16];
	ld.param.u64 	%rd32, [_ZN3cub18CUB_300001_SM_10006detail8for_each13static_kernelINS2_12policy_hub_t12policy_500_tElNS2_12op_wrapper_tIlN6thrust24THRUST_300001_SM_1000_NS6system6detail7generic6detail21binary_search_functorINS8_6detail15normal_iteratorINS8_10device_ptrIjEEEENSC_18binary_search_lessENSC_3ubfEEENS8_12zip_iteratorIN4cuda3std3__45tupleIJNS8_17counting_iteratorIjNS8_11use_defaultESS_SS_EESI_EEEEEEEEEvT0_T1__param_1+8];
	ld.param.u32 	%r9, [_ZN3cub18CUB_300001_SM_10006detail8for_each13static_kernelINS2_12policy_hub_t12policy_500_tElNS2_12op_wrapper_tIlN6thrust24THRUST_300001_SM_1000_NS6system6detail7generic6detail21binary_search_functorINS8_6detail15normal_iteratorINS8_10device_ptrIjEEEENSC_18binary_search_lessENSC_3ubfEEENS8_12zip_iteratorIN4cuda3std3__45tupleIJNS8_17counting_iteratorIjNS8_11use_defaultESS_SS_EESI_EEEEEEEEEvT0_T1__param_1];
	ld.param.u64 	%rd35, [_ZN3cub18CUB_300001_SM_10006detail8for_each13static_kernelINS2_12policy_hub_t12policy_500_tElNS2_12op_wrapper_tIlN6thrust24THRUST_300001_SM_1000_NS6system6detail7generic6detail21binary_search_functorINS8_6detail15normal_iteratorINS8_10device_ptrIjEEEENSC_18binary_search_lessENSC_3ubfEEENS8_12zip_iteratorIN4cuda3std3__45tupleIJNS8_17counting_iteratorIjNS8_11use_defaultESS_SS_EESI_EEEEEEEEEvT0_T1__param_0];
	mov.u32 	%r20, %ctaid.x;
	mul.wide.u32 	%rd1, %r20, 512;
	sub.s64 	%rd2, %rd35, %rd1;
	setp.lt.s64 	%p1, %rd2, 512;
	@%p1 bra 	$L__BB3_8;
	cvta.to.global.u64 	%rd3, %rd33;
	mov.u32 	%r2, %tid.x;
	cvta.to.global.u64 	%rd4, %rd32;
	sub.s64 	%rd64, %rd34, %rd33;
	shr.s64 	%rd93, %rd64, 2;
	setp.lt.s64 	%p11, %rd93, 1;
	@%p11 bra 	$L__BB3_7;
	cvt.u64.u32 	%rd70, %r2;
	add.s64 	%rd71, %rd1, %rd70;
	cvt.u32.u64 	%r30, %rd71;
	add.s32 	%r3, %r9, %r30;
	shl.b64 	%rd72, %rd71, 2;
	add.s64 	%rd6, %rd4, %rd72;
	mov.b64 	%rd90, 0;
	mov.u64 	%rd91, %rd93;
$L__BB3_3:
	sub.s64 	%rd73, %rd91, %rd90;
	shr.u64 	%rd74, %rd73, 63;
	add.s64 	%rd75, %rd73, %rd74;
	shr.s64 	%rd76, %rd75, 1;
	add.s64 	%rd77, %rd76, %rd90;
	shl.b64 	%rd78, %rd77, 2;
	add.s64 	%rd79, %rd3, %rd78;
	ld.global.u32 	%r31, [%rd79];
	setp.lt.u32 	%p12, %r3, %r31;
	add.s64 	%rd80, %rd77, 1;
	selp.b64 	%rd91, %rd77, %rd91, %p12;
	selp.b64 	%rd90, %rd90, %rd80, %p12;
	setp.lt.s64 	%p13, %rd90, %rd91;
	@%p13 bra 	$L__BB3_3;
	st.global.u32 	[%rd6], %rd90;
	add.s32 	%r4, %r3, 256;
	mov.b64 	%rd92, 0;
$L__BB3_5:
	sub.s64 	%rd82, %rd93, %rd92;
	shr.u64 	%rd83, %rd82, 63;
	add.s64 	%rd84, %rd82, %rd83;
	shr.s64 	%rd85, %rd84, 1;
	add.s64 	%rd86, %rd85, %rd92;
	shl.b64 	%rd87, %rd86, 2;
	add.s64 	%rd88, %rd3, %rd87;
	ld.global.u32 	%r32, [%rd88];
	setp.lt.u32 	%p14, %r4, %r32;
	add.s64 	%rd89, %rd86, 1;
	selp.b64 	%rd93, %rd86, %rd93, %p14;
	selp.b64 	%rd92, %rd92, %rd89, %p14;
	setp.lt.s64 	%p15, %rd92, %rd93;
	@%p15 bra 	$L__BB3_5;
	st.global.u32 	[%rd6+1024], %rd92;
	bra.uni 	$L__BB3_21;
$L__BB3_7:
	cvt.u64.u32 	%rd65, %r2;
	add.s64 	%rd66, %rd1, %rd65;
	shl.b64 	%rd67, %rd66, 2;
	add.s64 	%rd68, %rd4, %rd67;
	mov.b32 	%r29, 0;
	st.global.u32 	[%rd68], %r29;
	st.global.u32 	[%rd68+1024], %r29;
	bra.uni 	$L__BB3_21;
$L__BB3_8:
	cvta.to.global.u64 	%rd15, %rd33;
	mov.u32 	%r5, %tid.x;
	cvt.s64.s32 	%rd16, %rd2;
	cvta.to.global.u64 	%rd17, %rd32;
	sub.s64 	%rd36, %rd34, %rd33;
	shr.s64 	%rd97, %rd36, 2;
	setp.lt.s64 	%p2, %rd97, 1;
	@%p2 bra 	$L__BB3_17;
	cvt.u64.u32 	%rd19, %r5;
	setp.le.s64 	%p5, %rd16, %rd19;
	@%p5 bra 	$L__BB3_13;
	add.s64 	%rd20, %rd1, %rd19;
	cvt.u32.u64 	%r24, %rd20;
	add.s32 	%r7, %r9, %r24;
	mov.b64 	%rd94, 0;
	mov.u64 	%rd95, %rd97;
$L__BB3_11:
	sub.s64 	%rd42, %rd95, %rd94;
	shr.u64 	%rd43, %rd42, 63;
	add.s64 	%rd44, %rd42, %rd43;
	shr.s64 	%rd45, %rd44, 1;
	add.s64 	%rd46, %rd45, %rd94;
	shl.b64 	%rd47, %rd46, 2;
	add.s64 	%rd48, %rd15, %rd47;
	ld.global.u32 	%r25, [%rd48];
	setp.lt.u32 	%p6, %r7, %r25;
	add.s64 	%rd49, %rd46, 1;
	selp.b64 	%rd95, %rd46, %rd95, %p6;
	selp.b64 	%rd94, %rd94, %rd49, %p6;
	setp.lt.s64 	%p7, %rd94, %rd95;
	@%p7 bra 	$L__BB3_11;
	shl.b64 	%rd50, %rd20, 2;
	add.s64 	%rd51, %rd17, %rd50;
	st.global.u32 	[%rd51], %rd94;
$L__BB3_13:
	add.s32 	%r26, %r5, 256;
	cvt.u64.u32 	%rd25, %r26;
	setp.le.s64 	%p8, %rd16, %rd25;
	@%p8 bra 	$L__BB3_21;
	add.s64 	%rd53, %rd1, %rd25;
	shl.b64 	%rd54, %rd53, 2;
	cvt.u32.u64 	%r27, %rd53;
	add.s32 	%r8, %r9, %r27;
	add.s64 	%rd55, %rd54, %rd17;
	add.s64 	%rd26, %rd55, -1024;
	mov.b64 	%rd96, 0;
$L__BB3_15:
	sub.s64 	%rd56, %rd97, %rd96;
	shr.u64 	%rd57, %rd56, 63;
	add.s64 	%rd58, %rd56, %rd57;
	shr.s64 	%rd59, %rd58, 1;
	add.s64 	%rd60, %rd59, %rd96;
	shl.b64 	%rd61, %rd60, 2;
	add.s64 	%rd62, %rd15, %rd61;
	ld.global.u32 	%r28, [%rd62];
	setp.lt.u32 	%p9, %r8, %r28;
	add.s64 	%rd63, %rd60, 1;
	selp.b64 	%rd97, %rd60, %rd97, %p9;
	selp.b64 	%rd96, %rd96, %rd63, %p9;
	setp.lt.s64 	%p10, %rd96, %rd97;
	@%p10 bra 	$L__BB3_15;
	st.global.u32 	[%rd26+1024], %rd96;
	bra.uni 	$L__BB3_21;
$L__BB3_17:
	cvt.u64.u32 	%rd37, %r5;
	setp.le.s64 	%p3, %rd16, %rd37;
	add.s64 	%rd38, %rd1, %rd37;
	shl.b64 	%rd39, %rd38, 2;
	add.s64 	%rd31, %rd17, %rd39;
	@%p3 bra 	$L__BB3_19;
	mov.b32 	%r21, 0;
	st.global.u32 	[%rd31], %r21;
$L__BB3_19:
	add.s32 	%r22, %r5, 256;
	cvt.u64.u32 	%rd40, %r22;
	setp.le.s64 	%p4, %rd16, %rd40;
	@%p4 bra 	$L__BB3_21;
	mov.b32 	%r23, 0;
	st.global.u32 	[%rd31+1024], %r23;
$L__BB3_21:
	ret;

}
	// .globl	_ZN3cub18CUB_300001_SM_10006detail9transform16transform_kernelINS2_10policy_hubILb1EN4cuda3std3__45tupleIJN6thrust24THRUST_300001_SM_1000_NS6detail15normal_iteratorINSA_10device_ptrI6float2EEEEEEEE10policy1000Ei21point_to_bucket_indexNSC_INSD_IjEEEEJPSE_EEEvT0_iT1_T2_DpNS2_10kernel_argIT3_EE
.visible .entry _ZN3cub18CUB_300001_SM_10006detail9transform16transform_kernelINS2_10policy_hubILb1EN4cuda3std3__45tupleIJN6thrust24THRUST_300001_SM_1000_NS6detail15normal_iteratorINSA_10device_ptrI6float2EEEEEEEE10policy1000Ei21point_to_bucket_indexNSC_INSD_IjEEEEJPSE_EEEvT0_iT1_T2_DpNS2_10kernel_argIT3_EE(
	.param .u32 _ZN3cub18CUB_300001_SM_10006detail9transform16transform_kernelINS2_10policy_hubILb1EN4cuda3std3__45tupleIJN6thrust24THRUST_300001_SM_1000_NS6detail15normal_iteratorINSA_10device_ptrI6float2EEEEEEEE10policy1000Ei21point_to_bucket_indexNSC_INSD_IjEEEEJPSE_EEEvT0_iT1_T2_DpNS2_10kernel_argIT3_EE_param_0,
	.param .u32 _ZN3cub18CUB_300001_SM_10006detail9transform16transform_kernelINS2_10policy_hubILb1EN4cuda3std3__45tupleIJN6thrust24THRUST_300001_SM_1000_NS6detail15normal_iteratorINSA_10device_ptrI6float2EEEEEEEE10policy1000Ei21point_to_bucket_indexNSC_INSD_IjEEEEJPSE_EEEvT0_iT1_T2_DpNS2_10kernel_argIT3_EE_param_1,
	.param .align 4 .b8 _ZN3cub18CUB_300001_SM_10006detail9transform16transform_kernelINS2_10policy_hubILb1EN4cuda3std3__45tupleIJN6thrust24THRUST_300001_SM_1000_NS6detail15normal_iteratorINSA_10device_ptrI6float2EEEEEEEE10policy1000Ei21point_to_bucket_indexNSC_INSD_IjEEEEJPSE_EEEvT0_iT1_T2_DpNS2_10kernel_argIT3_EE_param_2[8],
	.param .align 8 .b8 _ZN3cub18CUB_300001_SM_10006detail9transform16transform_kernelINS2_10policy_hubILb1EN4cuda3std3__45tupleIJN6thrust24THRUST_300001_SM_1000_NS6detail15normal_iteratorINSA_10device_ptrI6float2EEEEEEEE10policy1000Ei21point_to_bucket_indexNSC_INSD_IjEEEEJPSE_EEEvT0_iT1_T2_DpNS2_10kernel_argIT3_EE_param_3[8],
	.param .align 8 .b8 _ZN3cub18CUB_300001_SM_10006detail9transform16transform_kernelINS2_10policy_hubILb1EN4cuda3std3__45tupleIJN6thrust24THRUST_300001_SM_1000_NS6detail15normal_iteratorINSA_10device_ptrI6float2EEEEEEEE10policy1000Ei21point_to_bucket_indexNSC_INSD_IjEEEEJPSE_EEEvT0_iT1_T2_DpNS2_10kernel_argIT3_EE_param_4[16]
)
.maxntid 128
{
	.reg .pred 	%p<37>;
	.reg .b32 	%r<169>;
	.reg .b32 	%f<125>;
	.reg .b64 	%rd<85>;

	ld.param.u32 	%r1, [_ZN3cub18CUB_300001_SM_10006detail9transform16transform_kernelINS2_10policy_hubILb1EN4cuda3std3__45tupleIJN6thrust24THRUST_300001_SM_1000_NS6detail15normal_iteratorINSA_10device_ptrI6float2EEEEEEEE10policy1000Ei21point_to_bucket_indexNSC_INSD_IjEEEEJPSE_EEEvT0_iT1_T2_DpNS2_10kernel_argIT3_EE_param_2];
	ld.param.u32 	%r2, [_ZN3cub18CUB_300001_SM_10006detail9transform16transform_kernelINS2_10policy_hubILb1EN4cuda3std3__45tupleIJN6thrust24THRUST_300001_SM_1000_NS6detail15normal_iteratorINSA_10device_ptrI6float2EEEEEEEE10policy1000Ei21point_to_bucket_indexNSC_INSD_IjEEEEJPSE_EEEvT0_iT1_T2_DpNS2_10kernel_argIT3_EE_param_2+4];
	ld.param.u32 	%r45, [_ZN3cub18CUB_300001_SM_10006detail9transform16transform_kernelINS2_10policy_hubILb1EN4cuda3std3__45tupleIJN6thrust24THRUST_300001_SM_1000_NS6detail15normal_iteratorINSA_10device_ptrI6float2EEEEEEEE10policy1000Ei21point_to_bucket_indexNSC_INSD_IjEEEEJPSE_EEEvT0_iT1_T2_DpNS2_10kernel_argIT3_EE_param_0];
	ld.param.u64 	%rd18, [_ZN3cub18CUB_300001_SM_10006detail9transform16transform_kernelINS2_10policy_hubILb1EN4cuda3std3__45tupleIJN6thrust24THRUST_300001_SM_1000_NS6detail15normal_iteratorINSA_10device_ptrI6float2EEEEEEEE10policy1000Ei21point_to_bucket_indexNSC_INSD_IjEEEEJPSE_EEEvT0_iT1_T2_DpNS2_10kernel_argIT3_EE_param_4];
	ld.param.u64 	%rd19, [_ZN3cub18CUB_300001_SM_10006detail9transform16transform_kernelINS2_10policy_hubILb1EN4cuda3std3__45tupleIJN6thrust24THRUST_300001_SM_1000_NS6detail15normal_iteratorINSA_10device_ptrI6float2EEEEEEEE10policy1000Ei21point_to_bucket_indexNSC_INSD_IjEEEEJPSE_EEEvT0_iT1_T2_DpNS2_10kernel_argIT3_EE_param_3];
	ld.param.u32 	%r44, [_ZN3cub18CUB_300001_SM_10006detail9transform16transform_kernelINS2_10policy_hubILb1EN4cuda3std3__45tupleIJN6thrust24THRUST_300001_SM_1000_NS6detail15normal_iteratorINSA_10device_ptrI6float2EEEEEEEE10policy1000Ei21point_to_bucket_indexNSC_INSD_IjEEEEJPSE_EEEvT0_iT1_T2_DpNS2_10kernel_argIT3_EE_param_1];
	cvta.to.global.u64 	%rd1, %rd19;
	cvta.to.global.u64 	%rd2, %rd18;
	shl.b32 	%r3, %r44, 7;
	mov.u32 	%r46, %ctaid.x;
	mul.lo.s32 	%r4, %r3, %r46;
	sub.s32 	%r5, %r45, %r4;
	min.s32 	%r6, %r3, %r5;
	shl.b32 	%r7, %r6, 3;
	mov.u32 	%r8, %tid.x;
	shl.b32 	%r159, %r8, 7;
	setp.ge.s32 	%p1, %r159, %r7;
	@%p1 bra 	$L__BB4_3;
	mul.wide.u32 	%rd20, %r8, 128;
	add.s64 	%rd21, %rd2, %rd20;
	mul.wide.s32 	%rd22, %r4, 8;
	add.s64 	%rd82, %rd21, %rd22;
$L__BB4_2:
	.pragma "nounroll";
	// begin inline asm
	prefetch.global.L2 [%rd82];
	// end inline asm
	add.s32 	%r159, %r159, 16384;
	add.s64 	%rd82, %rd82, 16384;
	setp.lt.s32 	%p2, %r159, %r7;
	@%p2 bra 	$L__BB4_2;
$L__BB4_3:
	mul.wide.s32 	%rd24, %r4, 8;
	add.s64 	%rd6, %rd2, %rd24;
	mul.wide.s32 	%rd25, %r4, 4;
	add.s64 	%rd7, %rd1, %rd25;
	setp.gt.s32 	%p3, %r3, %r5;
	@%p3 bra 	$L__BB4_16;
	setp.lt.s32 	%p4, %r44, 1;
	@%p4 bra 	$L__BB4_57;
	cvt.rn.f32.u32 	%f1, %r1;
	cvt.rn.f32.u32 	%f2, %r2;
	and.b32  	%r12, %r44, 7;
	setp.lt.u32 	%p5, %r44, 8;
	mov.b32 	%r166, 0;
	@%p5 bra 	$L__BB4_8;
	and.b32  	%r166, %r44, 2147483640;
	neg.s32 	%r161, %r166;
	mul.wide.u32 	%rd27, %r8, 4;
	add.s64 	%rd28, %rd25, %rd1;
	add.s64 	%rd84, %rd28, %rd27;
	mul.wide.u32 	%rd30, %r8, 8;
	add.s64 	%rd31, %rd24, %rd2;
	add.s64 	%rd83, %rd31, %rd30;
	add.s64 	%rd10, %rd31, 3072;
	add.s32 	%r160, %r8, 128;
	add.s64 	%rd11, %rd28, 1536;
$L__BB4_7:
	.pragma "nounroll";
	mul.wide.s32 	%rd32, %r160, 8;
	add.s64 	%rd33, %rd10, %rd32;
	mul.wide.s32 	%rd34, %r160, 4;
	add.s64 	%rd35, %rd11, %rd34;
	ld.global.v2.f32 	{%f5, %f6}, [%rd83];
	mul.f32 	%f7, %f5, %f1;
	cvt.rzi.u32.f32 	%r48, %f7;
	mul.f32 	%f8, %f6, %f2;
	cvt.rzi.u32.f32 	%r49, %f8;
	mad.lo.s32 	%r50, %r49, %r1, %r48;
	st.global.u32 	[%rd84], %r50;
	ld.global.v2.f32 	{%f9, %f10}, [%rd33+-3072];
	mul.f32 	%f11, %f9, %f1;
	cvt.rzi.u32.f32 	%r51, %f11;
	mul.f32 	%f12, %f10, %f2;
	cvt.rzi.u32.f32 	%r52, %f12;
	mad.lo.s32 	%r53, %r52, %r1, %r51;
	st.global.u32 	[%rd35+-1536], %r53;
	ld.global.v2.f32 	{%f13, %f14}, [%rd33+-2048];
	mul.f32 	%f15, %f13, %f1;
	cvt.rzi.u32.f32 	%r54, %f15;
	mul.f32 	%f16, %f14, %f2;
	cvt.rzi.u32.f32 	%r55, %f16;
	mad.lo.s32 	%r56, %r55, %r1, %r54;
	st.global.u32 	[%rd35+-1024], %r56;
	ld.global.v2.f32 	{%f17, %f18}, [%rd33+-1024];
	mul.f32 	%f19, %f17, %f1;
	cvt.rzi.u32.f32 	%r57, %f19;
	mul.f32 	%f20, %f18, %f2;
	cvt.rzi.u32.f32 	%r58, %f20;
	mad.lo.s32 	%r59, %r58, %r1, %r57;
	st.global.u32 	[%rd35+-512], %r59;
	ld.global.v2.f32 	{%f21, %f22}, [%rd33];
	mul.f32 	%f23, %f21, %f1;
	cvt.rzi.u32.f32 	%r60, %f23;
	mul.f32 	%f24, %f22, %f2;
	cvt.rzi.u32.f32 	%r61, %f24;
	mad.lo.s32 	%r62, %r61, %r1, %r60;
	st.global.u32 	[%rd35], %r62;
	ld.global.v2.f32 	{%f25, %f26}, [%rd33+1024];
	mul.f32 	%f27, %f25, %f1;
	cvt.rzi.u32.f32 	%r63, %f27;
	mul.f32 	%f28, %f26, %f2;
	cvt.rzi.u32.f32 	%r64, %f28;
	mad.lo.s32 	%r65, %r64, %r1, %r63;
	st.global.u32 	[%rd35+512], %r65;
	ld.global.v2.f32 	{%f29, %f30}, [%rd33+2048];
	mul.f32 	%f31, %f29, %f1;
	cvt.rzi.u32.f32 	%r66, %f31;
	mul.f32 	%f32, %f30, %f2;
	cvt.rzi.u32.f32 	%r67, %f32;
	mad.lo.s32 	%r68, %r67, %r1, %r66;
	st.global.u32 	[%rd35+1024], %r68;
	ld.global.v2.f32 	{%f33, %f34}, [%rd33+3072];
	mul.f32 	%f35, %f33, %f1;
	cvt.rzi.u32.f32 	%r69, %f35;
	mul.f32 	%f36, %f34, %f2;
	cvt.rzi.u32.f32 	%r70, %f36;
	mad.lo.s32 	%r71, %r70, %r1, %r69;
	st.global.u32 	[%rd35+1536], %r71;
	add.s32 	%r161, %r161, 8;
	add.s64 	%rd84, %rd84, 4096;
	add.s64 	%rd83, %rd83, 8192;
	add.s32 	%r160, %r160, 1024;
	setp.eq.s32 	%p6, %r161, 0;
	@%p6 bra 	$L__BB4_8;
	bra.uni 	$L__BB4_7;
$L__BB4_8:
	setp.eq.s32 	%p7, %r12, 0;
	@%p7 bra 	$L__BB4_57;
	and.b32  	%r39, %r44, 3;
	setp.lt.u32 	%p8, %r12, 4;
	@%p8 bra 	$L__BB4_11;
	shl.b32 	%r72, %r166, 7;
	add.s32 	%r73, %r72, %r8;
	mul.wide.s32 	%rd36, %r73, 8;
	add.s64 	%rd37, %rd6, %rd36;
	ld.global.v2.f32 	{%f37, %f38}, [%rd37];
	mul.f32 	%f39, %f37, %f1;
	cvt.rzi.u32.f32 	%r74, %f39;
	mul.f32 	%f40, %f38, %f2;
	cvt.rzi.u32.f32 	%r75, %f40;
	mad.lo.s32 	%r76, %r75, %r1, %r74;
	mul.wide.s32 	%rd38, %r73, 4;
	add.s64 	%rd39, %rd7, %rd38;
	st.global.u32 	[%rd39], %r76;
	ld.global.v2.f32 	{%f41, %f42}, [%rd37+1024];
	mul.f32 	%f43, %f41, %f1;
	cvt.rzi.u32.f32 	%r77, %f43;
	mul.f32 	%f44, %f42, %f2;
	cvt.rzi.u32.f32 	%r78, %f44;
	mad.lo.s32 	%r79, %r78, %r1, %r77;
	st.global.u32 	[%rd39+512], %r79;
	ld.global.v2.f32 	{%f45, %f46}, [%rd37+2048];
	mul.f32 	%f47, %f45, %f1;
	cvt.rzi.u32.f32 	%r80, %f47;
	mul.f32 	%f48, %f46, %f2;
	cvt.rzi.u32.f32 	%r81, %f48;
	mad.lo.s32 	%r82, %r81, %r1, %r80;
	st.global.u32 	[%rd39+1024], %r82;
	ld.global.v2.f32 	{%f49, %f50}, [%rd37+3072];
	mul.f32 	%f51, %f49, %f1;
	cvt.rzi.u32.f32 	%r83, %f51;
	mul.f32 	%f52, %f50, %f2;
	cvt.rzi.u32.f32 	%r84, %f52;
	mad.lo.s32 	%r85, %r84, %r1, %r83;
	st.global.u32 	[%rd39+1536], %r85;
	add.s32 	%r166, %r166, 4;
$L__BB4_11:
	setp.eq.s32 	%p9, %r39, 0;
	@%p9 bra 	$L__BB4_57;
	setp.eq.s32 	%p10, %r39, 1;
	@%p10 bra 	$L__BB4_14;
	shl.b32 	%r86, %r166, 7;
	add.s32 	%r87, %r86, %r8;
	mul.wide.s32 	%rd40, %r87, 8;
	add.s64 	%rd41, %rd6, %rd40;
	ld.global.v2.f32 	{%f53, %f54}, [%rd41];
	mul.f32 	%f55, %f53, %f1;
	cvt.rzi.u32.f32 	%r88, %f55;
	mul.f32 	%f56, %f54, %f2;
	cvt.rzi.u32.f32 	%r89, %f56;
	mad.lo.s32 	%r90, %r89, %r1, %r88;
	mul.wide.s32 	%rd42, %r87, 4;
	add.s64 	%rd43, %rd7, %rd42;
	st.global.u32 	[%rd43], %r90;
	ld.global.v2.f32 	{%f57, %f58}, [%rd41+1024];
	mul.f32 	%f59, %f57, %f1;
	cvt.rzi.u32.f32 	%r91, %f59;
	mul.f32 	%f60, %f58, %f2;
	cvt.rzi.u32.f32 	%r92, %f60;
	mad.lo.s32 	%r93, %r92, %r1, %r91;
	st.global.u32 	[%rd43+512], %r93;
	add.s32 	%r166, %r166, 2;
$L__BB4_14:
	and.b32  	%r94, %r44, 1;
	setp.eq.b32 	%p11, %r94, 1;
	not.pred 	%p12, %p11;
	@%p12 bra 	$L__BB4_57;
	shl.b32 	%r95, %r166, 7;
	add.s32 	%r96, %r95, %r8;
	mul.wide.s32 	%rd44, %r96, 8;
	add.s64 	%rd45, %rd6, %rd44;
	ld.global.v2.f32 	{%f61, %f62}, [%rd45];
	mul.f32 	%f63, %f61, %f1;
	cvt.rzi.u32.f32 	%r97, %f63;
	mul.f32 	%f64, %f62, %f2;
	cvt.rzi.u32.f32 	%r98, %f64;
	mad.lo.s32 	%r99, %r98, %r1, %r97;
	mul.wide.s32 	%rd46, %r96, 4;
	add.s64 	%rd47, %rd7, %rd46;
	st.global.u32 	[%rd47], %r99;
	bra.uni 	$L__BB4_57;
$L__BB4_16:
	setp.lt.s32 	%p13, %r44, 1;
	@%p13 bra 	$L__BB4_57;
	cvt.rn.f32.u32 	%f3, %r1;
	cvt.rn.f32.u32 	%f4, %r2;
	and.b32  	%r16, %r44, 7;
	setp.lt.u32 	%p14, %r44, 8;
	mov.b32 	%r163, 0;
	@%p14 bra 	$L__BB4_36;
	and.b32  	%r163, %r44, 2147483640;
	mov.b32 	%r162, 0;
$L__BB4_19:
	.pragma "nounroll";
	shl.b32 	%r102, %r162, 7;
	add.s32 	%r23, %r102, %r8;
	setp.ge.s32 	%p15, %r23, %r6;
	@%p15 bra 	$L__BB4_21;
	mul.wide.u32 	%rd48, %r23, 8;
	add.s64 	%rd49, %rd6, %rd48;
	ld.global.v2.f32 	{%f65, %f66}, [%rd49];
	mul.f32 	%f67, %f65, %f3;
	cvt.rzi.u32.f32 	%r103, %f67;
	mul.f32 	%f68, %f66, %f4;
	cvt.rzi.u32.f32 	%r104, %f68;
	mad.lo.s32 	%r105, %r104, %r1, %r103;
	mul.wide.u32 	%rd50, %r23, 4;
	add.s64 	%rd51, %rd7, %rd50;
	st.global.u32 	[%rd51], %r105;
$L__BB4_21:
	add.s32 	%r106, %r23, 128;
	setp.ge.s32 	%p16, %r106, %r6;
	mul.wide.s32 	%rd52, %r106, 8;
	add.s64 	%rd16, %rd6, %rd52;
	mul.wide.s32 	%rd53, %r106, 4;
	add.s64 	%rd17, %rd7, %rd53;
	@%p16 bra 	$L__BB4_23;
	ld.global.v2.f32 	{%f69, %f70}, [%rd16];
	mul.f32 	%f71, %f69, %f3;
	cvt.rzi.u32.f32 	%r107, %f71;
	mul.f32 	%f72, %f70, %f4;
	cvt.rzi.u32.f32 	%r108, %f72;
	mad.lo.s32 	%r109, %r108, %r1, %r107;
	st.global.u32 	[%rd17], %r109;
$L__BB4_23:
	add.s32 	%r110, %r23, 256;
	setp.ge.s32 	%p17, %r110, %r6;
	@%p17 bra 	$L__BB4_25;
	ld.global.v2.f32 	{%f73, %f74}, [%rd16+1024];
	mul.f32 	%f75, %f73, %f3;
	cvt.rzi.u32.f32 	%r111, %f75;
	mul.f32 	%f76, %f74, %f4;
	cvt.rzi.u32.f32 	%r112, %f76;
	mad.lo.s32 	%r113, %r112, %r1, %r111;
	st.global.u32 	[%rd17+512], %r113;
$L__BB4_25:
	add.s32 	%r114, %r23, 384;
	setp.ge.s32 	%p18, %r114, %r6;
	@%p18 bra 	$L__BB4_27;
	ld.global.v2.f32 	{%f77, %f78}, [%rd16+2048];
	mul.f32 	%f79, %f77, %f3;
	cvt.rzi.u32.f32 	%r115, %f79;
	mul.f32 	%f80, %f78, %f4;
	cvt.rzi.u32.f32 	%r116, %f80;
	mad.lo.s32 	%r117, %r116, %r1, %r115;
	st.global.u32 	[%rd17+1024], %r117;
$L__BB4_27:
	add.s32 	%r118, %r23, 512;
	setp.ge.s32 	%p19, %r118, %r6;
	@%p19 bra 	$L__BB4_29;
	ld.global.v2.f32 	{%f81, %f82}, [%rd16+3072];
	mul.f32 	%f83, %f81, %f3;
	cvt.rzi.u32.f32 	%r119, %f83;
	mul.f32 	%f84, %f82, %f4;
	cvt.rzi.u32.f32 	%r120, %f84;
	mad.lo.s32 	%r121, %r120, %r1, %r119;
	st.global.u32 	[%rd17+1536], %r121;
$L__BB4_29:
	add.s32 	%r122, %r23, 640;
	setp.ge.s32 	%p20, %r122, %r6;
	@%p20 bra 	$L__BB4_31;
	ld.global.v2.f32 	{%f85, %f86}, [%rd16+4096];
	mul.f32 	%f87, %f85, %f3;
	cvt.rzi.u32.f32 	%r123, %f87;
	mul.f32 	%f88, %f86, %f4;
	cvt.rzi.u32.f32 	%r124, %f88;
	mad.lo.s32 	%r125, %r124, %r1, %r123;
	st.global.u32 	[%rd17+2048], %r125;
$L__BB4_31:
	add.s32 	%r126, %r23, 768;
	setp.ge.s32 	%p21, %r126, %r6;
	@%p21 bra 	$L__BB4_33;
	ld.global.v2.f32 	{%f89, %f90}, [%rd16+5120];
	mul.f32 	%f91, %f89, %f3;
	cvt.rzi.u32.f32 	%r127, %f91;
	mul.f32 	%f92, %f90, %f4;
	cvt.rzi.u32.f32 	%r128, %f92;
	mad.lo.s32 	%r129, %r128, %r1, %r127;
	st.global.u32 	[%rd17+2560], %r129;
$L__BB4_33:
	add.s32 	%r130, %r23, 896;
	setp.ge.s32 	%p22, %r130, %r6;
	@%p22 bra 	$L__BB4_35;
	ld.global.v2.f32 	{%f93, %f94}, [%rd16+6144];
	mul.f32 	%f95, %f93, %f3;
	cvt.rzi.u32.f32 	%r131, %f95;
	mul.f32 	%f96, %f94, %f4;
	cvt.rzi.u32.f32 	%r132, %f96;
	mad.lo.s32 	%r133, %r132, %r1, %r131;
	st.global.u32 	[%rd17+3072], %r133;
$L__BB4_35:
	add.s32 	%r162, %r162, 8;
	setp.ne.s32 	%p23, %r162, %r163;
	@%p23 bra 	$L__BB4_19;
$L__BB4_36:
	setp.eq.s32 	%p24, %r16, 0;
	@%p24 bra 	$L__BB4_57;
	and.b32  	%r26, %r44, 3;
	setp.lt.u32 	%p25, %r16, 4;
	@%p25 bra 	$L__BB4_47;
	shl.b32 	%r134, %r163, 7;
	add.s32 	%r27, %r134, %r8;
	setp.ge.s32 	%p26, %r27, %r6;
	@%p26 bra 	$L__BB4_40;
	mul.wide.s32 	%rd54, %r27, 8;
	add.s64 	%rd55, %rd6, %rd54;
	ld.global.v2.f32 	{%f97, %f98}, [%rd55];
	mul.f32 	%f99, %f97, %f3;
	cvt.rzi.u32.f32 	%r135, %f99;
	mul.f32 	%f100, %f98, %f4;
	cvt.rzi.u32.f32 	%r136, %f100;
	mad.lo.s32 	%r137, %r136, %r1, %r135;
	mul.wide.s32 	%rd56, %r27, 4;
	add.s64 	%rd57, %rd7, %rd56;
	st.global.u32 	[%rd57], %r137;
$L__BB4_40:
	add.s32 	%r28, %r27, 128;
	setp.ge.s32 	%p27, %r28, %r6;
	@%p27 bra 	$L__BB4_42;
	mul.wide.s32 	%rd58, %r28, 8;
	add.s64 	%rd59, %rd6, %rd58;
	ld.global.v2.f32 	{%f101, %f102}, [%rd59];
	mul.f32 	%f103, %f101, %f3;
	cvt.rzi.u32.f32 	%r138, %f103;
	mul.f32 	%f104, %f102, %f4;
	cvt.rzi.u32.f32 	%r139, %f104;
	mad.lo.s32 	%r140, %r139, %r1, %r138;
	mul.wide.s32 	%rd60, %r28, 4;
	add.s64 	%rd61, %rd7, %rd60;
	st.global.u32 	[%rd61], %r140;
$L__BB4_42:
	add.s32 	%r29, %r27, 256;
	setp.ge.s32 	%p28, %r29, %r6;
	@%p28 bra 	$L__BB4_44;
	mul.wide.s32 	%rd62, %r29, 8;
	add.s64 	%rd63, %rd6, %rd62;
	ld.global.v2.f32 	{%f105, %f106}, [%rd63];
	mul.f32 	%f107, %f105, %f3;
	cvt.rzi.u32.f32 	%r141, %f107;
	mul.f32 	%f108, %f106, %f4;
	cvt.rzi.u32.f32 	%r142, %f108;
	mad.lo.s32 	%r143, %r142, %r1, %r141;
	mul.wide.s32 	%rd64, %r29, 4;
	add.s64 	%rd65, %rd7, %rd64;
	st.global.u32 	[%rd65], %r143;
$L__BB4_44:
	add.s32 	%r30, %r27, 384;
	setp.ge.s32 	%p29, %r30, %r6;
	@%p29 bra 	$L__BB4_46;
	mul.wide.s32 	%rd66, %r30, 8;
	add.s64 	%rd67, %rd6, %rd66;
	ld.global.v2.f32 	{%f109, %f110}, [%rd67];
	mul.f32 	%f111, %f109, %f3;
	cvt.rzi.u32.f32 	%r144, %f111;
	mul.f32 	%f112, %f110, %f4;
	cvt.rzi.u32.f32 	%r145, %f112;
	mad.lo.s32 	%r146, %r145, %r1, %r144;
	mul.wide.s32 	%rd68, %r30, 4;
	add.s64 	%rd69, %rd7, %rd68;
	st.global.u32 	[%rd69], %r146;
$L__BB4_46:
	add.s32 	%r163, %r163, 4;
$L__BB4_47:
	setp.eq.s32 	%p30, %r26, 0;
	@%p30 bra 	$L__BB4_57;
	setp.eq.s32 	%p31, %r26, 1;
	@%p31 bra 	$L__BB4_54;
	shl.b32 	%r147, %r163, 7;
	add.s32 	%r33, %r147, %r8;
	setp.ge.s32 	%p32, %r33, %r6;
	@%p32 bra 	$L__BB4_51;
	mul.wide.s32 	%rd70, %r33, 8;
	add.s64 	%rd71, %rd6, %rd70;
	ld.global.v2.f32 	{%f113, %f114}, [%rd71];
	mul.f32 	%f115, %f113, %f3;
	cvt.rzi.u32.f32 	%r148, %f115;
	mul.f32 	%f116, %f114, %f4;
	cvt.rzi.u32.f32 	%r149, %f116;
	mad.lo.s32 	%r150, %r149, %r1, %r148;
	mul.wide.s32 	%rd72, %r33, 4;
	add.s64 	%rd73, %rd7, %rd72;
	st.global.u32 	[%rd73], %r150;
$L__BB4_51:
	add.s32 	%r34, %r33, 128;
	setp.ge.s32 	%p33, %r34, %r6;
	@%p33 bra 	$L__BB4_53;
	mul.wide.s32 	%rd74, %r34, 8;
	add.s64 	%rd75, %rd6, %rd74;
	ld.global.v2.f32 	{%f117, %f118}, [%rd75];
	mul.f32 	%f119, %f117, %f3;
	cvt.rzi.u32.f32 	%r151, %f119;
	mul.f32 	%f120, %f118, %f4;
	cvt.rzi.u32.f32 	%r152, %f120;
	mad.lo.s32 	%r153, %r152, %r1, %r151;
	mul.wide.s32 	%rd76, %r34, 4;
	add.s64 	%rd77, %rd7, %rd76;
	st.global.u32 	[%rd77], %r153;
$L__BB4_53:
	add.s32 	%r163, %r163, 2;
$L__BB4_54:
	and.b32  	%r154, %r44, 1;
	setp.eq.b32 	%p34, %r154, 1;
	not.pred 	%p35, %p34;
	@%p35 bra 	$L__BB4_57;
	shl.b32 	%r155, %r163, 7;
	add.s32 	%r37, %r155, %r8;
	setp.ge.s32 	%p36, %r37, %r6;
	@%p36 bra 	$L__BB4_57;
	mul.wide.s32 	%rd78, %r37, 8;
	add.s64 	%rd79, %rd6, %rd78;
	ld.global.v2.f32 	{%f121, %f122}, [%rd79];
	mul.f32 	%f123, %f121, %f3;
	cvt.rzi.u32.f32 	%r156, %f123;
	mul.f32 	%f124, %f122, %f4;
	cvt.rzi.u32.f32 	%r157, %f124;
	mad.lo.s32 	%r158, %r157, %r1, %r156;
	mul.wide.s32 	%rd80, %r37, 4;
	add.s64 	%rd81, %rd7, %rd80;
	st.global.u32 	[%rd81], %r158;
$L__BB4_57:
	ret;

}
	// .globl	_ZN3cub18CUB_300001_SM_10006detail9transform16transform_kernelINS2_10policy_hubILb1EN4cuda3std3__45tupleIJN6thrust24THRUST_300001_SM_1000_NS6detail15normal_iteratorINSA_10device_ptrI6float2EEEEEEEE10policy1000El21point_to_bucket_indexNSC_INSD_IjEEEEJPSE_EEEvT0_iT1_T2_DpNS2_10kernel_argIT3_EE
.visible .entry _ZN3cub18CUB_300001_SM_10006detail9transform16transform_kernelINS2_10policy_hubILb1EN4cuda3std3__45tupleIJN6thrust24THRUST_300001_SM_1000_NS6detail15normal_iteratorINSA_10device_ptrI6float2EEEEEEEE10policy1000El21point_to_bucket_indexNSC_INSD_IjEEEEJPSE_EEEvT0_iT1_T2_DpNS2_10kernel_argIT3_EE(
	.param .u64 _ZN3cub18CUB_300001_SM_10006detail9transform16transform_kernelINS2_10policy_hubILb1EN4cuda3std3__45tupleIJN6thrust24THRUST_300001_SM_1000_NS6detail15normal_iteratorINSA_10device_ptrI6float2EEEEEEEE10policy1000El21point_to_bucket_indexNSC_INSD_IjEEEEJPSE_EEEvT0_iT1_T2_DpNS2_10kernel_argIT3_EE_param_0,
	.param .u32 _ZN3cub18CUB_300001_SM_10006detail9transform16transform_kernelINS2_10policy_hubILb1EN4cuda3std3__45tupleIJN6thrust24THRUST_300001_SM_1000_NS6detail15normal_iteratorINSA_10device_ptrI6float2EEEEEEEE10policy1000El21point_to_bucket_indexNSC_INSD_IjEEEEJPSE_EEEvT0_iT1_T2_DpNS2_10kernel_argIT3_EE_param_1,
	.param .align 4 .b8 _ZN3cub18CUB_300001_SM_10006detail9transform16transform_kernelINS2_10policy_hubILb1EN4cuda3std3__45tupleIJN6thrust24THRUST_300001_SM_1000_NS6detail15normal_iteratorINSA_10device_ptrI6float2EEEEEEEE10policy1000El21point_to_bucket_indexNSC_INSD_IjEEEEJPSE_EEEvT0_iT1_T2_DpNS2_10kernel_argIT3_EE_param_2[8],
	.param .align 8 .b8 _ZN3cub18CUB_300001_SM_10006detail9transform16transform_kernelINS2_10policy_hubILb1EN4cuda3std3__45tupleIJN6thrust24THRUST_300001_SM_1000_NS6detail15normal_iteratorINSA_10device_ptrI6float2EEEEEEEE10policy1000El21point_to_bucket_indexNSC_INSD_IjEEEEJPSE_EEEvT0_iT1_T2_DpNS2_10kernel_argIT3_EE_param_3[8],
	.param .align 8 .b8 _ZN3cub18CUB_300001_SM_10006detail9transform16transform_kernelINS2_10policy_hubILb1EN4cuda3std3__45tupleIJN6thrust24THRUST_300001_SM_1000_NS6detail15normal_iteratorINSA_10device_ptrI6float2EEEEEEEE10policy1000El21point_to_bucket_indexNSC_INSD_IjEEEEJPSE_EEEvT0_iT1_T2_DpNS2_10kernel_argIT3_EE_param_4[16]
)
.maxntid 128
{
	.reg .pred 	%p<37>;
	.reg .b32 	%r<166>;
	.reg .b32 	%f<125>;
	.reg .b64 	%rd<91>;

	ld.param.u32 	%r1, [_ZN3cub18CUB_300001_SM_10006detail9transform16transform_kernelINS2_10policy_hubILb1EN4cuda3std3__45tupleIJN6thrust24THRUST_300001_SM_1000_NS6detail15normal_iteratorINSA_10device_ptrI6float2EEEEEEEE10policy1000El21point_to_bucket_indexNSC_INSD_IjEEEEJPSE_EEEvT0_iT1_T2_DpNS2_10kernel_argIT3_EE_param_2];
	ld.param.u32 	%r2, [_ZN3cub18CUB_300001_SM_10006detail9transform16transform_kernelINS2_10policy_hubILb1EN4cuda3std3__45tupleIJN6thrust24THRUST_300001_SM_1000_NS6detail15normal_iteratorINSA_10device_ptrI6float2EEEEEEEE10policy1000El21point_to_bucket_indexNSC_INSD_IjEEEEJPSE_EEEvT0_iT1_T2_DpNS2_10kernel_argIT3_EE_param_2+4];
	ld.param.u64 	%rd19, [_ZN3cub18CUB_300001_SM_10006detail9transform16transform_kernelINS2_10policy_hubILb1EN4cuda3std3__45tupleIJN6thrust24THRUST_300001_SM_1000_NS6detail15normal_iteratorINSA_10device_ptrI6float2EEEEEEEE10policy1000El21point_to_bucket_indexNSC_INSD_IjEEEEJPSE_EEEvT0_iT1_T2_DpNS2_10kernel_argIT3_EE_param_0];
	ld.param.u64 	%rd20, [_ZN3cub18CUB_300001_SM_10006detail9transform16transform_kernelINS2_10policy_hubILb1EN4cuda3std3__45tupleIJN6thrust24THRUST_300001_SM_1000_NS6detail15normal_iteratorINSA_10device_ptrI6float2EEEEEEEE10policy1000El21point_to_bucket_indexNSC_INSD_IjEEEEJPSE_EEEvT0_iT1_T2_DpNS2_10kernel_argIT3_EE_param_4];
	ld.param.u64 	%rd21, [_ZN3cub18CUB_300001_SM_10006detail9transform16transform_kernelINS2_10policy_hubILb1EN4cuda3std3__45tupleIJN6thrust24THRUST_300001_SM_1000_NS6detail15normal_iteratorINSA_10device_ptrI6float2EEEEEEEE10policy1000El21point_to_bucket_indexNSC_INSD_IjEEEEJPSE_EEEvT0_iT1_T2_DpNS2_10kernel_argIT3_EE_param_3];
	ld.param.u32 	%r42, [_ZN3cub18CUB_300001_SM_10006detail9transform16transform_kernelINS2_10policy_hubILb1EN4cuda3std3__45tupleIJN6thrust24THRUST_300001_SM_1000_NS6detail15normal_iteratorINSA_10device_ptrI6float2EEEEEEEE10policy1000El21point_to_bucket_indexNSC_INSD_IjEEEEJPSE_EEEvT0_iT1_T2_DpNS2_10kernel_argIT3_EE_param_1];
	cvta.to.global.u64 	%rd1, %rd21;
	cvta.to.global.u64 	%rd2, %rd20;
	shl.b32 	%r3, %r42, 7;
	mov.u32 	%r43, %ctaid.x;
	cvt.u64.u32 	%rd22, %r43;
	cvt.s64.s32 	%rd23, %r3;
	mul.lo.s64 	%rd3, %rd23, %rd22;
	sub.s64 	%rd24, %rd19, %rd3;
	min.s64 	%rd25, %rd24, %rd23;
	cvt.u32.u64 	%r4, %rd25;
	shl.b32 	%r5, %r4, 3;
	mov.u32 	%r6, %tid.x;
	shl.b32 	%r156, %r6, 7;
	setp.ge.s32 	%p1, %r156, %r5;
	@%p1 bra 	$L__BB5_3;
	shl.b64 	%rd26, %rd3, 3;
	add.s64 	%rd27, %rd2, %rd26;
	mul.wide.u32 	%rd28, %r6, 128;
	add.s64 	%rd88, %rd27, %rd28;
$L__BB5_2:
	.pragma "nounroll";
	// begin inline asm
	prefetch.global.L2 [%rd88];
	// end inline asm
	add.s32 	%r156, %r156, 16384;
	add.s64 	%rd88, %rd88, 16384;
	setp.lt.s32 	%p2, %r156, %r5;
	@%p2 bra 	$L__BB5_2;
$L__BB5_3:
	shl.b64 	%rd30, %rd3, 3;
	add.s64 	%rd7, %rd2, %rd30;
	shl.b64 	%rd31, %rd3, 2;
	add.s64 	%rd8, %rd1, %rd31;
	setp.eq.s32 	%p3, %r3, %r4;
	@%p3 bra 	$L__BB5_45;
	setp.lt.s32 	%p4, %r42, 1;
	@%p4 bra 	$L__BB5_57;
	cvt.rn.f32.u32 	%f1, %r1;
	cvt.rn.f32.u32 	%f2, %r2;
	and.b32  	%r10, %r42, 7;
	setp.lt.u32 	%p5, %r42, 8;
	mov.b32 	%r163, 0;
	@%p5 bra 	$L__BB5_24;
	and.b32  	%r163, %r42, 2147483640;
	mov.b32 	%r159, 0;
$L__BB5_7:
	.pragma "nounroll";
	shl.b32 	%r46, %r159, 7;
	add.s32 	%r21, %r46, %r6;
	setp.ge.s32 	%p6, %r21, %r4;
	@%p6 bra 	$L__BB5_9;
	mul.wide.u32 	%rd32, %r21, 8;
	add.s64 	%rd33, %rd7, %rd32;
	ld.global.v2.f32 	{%f5, %f6}, [%rd33];
	mul.f32 	%f7, %f5, %f1;
	cvt.rzi.u32.f32 	%r47, %f7;
	mul.f32 	%f8, %f6, %f2;
	cvt.rzi.u32.f32 	%r48, %f8;
	mad.lo.s32 	%r49, %r48, %r1, %r47;
	mul.wide.u32 	%rd34, %r21, 4;
	add.s64 	%rd35, %rd8, %rd34;
	st.global.u32 	[%rd35], %r49;
$L__BB5_9:
	add.s32 	%r50, %r21, 128;
	setp.ge.s32 	%p7, %r50, %r4;
	mul.wide.s32 	%rd36, %r50, 8;
	add.s64 	%rd17, %rd7, %rd36;
	mul.wide.s32 	%rd37, %r50, 4;
	add.s64 	%rd18, %rd8, %rd37;
	@%p7 bra 	$L__BB5_11;
	ld.global.v2.f32 	{%f9, %f10}, [%rd17];
	mul.f32 	%f11, %f9, %f1;
	cvt.rzi.u32.f32 	%r51, %f11;
	mul.f32 	%f12, %f10, %f2;
	cvt.rzi.u32.f32 	%r52, %f12;
	mad.lo.s32 	%r53, %r52, %r1, %r51;
	st.global.u32 	[%rd18], %r53;
$L__BB5_11:
	add.s32 	%r54, %r21, 256;
	setp.ge.s32 	%p8, %r54, %r4;
	@%p8 bra 	$L__BB5_13;
	ld.global.v2.f32 	{%f13, %f14}, [%rd17+1024];
	mul.f32 	%f15, %f13, %f1;
	cvt.rzi.u32.f32 	%r55, %f15;
	mul.f32 	%f16, %f14, %f2;
	cvt.rzi.u32.f32 	%r56, %f16;
	mad.lo.s32 	%r57, %r56, %r1, %r55;
	st.global.u32 	[%rd18+512], %r57;
$L__BB5_13:
	add.s32 	%r58, %r21, 384;
	setp.ge.s32 	%p9, %r58, %r4;
	@%p9 bra 	$L__BB5_15;
	ld.global.v2.f32 	{%f17, %f18}, [%rd17+2048];
	mul.f32 	%f19, %f17, %f1;
	cvt.rzi.u32.f32 	%r59, %f19;
	mul.f32 	%f20, %f18, %f2;
	cvt.rzi.u32.f32 	%r60, %f20;
	mad.lo.s32 	%r61, %r60, %r1, %r59;
	st.global.u32 	[%rd18+1024], %r61;
$L__BB5_15:
	add.s32 	%r62, %r21, 512;
	setp.ge.s32 	%p10, %r62, %r4;
	@%p10 bra 	$L__BB5_17;
	ld.global.v2.f32 	{%f21, %f22}, [%rd17+3072];
	mul.f32 	%f23, %f21, %f1;
	cvt.rzi.u32.f32 	%r63, %f23;
	mul.f32 	%f24, %f22, %f2;
	cvt.rzi.u32.f32 	%r64, %f24;
	mad.lo.s32 	%r65, %r64, %r1, %r63;
	st.global.u32 	[%rd18+1536], %r65;
$L__BB5_17:
	add.s32 	%r66, %r21, 640;
	setp.ge.s32 	%p11, %r66, %r4;
	@%p11 bra 	$L__BB5_19;
	ld.global.v2.f32 	{%f25, %f26}, [%rd17+4096];
	mul.f32 	%f27, %f25, %f1;
	cvt.rzi.u32.f32 	%r67, %f27;
	mul.f32 	%f28, %f26, %f2;
	cvt.rzi.u32.f32 	%r68, %f28;
	mad.lo.s32 	%r69, %r68, %r1, %r67;
	st.global.u32 	[%rd18+2048], %r69;
$L__BB5_19:
	add.s32 	%r70, %r21, 768;
	setp.ge.s32 	%p12, %r70, %r4;
	@%p12 bra 	$L__BB5_21;
	ld.global.v2.f32 	{%f29, %f30}, [%rd17+5120];
	mul.f32 	%f31, %f29, %f1;
	cvt.rzi.u32.f32 	%r71, %f31;
	mul.f32 	%f32, %f30, %f2;
	cvt.rzi.u32.f32 	%r72, %f32;
	mad.lo.s32 	%r73, %r72, %r1, %r71;
	st.global.u32 	[%rd18+2560], %r73;
$L__BB5_21:
	add.s32 	%r74, %r21, 896;
	setp.ge.s32 	%p13, %r74, %r4;
	@%p13 bra 	$L__BB5_23;
	ld.global.v2.f32 	{%f33, %f34}, [%rd17+6144];
	mul.f32 	%f35, %f33, %f1;
	cvt.rzi.u32.f32 	%r75, %f35;
	mul.f32 	%f36, %f34, %f2;
	cvt.rzi.u32.f32 	%r76, %f36;
	mad.lo.s32 	%r77, %r76, %r1, %r75;
	st.global.u32 	[%rd18+3072], %r77;
$L__BB5_23:
	add.s32 	%r159, %r159, 8;
	setp.eq.s32 	%p14, %r159, %r163;
	@%p14 bra 	$L__BB5_24;
	bra.uni 	$L__BB5_7;
$L__BB5_24:
	setp.eq.s32 	%p15, %r10, 0;
	@%p15 bra 	$L__BB5_57;
	and.b32  	%r30, %r42, 3;
	setp.lt.u32 	%p16, %r10, 4;
	@%p16 bra 	$L__BB5_35;
	shl.b32 	%r78, %r163, 7;
	add.s32 	%r31, %r78, %r6;
	setp.ge.s32 	%p17, %r31, %r4;
	@%p17 bra 	$L__BB5_28;
	mul.wide.s32 	%rd38, %r31, 8;
	add.s64 	%rd39, %rd7, %rd38;
	ld.global.v2.f32 	{%f37, %f38}, [%rd39];
	mul.f32 	%f39, %f37, %f1;
	cvt.rzi.u32.f32 	%r79, %f39;
	mul.f32 	%f40, %f38, %f2;
	cvt.rzi.u32.f32 	%r80, %f40;
	mad.lo.s32 	%r81, %r80, %r1, %r79;
	mul.wide.s32 	%rd40, %r31, 4;
	add.s64 	%rd41, %rd8, %rd40;
	st.global.u32 	[%rd41], %r81;
$L__BB5_28:
	add.s32 	%r32, %r31, 128;
	setp.ge.s32 	%p18, %r32, %r4;
	@%p18 bra 	$L__BB5_30;
	mul.wide.s32 	%rd42, %r32, 8;
	add.s64 	%rd43, %rd7, %rd42;
	ld.global.v2.f32 	{%f41, %f42}, [%rd43];
	mul.f32 	%f43, %f41, %f1;
	cvt.rzi.u32.f32 	%r82, %f43;
	mul.f32 	%f44, %f42, %f2;
	cvt.rzi.u32.f32 	%r83, %f44;
	mad.lo.s32 	%r84, %r83, %r1, %r82;
	mul.wide.s32 	%rd44, %r32, 4;
	add.s64 	%rd45, %rd8, %rd44;
	st.global.u32 	[%rd45], %r84;
$L__BB5_30:
	add.s32 	%r33, %r31, 256;
	setp.ge.s32 	%p19, %r33, %r4;
	@%p19 bra 	$L__BB5_32;
	mul.wide.s32 	%rd46, %r33, 8;
	add.s64 	%rd47, %rd7, %rd46;
	ld.global.v2.f32 	{%f45, %f46}, [%rd47];
	mul.f32 	%f47, %f45, %f1;
	cvt.rzi.u32.f32 	%r85, %f47;
	mul.f32 	%f48, %f46, %f2;
	cvt.rzi.u32.f32 	%r86, %f48;
	mad.lo.s32 	%r87, %r86, %r1, %r85;
	mul.wide.s32 	%rd48, %r33, 4;
	add.s64 	%rd49, %rd8, %rd48;
	st.global.u32 	[%rd49], %r87;
$L__BB5_32:
	add.s32 	%r34, %r31, 384;
	setp.ge.s32 	%p20, %r34, %r4;
	@%p20 bra 	$L__BB5_34;
	mul.wide.s32 	%rd50, %r34, 8;
	add.s64 	%rd51, %rd7, %rd50;
	ld.global.v2.f32 	{%f49, %f50}, [%rd51];
	mul.f32 	%f51, %f49, %f1;
	cvt.rzi.u32.f32 	%r88, %f51;
	mul.f32 	%f52, %f50, %f2;
	cvt.rzi.u32.f32 	%r89, %f52;
	mad.lo.s32 	%r90, %r89, %r1, %r88;
	mul.wide.s32 	%rd52, %r34, 4;
	add.s64 	%rd53, %rd8, %rd52;
	st.global.u32 	[%rd53], %r90;
$L__BB5_34:
	add.s32 	%r163, %r163, 4;
$L__BB5_35:
	setp.eq.s32 	%p21, %r30, 0;
	@%p21 bra 	$L__BB5_57;
	setp.eq.s32 	%p22, %r30, 1;
	@%p22 bra 	$L__BB5_42;
	shl.b32 	%r91, %r163, 7;
	add.s32 	%r37, %r91, %r6;
	setp.ge.s32 	%p23, %r37, %r4;
	@%p23 bra 	$L__BB5_39;
	mul.wide.s32 	%rd54, %r37, 8;
	add.s64 	%rd55, %rd7, %rd54;
	ld.global.v2.f32 	{%f53, %f54}, [%rd55];
	mul.f32 	%f55, %f53, %f1;
	cvt.rzi.u32.f32 	%r92, %f55;
	mul.f32 	%f56, %f54, %f2;
	cvt.rzi.u32.f32 	%r93, %f56;
	mad.lo.s32 	%r94, %r93, %r1, %r92;
	mul.wide.s32 	%rd56, %r37, 4;
	add.s64 	%rd57, %rd8, %rd56;
	st.global.u32 	[%rd57], %r94;
$L__BB5_39:
	add.s32 	%r38, %r37, 128;
	setp.ge.s32 	%p24, %r38, %r4;
	@%p24 bra 	$L__BB5_41;
	mul.wide.s32 	%rd58, %r38, 8;
	add.s64 	%rd59, %rd7, %rd58;
	ld.global.v2.f32 	{%f57, %f58}, [%rd59];
	mul.f32 	%f59, %f57, %f1;
	cvt.rzi.u32.f32 	%r95, %f59;
	mul.f32 	%f60, %f58, %f2;
	cvt.rzi.u32.f32 	%r96, %f60;
	mad.lo.s32 	%r97, %r96, %r1, %r95;
	mul.wide.s32 	%rd60, %r38, 4;
	add.s64 	%rd61, %rd8, %rd60;
	st.global.u32 	[%rd61], %r97;
$L__BB5_41:
	add.s32 	%r163, %r163, 2;
$L__BB5_42:
	and.b32  	%r98, %r42, 1;
	setp.eq.b32 	%p25, %r98, 1;
	not.pred 	%p26, %p25;
	@%p26 bra 	$L__BB5_57;
	shl.b32 	%r99, %r163, 7;
	add.s32 	%r41, %r99, %r6;
	setp.ge.s32 	%p27, %r41, %r4;
	@%p27 bra 	$L__BB5_57;
	mul.wide.s32 	%rd62, %r41, 8;
	add.s64 	%rd63, %rd7, %rd62;
	ld.global.v2.f32 	{%f61, %f62}, [%rd63];
	mul.f32 	%f63, %f61, %f1;
	cvt.rzi.u32.f32 	%r100, %f63;
	mul.f32 	%f64, %f62, %f2;
	cvt.rzi.u32.f32 	%r101, %f64;
	mad.lo.s32 	%r102, %r101, %r1, %r100;
	mul.wide.s32 	%rd64, %r41, 4;
	add.s64 	%rd65, %rd8, %rd64;
	st.global.u32 	[%rd65], %r102;
	bra.uni 	$L__BB5_57;
$L__BB5_45:
	setp.lt.s32 	%p28, %r42, 1;
	@%p28 bra 	$L__BB5_57;
	cvt.rn.f32.u32 	%f3, %r1;
	cvt.rn.f32.u32 	%f4, %r2;
	and.b32  	%r12, %r42, 7;
	setp.lt.u32 	%p29, %r42, 8;
	mov.b32 	%r161, 0;
	@%p29 bra 	$L__BB5_49;
	and.b32  	%r161, %r42, 2147483640;
	neg.s32 	%r158, %r161;
	mul.wide.u32 	%rd67, %r6, 4;
	add.s64 	%rd68, %rd31, %rd1;
	add.s64 	%rd90, %rd68, %rd67;
	mul.wide.u32 	%rd70, %r6, 8;
	add.s64 	%rd71, %rd30, %rd2;
	add.s64 	%rd89, %rd71, %rd70;
	add.s64 	%rd11, %rd71, 3072;
	add.s32 	%r157, %r6, 128;
	add.s64 	%rd12, %rd68, 1536;
$L__BB5_48:
	.pragma "nounroll";
	mul.wide.s32 	%rd72, %r157, 8;
	add.s64 	%rd73, %rd11, %rd72;
	mul.wide.s32 	%rd74, %r157, 4;
	add.s64 	%rd75, %rd12, %rd74;
	ld.global.v2.f32 	{%f65, %f66}, [%rd89];
	mul.f32 	%f67, %f65, %f3;
	cvt.rzi.u32.f32 	%r104, %f67;
	mul.f32 	%f68, %f66, %f4;
	cvt.rzi.u32.f32 	%r105, %f68;
	mad.lo.s32 	%r106, %r105, %r1, %r104;
	st.global.u32 	[%rd90], %r106;
	ld.global.v2.f32 	{%f69, %f70}, [%rd73+-3072];
	mul.f32 	%f71, %f69, %f3;
	cvt.rzi.u32.f32 	%r107, %f71;
	mul.f32 	%f72, %f70, %f4;
	cvt.rzi.u32.f32 	%r108, %f72;
	mad.lo.s32 	%r109, %r108, %r1, %r107;
	st.global.u32 	[%rd75+-1536], %r109;
	ld.global.v2.f32 	{%f73, %f74}, [%rd73+-2048];
	mul.f32 	%f75, %f73, %f3;
	cvt.rzi.u32.f32 	%r110, %f75;
	mul.f32 	%f76, %f74, %f4;
	cvt.rzi.u32.f32 	%r111, %f76;
	mad.lo.s32 	%r112, %r111, %r1, %r110;
	st.global.u32 	[%rd75+-1024], %r112;
	ld.global.v2.f32 	{%f77, %f78}, [%rd73+-1024];
	mul.f32 	%f79, %f77, %f3;
	cvt.rzi.u32.f32 	%r113, %f79;
	mul.f32 	%f80, %f78, %f4;
	cvt.rzi.u32.f32 	%r114, %f80;
	mad.lo.s32 	%r115, %r114, %r1, %r113;
	st.global.u32 	[%rd75+-512], %r115;
	ld.global.v2.f32 	{%f81, %f82}, [%rd73];
	mul.f32 	%f83, %f81, %f3;
	cvt.rzi.u32.f32 	%r116, %f83;
	mul.f32 	%f84, %f82, %f4;
	cvt.rzi.u32.f32 	%r117, %f84;
	mad.lo.s32 	%r118, %r117, %r1, %r116;
	st.global.u32 	[%rd75], %r118;
	ld.global.v2.f32 	{%f85, %f86}, [%rd73+1024];
	mul.f32 	%f87, %f85, %f3;
	cvt.rzi.u32.f32 	%r119, %f87;
	mul.f32 	%f88, %f86, %f4;
	cvt.rzi.u32.f32 	%r120, %f88;
	mad.lo.s32 	%r121, %r120, %r1, %r119;
	st.global.u32 	[%rd75+512], %r121;
	ld.global.v2.f32 	{%f89, %f90}, [%rd73+2048];
	mul.f32 	%f91, %f89, %f3;
	cvt.rzi.u32.f32 	%r122, %f91;
	mul.f32 	%f92, %f90, %f4;
	cvt.rzi.u32.f32 	%r123, %f92;
	mad.lo.s32 	%r124, %r123, %r1, %r122;
	st.global.u32 	[%rd75+1024], %r124;
	ld.global.v2.f32 	{%f93, %f94}, [%rd73+3072];
	mul.f32 	%f95, %f93, %f3;
	cvt.rzi.u32.f32 	%r125, %f95;
	mul.f32 	%f96, %f94, %f4;
	cvt.rzi.u32.f32 	%r126, %f96;
	mad.lo.s32 	%r127, %r126, %r1, %r125;
	st.global.u32 	[%rd75+1536], %r127;
	add.s32 	%r158, %r158, 8;
	add.s64 	%rd90, %rd90, 4096;
	add.s64 	%rd89, %rd89, 8192;
	add.s32 	%r157, %r157, 1024;
	setp.eq.s32 	%p30, %r158, 0;
	@%p30 bra 	$L__BB5_49;
	bra.uni 	$L__BB5_48;
$L__BB5_49:
	setp.eq.s32 	%p31, %r12, 0;
	@%p31 bra 	$L__BB5_57;
	and.b32  	%r24, %r42, 3;
	setp.lt.u32 	%p32, %r12, 4;
	@%p32 bra 	$L__BB5_52;
	shl.b32 	%r128, %r161, 7;
	add.s32 	%r129, %r128, %r6;
	mul.wide.s32 	%rd76, %r129, 8;
	add.s64 	%rd77, %rd7, %rd76;
	ld.global.v2.f32 	{%f97, %f98}, [%rd77];
	mul.f32 	%f99, %f97, %f3;
	cvt.rzi.u32.f32 	%r130, %f99;
	mul.f32 	%f100, %f98, %f4;
	cvt.rzi.u32.f32 	%r131, %f100;
	mad.lo.s32 	%r132, %r131, %r1, %r130;
	mul.wide.s32 	%rd78, %r129, 4;
	add.s64 	%rd79, %rd8, %rd78;
	st.global.u32 	[%rd79], %r132;
	ld.global.v2.f32 	{%f101, %f102}, [%rd77+1024];
	mul.f32 	%f103, %f101, %f3;
	cvt.rzi.u32.f32 	%r133, %f103;
	mul.f32 	%f104, %f102, %f4;
	cvt.rzi.u32.f32 	%r134, %f104;
	mad.lo.s32 	%r135, %r134, %r1, %r133;
	st.global.u32 	[%rd79+512], %r135;
	ld.global.v2.f32 	{%f105, %f106}, [%rd77+2048];
	mul.f32 	%f107, %f105, %f3;
	cvt.rzi.u32.f32 	%r136, %f107;
	mul.f32 	%f108, %f106, %f4;
	cvt.rzi.u32.f32 	%r137, %f108;
	mad.lo.s32 	%r138, %r137, %r1, %r136;
	st.global.u32 	[%rd79+1024], %r138;
	ld.global.v2.f32 	{%f109, %f110}, [%rd77+3072];
	mul.f32 	%f111, %f109, %f3;
	cvt.rzi.u32.f32 	%r139, %f111;
	mul.f32 	%f112, %f110, %f4;
	cvt.rzi.u32.f32 	%r140, %f112;
	mad.lo.s32 	%r141, %r140, %r1, %r139;
	st.global.u32 	[%rd79+1536], %r141;
	add.s32 	%r161, %r161, 4;
$L__BB5_52:
	setp.eq.s32 	%p33, %r24, 0;
	@%p33 bra 	$L__BB5_57;
	setp.eq.s32 	%p34, %r24, 1;
	@%p34 bra 	$L__BB5_55;
	shl.b32 	%r142, %r161, 7;
	add.s32 	%r143, %r142, %r6;
	mul.wide.s32 	%rd80, %r143, 8;
	add.s64 	%rd81, %rd7, %rd80;
	ld.global.v2.f32 	{%f113, %f114}, [%rd81];
	mul.f32 	%f115, %f113, %f3;
	cvt.rzi.u32.f32 	%r144, %f115;
	mul.f32 	%f116, %f114, %f4;
	cvt.rzi.u32.f32 	%r145, %f116;
	mad.lo.s32 	%r146, %r145, %r1, %r144;
	mul.wide.s32 	%rd82, %r143, 4;
	add.s64 	%rd83, %rd8, %rd82;
	st.global.u32 	[%rd83], %r146;
	ld.global.v2.f32 	{%f117, %f118}, [%rd81+1024];
	mul.f32 	%f119, %f117, %f3;
	cvt.rzi.u32.f32 	%r147, %f119;
	mul.f32 	%f120, %f118, %f4;
	cvt.rzi.u32.f32 	%r148, %f120;
	mad.lo.s32 	%r149, %r148, %r1, %r147;
	st.global.u32 	[%rd83+512], %r149;
	add.s32 	%r161, %r161, 2;
$L__BB5_55:
	and.b32  	%r150, %r42, 1;
	setp.eq.b32 	%p35, %r150, 1;
	not.pred 	%p36, %p35;
	@%p36 bra 	$L__BB5_57;
	shl.b32 	%r151, %r161, 7;
	add.s32 	%r152, %r151, %r6;
	mul.wide.s32 	%rd84, %r152, 8;
	add.s64 	%rd85, %rd7, %rd84;
	ld.global.v2.f32 	{%f121, %f122}, [%rd85];
	mul.f32 	%f123, %f121, %f3;
	cvt.rzi.u32.f32 	%r153, %f123;
	mul.f32 	%f124, %f122, %f4;
	cvt.rzi.u32.f32 	%r154, %f124;
	mad.lo.s32 	%r155, %r154, %r1, %r153;
	mul.wide.s32 	%rd86, %r152, 4;
	add.s64 	%rd87, %rd8, %rd86;
	st.global.u32 	[%rd87], %r155;
$L__BB5_57:
	ret;

}
	// .globl	_ZN3cub18CUB_300001_SM_10006detail10radix_sort31DeviceRadixSortSingleTileKernelINS1_5radix10policy_hubIj6float2yE10Policy1000ELNS0_9SortOrderE0EjS6_yNS1_21identity_decomposer_tEEEvPKT1_PSB_PKT2_PSF_T3_iiT4_
.visible .entry _ZN3cub18CUB_300001_SM_10006detail10radix_sort31DeviceRadixSortSingleTileKernelINS1_5radix10policy_hubIj6float2yE10Policy1000ELNS0_9SortOrderE0EjS6_yNS1_21identity_decomposer_tEEEvPKT1_PSB_PKT2_PSF_T3_iiT4_(
	.param .u64 .ptr .align 1 _ZN3cub18CUB_300001_SM_10006detail10radix_sort31DeviceRadixSortSingleTileKernelINS1_5radix10policy_hubIj6float2yE10Policy1000ELNS0_9SortOrderE0EjS6_yNS1_21identity_decomposer_tEEEvPKT1_PSB_PKT2_PSF_T3_iiT4__param_0,
	.param .u64 .ptr .align 1 _ZN3cub18CUB_300001_SM_10006detail10radix_sort31DeviceRadixSortSingleTileKernelINS1_5radix10policy_hubIj6float2yE10Policy1000ELNS0_9SortOrderE0EjS6_yNS1_21identity_decomposer_tEEEvPKT1_PSB_PKT2_PSF_T3_iiT4__param_1,
	.param .u64 .ptr .align 1 _ZN3cub18CUB_300001_SM_10006detail10radix_sort31DeviceRadixSortSingleTileKernelINS1_5radix10policy_hubIj6float2yE10Policy1000ELNS0_9SortOrderE0EjS6_yNS1_21identity_decomposer_tEEEvPKT1_PSB_PKT2_PSF_T3_iiT4__param_2,
	.param .u64 .ptr .align 1 _ZN3cub18CUB_300001_SM_10006detail10radix_sort31DeviceRadixSortSingleTileKernelINS1_5radix10policy_hubIj6float2yE10Policy1000ELNS0_9SortOrderE0EjS6_yNS1_21identity_decomposer_tEEEvPKT1_PSB_PKT2_PSF_T3_iiT4__param_3,
	.param .u64 _ZN3cub18CUB_300001_SM_10006detail10radix_sort31DeviceRadixSortSingleTileKernelINS1_5radix10policy_hubIj6float2yE10Policy1000ELNS0_9SortOrderE0EjS6_yNS1_21identity_decomposer_tEEEvPKT1_PSB_PKT2_PSF_T3_iiT4__param_4,
	.param .u32 _ZN3cub18CUB_300001_SM_10006detail10radix_sort31DeviceRadixSortSingleTileKernelINS1_5radix10policy_hubIj6float2yE10Policy1000ELNS0_9SortOrderE0EjS6_yNS1_21identity_decomposer_tEEEvPKT1_PSB_PKT2_PSF_T3_iiT4__param_5,
	.param .u32 _ZN3cub18CUB_300001_SM_10006detail10radix_sort31DeviceRadixSortSingleTileKernelINS1_5radix10policy_hubIj6float2yE10Policy1000ELNS0_9SortOrderE0EjS6_yNS1_21identity_decomposer_tEEEvPKT1_PSB_PKT2_PSF_T3_iiT4__param_6,
	.param .align 1 .b8 _ZN3cub18CUB_300001_SM_10006detail10radix_sort31DeviceRadixSortSingleTileKernelINS1_5radix10policy_hubIj6float2yE10Policy1000ELNS0_9SortOrderE0EjS6_yNS1_21identity_decomposer_tEEEvPKT1_PSB_PKT2_PSF_T3_iiT4__param_7[1]
)
.maxntid 256
.minnctapersm 1
{
	.reg .pred 	%p<43>;
	.reg .b16 	%rs<19>;
	.reg .b32 	%r<461>;
	.reg .b32 	%f<136>;
	.reg .b64 	%rd<28>;
	// demoted variable
	.shared .align 16 .b8 _ZZN3cub18CUB_300001_SM_10006detail10radix_sort31DeviceRadixSortSingleTileKernelINS1_5radix10policy_hubIj6float2yE10Policy1000ELNS0_9SortOrderE0EjS6_yNS1_21identity_decomposer_tEEEvPKT1_PSB_PKT2_PSF_T3_iiT4_E12temp_storage[33856];
	ld.param.u64 	%rd10, [_ZN3cub18CUB_300001_SM_10006detail10radix_sort31DeviceRadixSortSingleTileKernelINS1_5radix10policy_hubIj6float2yE10Policy1000ELNS0_9SortOrderE0EjS6_yNS1_21identity_decomposer_tEEEvPKT1_PSB_PKT2_PSF_T3_iiT4__param_0];
	ld.param.u64 	%rd6, [_ZN3cub18CUB_300001_SM_10006detail10radix_sort31DeviceRadixSortSingleTileKernelINS1_5radix10policy_hubIj6float2yE10Policy1000ELNS0_9SortOrderE0EjS6_yNS1_21identity_decomposer_tEEEvPKT1_PSB_PKT2_PSF_T3_iiT4__param_1];
	ld.param.u64 	%rd7, [_ZN3cub18CUB_300001_SM_10006detail10radix_sort31DeviceRadixSortSingleTileKernelINS1_5radix10policy_hubIj6float2yE10Policy1000ELNS0_9SortOrderE0EjS6_yNS1_21identity_decomposer_tEEEvPKT1_PSB_PKT2_PSF_T3_iiT4__param_2];
	ld.param.u64 	%rd8, [_ZN3cub18CUB_300001_SM_10006detail10radix_sort31DeviceRadixSortSingleTileKernelINS1_5radix10policy_hubIj6float2yE10Policy1000ELNS0_9SortOrderE0EjS6_yNS1_21identity_decomposer_tEEEvPKT1_PSB_PKT2_PSF_T3_iiT4__param_3];
	ld.param.u64 	%rd9, [_ZN3cub18CUB_300001_SM_10006detail10radix_sort31DeviceRadixSortSingleTileKernelINS1_5radix10policy_hubIj6float2yE10Policy1000ELNS0_9SortOrderE0EjS6_yNS1_21identity_decomposer_tEEEvPKT1_PSB_PKT2_PSF_T3_iiT4__param_4];
	ld.param.u32 	%r130, [_ZN3cub18CUB_300001_SM_10006detail10radix_sort31DeviceRadixSortSingleTileKernelINS1_5radix10policy_hubIj6float2yE10Policy1000ELNS0_9SortOrderE0EjS6_yNS1_21identity_decomposer_tEEEvPKT1_PSB_PKT2_PSF_T3_iiT4__param_5];
	ld.param.u32 	%r131, [_ZN3cub18CUB_300001_SM_10006detail10radix_sort31DeviceRadixSortSingleTileKernelINS1_5radix10policy_hubIj6float2yE10Policy1000ELNS0_9SortOrderE0EjS6_yNS1_21identity_decomposer_tEEEvPKT1_PSB_PKT2_PSF_T3_iiT4__param_6];
	cvta.to.global.u64 	%rd11, %rd10;
	cvt.u32.u64 	%r1, %rd9;
	mov.u32 	%r2, %tid.x;
	mul.lo.s32 	%r3, %r2, 9;
	setp.ge.s32 	%p1, %r3, %r1;
	mul.wide.u32 	%rd12, %r3, 4;
	add.s64 	%rd1, %rd11, %rd12;
	mov.b32 	%r458, -1;
	@%p1 bra 	$L__BB6_2;
	ld.global.u32 	%r458, [%rd1];
$L__BB6_2:
	add.s32 	%r6, %r3, 1;
	setp.ge.s32 	%p2, %r6, %r1;
	mov.b32 	%r457, -1;
	@%p2 bra 	$L__BB6_4;
	ld.global.u32 	%r457, [%rd1+4];
$L__BB6_4:
	add.s32 	%r9, %r3, 2;
	setp.ge.s32 	%p3, %r9, %r1;
	mov.b32 	%r456, -1;
	@%p3 bra 	$L__BB6_6;
	ld.global.u32 	%r456, [%rd1+8];
$L__BB6_6:
	add.s32 	%r12, %r3, 3;
	setp.ge.s32 	%p4, %r12, %r1;
	mov.b32 	%r455, -1;
	@%p4 bra 	$L__BB6_8;
	ld.global.u32 	%r455, [%rd1+12];
$L__BB6_8:
	add.s32 	%r15, %r3, 4;
	setp.ge.s32 	%p5, %r15, %r1;
	mov.b32 	%r454, -1;
	@%p5 bra 	$L__BB6_10;
	ld.global.u32 	%r454, [%rd1+16];
$L__BB6_10:
	add.s32 	%r18, %r3, 5;
	setp.ge.s32 	%p6, %r18, %r1;
	mov.b32 	%r453, -1;
	@%p6 bra 	$L__BB6_12;
	ld.global.u32 	%r453, [%rd1+20];
$L__BB6_12:
	add.s32 	%r21, %r3, 6;
	setp.ge.s32 	%p7, %r21, %r1;
	mov.b32 	%r452, -1;
	@%p7 bra 	$L__BB6_14;
	ld.global.u32 	%r452, [%rd1+24];
$L__BB6_14:
	add.s32 	%r24, %r3, 7;
	setp.ge.s32 	%p8, %r24, %r1;
	mov.b32 	%r451, -1;
	@%p8 bra 	$L__BB6_16;
	ld.global.u32 	%r451, [%rd1+28];
$L__BB6_16:
	add.s32 	%r27, %r3, 8;
	setp.ge.s32 	%p9, %r27, %r1;
	mov.b32 	%r450, -1;
	@%p9 bra 	$L__BB6_18;
	ld.global.u32 	%r450, [%rd1+32];
$L__BB6_18:
	bar.sync 	0;
	mov.b64 	{%r141, %r142}, %rd9;
	shfl.sync.idx.b32	%r30|%p10, %r141, 0, 31, -1;
	shfl.sync.idx.b32	%r143|%p11, %r142, 0, 31, -1;
	mov.b64 	%rd2, {%r30, %r143};
	setp.ge.s32 	%p12, %r3, %r30;
	cvta.to.global.u64 	%rd13, %rd7;
	mul.wide.u32 	%rd14, %r3, 8;
	add.s64 	%rd3, %rd13, %rd14;
	@%p12 bra 	$L__BB6_20;
	ld.global.v2.f32 	{%f135, %f134}, [%rd3];
$L__BB6_20:
	setp.ge.s32 	%p13, %r6, %r30;
	@%p13 bra 	$L__BB6_22;
	ld.global.v2.f32 	{%f133, %f132}, [%rd3+8];
$L__BB6_22:
	setp.ge.s32 	%p14, %r9, %r30;
	@%p14 bra 	$L__BB6_24;
	ld.global.v2.f32 	{%f131, %f130}, [%rd3+16];
$L__BB6_24:
	setp.ge.s32 	%p15, %r12, %r30;
	@%p15 bra 	$L__BB6_26;
	ld.global.v2.f32 	{%f129, %f128}, [%rd3+24];
$L__BB6_26:
	setp.ge.s32 	%p16, %r15, %r30;
	@%p16 bra 	$L__BB6_28;
	ld.global.v2.f32 	{%f127, %f126}, [%rd3+32];
$L__BB6_28:
	setp.ge.s32 	%p17, %r18, %r30;
	@%p17 bra 	$L__BB6_30;
	ld.global.v2.f32 	{%f125, %f124}, [%rd3+40];
$L__BB6_30:
	setp.ge.s32 	%p18, %r21, %r30;
	@%p18 bra 	$L__BB6_32;
	ld.global.v2.f32 	{%f123, %f122}, [%rd3+48];
$L__BB6_32:
	setp.ge.s32 	%p19, %r24, %r30;
	@%p19 bra 	$L__BB6_34;
	ld.global.v2.f32 	{%f121, %f120}, [%rd3+56];
$L__BB6_34:
	setp.ge.s32 	%p20, %r27, %r30;
	@%p20 bra 	$L__BB6_36;
	ld.global.v2.f32 	{%f119, %f118}, [%rd3+64];
$L__BB6_36:
	bar.sync 	0;
	shr.u32 	%r31, %r2, 5;
	shl.b32 	%r145, %r2, 2;
	mov.u32 	%r146, _ZZN3cub18CUB_300001_SM_10006detail10radix_sort31DeviceRadixSortSingleTileKernelINS1_5radix10policy_hubIj6float2yE10Policy1000ELNS0_9SortOrderE0EjS6_yNS1_21identity_decomposer_tEEEvPKT1_PSB_PKT2_PSF_T3_iiT4_E12temp_storage;
	add.s32 	%r32, %r146, %r145;
	shl.b32 	%r147, %r2, 7;
	add.s32 	%r33, %r32, %r147;
	shl.b32 	%r148, %r31, 2;
	add.s32 	%r149, %r146, %r148;
	add.s32 	%r34, %r149, 33792;
	mad.lo.s32 	%r35, %r2, -96, %r33;
	mad.lo.s32 	%r36, %r2, 36, %r35;
	add.s32 	%r449, %r130, 6;
	sub.s32 	%r448, %r131, %r130;
$L__BB6_37:
	add.s32 	%r179, %r449, -6;
	min.s32 	%r152, %r448, 6;
	mov.b32 	%r208, 0;
	st.shared.u32 	[%r32], %r208;
	st.shared.u32 	[%r32+1024], %r208;
	st.shared.u32 	[%r32+2048], %r208;
	st.shared.u32 	[%r32+3072], %r208;
	st.shared.u32 	[%r32+4096], %r208;
	st.shared.u32 	[%r32+5120], %r208;
	st.shared.u32 	[%r32+6144], %r208;
	st.shared.u32 	[%r32+7168], %r208;
	st.shared.u32 	[%r32+8192], %r208;
	st.shared.u32 	[%r32+9216], %r208;
	st.shared.u32 	[%r32+10240], %r208;
	st.shared.u32 	[%r32+11264], %r208;
	st.shared.u32 	[%r32+12288], %r208;
	st.shared.u32 	[%r32+13312], %r208;
	st.shared.u32 	[%r32+14336], %r208;
	st.shared.u32 	[%r32+15360], %r208;
	st.shared.u32 	[%r32+16384], %r208;
	st.shared.u32 	[%r32+17408], %r208;
	st.shared.u32 	[%r32+18432], %r208;
	st.shared.u32 	[%r32+19456], %r208;
	st.shared.u32 	[%r32+20480], %r208;
	st.shared.u32 	[%r32+21504], %r208;
	st.shared.u32 	[%r32+22528], %r208;
	st.shared.u32 	[%r32+23552], %r208;
	st.shared.u32 	[%r32+24576], %r208;
	st.shared.u32 	[%r32+25600], %r208;
	st.shared.u32 	[%r32+26624], %r208;
	st.shared.u32 	[%r32+27648], %r208;
	st.shared.u32 	[%r32+28672], %r208;
	st.shared.u32 	[%r32+29696], %r208;
	st.shared.u32 	[%r32+30720], %r208;
	st.shared.u32 	[%r32+31744], %r208;
	st.shared.u32 	[%r32+32768], %r208;
	// begin inline asm
	bmsk.clamp.b32 %r150, %r208, %r152;
	// end inline asm
	// begin inline asm
	shr.b32 %r153, %r458, %r179;
	// end inline asm
	and.b32  	%r211, %r150, %r153;
	shl.b32 	%r212, %r211, 10;
	and.b32  	%r213, %r212, 31744;
	add.s32 	%r214, %r32, %r213;
	shr.u32 	%r215, %r211, 4;
	and.b32  	%r216, %r215, 268435454;
	add.s32 	%r51, %r214, %r216;
	ld.shared.u16 	%rs1, [%r51];
	add.s16 	%rs10, %rs1, 1;
	st.shared.u16 	[%r51], %rs10;
	// begin inline asm
	shr.b32 %r156, %r457, %r179;
	// end inline asm
	and.b32  	%r217, %r150, %r156;
	shl.b32 	%r218, %r217, 10;
	and.b32  	%r219, %r218, 31744;
	add.s32 	%r220, %r32, %r219;
	shr.u32 	%r221, %r217, 4;
	and.b32  	%r222, %r221, 268435454;
	add.s32 	%r52, %r220, %r222;
	ld.shared.u16 	%rs2, [%r52];
	add.s16 	%rs11, %rs2, 1;
	st.shared.u16 	[%r52], %rs11;
	// begin inline asm
	shr.b32 %r159, %r456, %r179;
	// end inline asm
	and.b32  	%r223, %r150, %r159;
	shl.b32 	%r224, %r223, 10;
	and.b32  	%r225, %r224, 31744;
	add.s32 	%r226, %r32, %r225;
	shr.u32 	%r227, %r223, 4;
	and.b32  	%r228, %r227, 268435454;
	add.s32 	%r53, %r226, %r228;
	ld.shared.u16 	%rs3, [%r53];
	add.s16 	%rs12, %rs3, 1;
	st.shared.u16 	[%r53], %rs12;
	// begin inline asm
	shr.b32 %r162, %r455, %r179;
	// end inline asm
	and.b32  	%r229, %r150, %r162;
	shl.b32 	%r230, %r229, 10;
	and.b32  	%r231, %r230, 31744;
	add.s32 	%r232, %r32, %r231;
	shr.u32 	%r233, %r229, 4;
	and.b32  	%r234, %r233, 268435454;
	add.s32 	%r54, %r232, %r234;
	ld.shared.u16 	%rs4, [%r54];
	add.s16 	%rs13, %rs4, 1;
	st.shared.u16 	[%r54], %rs13;
	// begin inline asm
	shr.b32 %r165, %r454, %r179;
	// end inline asm
	and.b32  	%r235, %r150, %r165;
	shl.b32 	%r236, %r235, 10;
	and.b32  	%r237, %r236, 31744;
	add.s32 	%r238, %r32, %r237;
	shr.u32 	%r239, %r235, 4;
	and.b32  	%r240, %r239, 268435454;
	add.s32 	%r55, %r238, %r240;
	ld.shared.u16 	%rs5, [%r55];
	add.s16 	%rs14, %rs5, 1;
	st.shared.u16 	[%r55], %rs14;
	// begin inline asm
	shr.b32 %r168, %r453, %r179;
	// end inline asm
	and.b32  	%r241, %r150, %r168;
	shl.b32 	%r242, %r241, 10;
	and.b32  	%r243, %r242, 31744;
	add.s32 	%r244, %r32, %r243;
	shr.u32 	%r245, %r241, 4;
	and.b32  	%r246, %r245, 268435454;
	add.s32 	%r56, %r244, %r246;
	ld.shared.u16 	%rs6, [%r56];
	add.s16 	%rs15, %rs6, 1;
	st.shared.u16 	[%r56], %rs15;
	// begin inline asm
	shr.b32 %r171, %r452, %r179;
	// end inline asm
	and.b32  	%r247, %r150, %r171;
	shl.b32 	%r248, %r247, 10;
	and.b32  	%r249, %r248, 31744;
	add.s32 	%r250, %r32, %r249;
	shr.u32 	%r251, %r247, 4;
	and.b32  	%r252, %r251, 268435454;
	add.s32 	%r57, %r250, %r252;
	ld.shared.u16 	%rs7, [%r57];
	add.s16 	%rs16, %rs7, 1;
	st.shared.u16 	[%r57], %rs16;
	// begin inline asm
	shr.b32 %r174, %r451, %r179;
	// end inline asm
	and.b32  	%r253, %r150, %r174;
	shl.b32 	%r254, %r253, 10;
	and.b32  	%r255, %r254, 31744;
	add.s32 	%r256, %r32, %r255;
	shr.u32 	%r257, %r253, 4;
	and.b32  	%r258, %r257, 268435454;
	add.s32 	%r58, %r256, %r258;
	ld.shared.u16 	%rs8, [%r58];
	add.s16 	%rs17, %rs8, 1;
	st.shared.u16 	[%r58], %rs17;
	// begin inline asm
	shr.b32 %r177, %r450, %r179;
	// end inline asm
	and.b32  	%r259, %r150, %r177;
	shl.b32 	%r260, %r259, 10;
	and.b32  	%r261, %r260, 31744;
	add.s32 	%r262, %r32, %r261;
	shr.u32 	%r263, %r259, 4;
	and.b32  	%r264, %r263, 268435454;
	add.s32 	%r59, %r262, %r264;
	ld.shared.u16 	%rs9, [%r59];
	add.s16 	%rs18, %rs9, 1;
	st.shared.u16 	[%r59], %rs18;
	bar.sync 	0;
	ld.shared.u32 	%r60, [%r33];
	ld.shared.u32 	%r265, [%r33+4];
	ld.shared.u32 	%r266, [%r33+8];
	ld.shared.u32 	%r267, [%r33+12];
	ld.shared.u32 	%r268, [%r33+16];
	ld.shared.u32 	%r269, [%r33+20];
	ld.shared.u32 	%r270, [%r33+24];
	ld.shared.u32 	%r271, [%r33+28];
	ld.shared.u32 	%r272, [%r33+32];
	ld.shared.u32 	%r273, [%r33+36];
	ld.shared.u32 	%r274, [%r33+40];
	ld.shared.u32 	%r275, [%r33+44];
	ld.shared.u32 	%r276, [%r33+48];
	ld.shared.u32 	%r277, [%r33+52];
	ld.shared.u32 	%r278, [%r33+56];
	ld.shared.u32 	%r279, [%r33+60];
	ld.shared.u32 	%r280, [%r33+64];
	ld.shared.u32 	%r281, [%r33+68];
	ld.shared.u32 	%r282, [%r33+72];
	ld.shared.u32 	%r283, [%r33+76];
	ld.shared.u32 	%r284, [%r33+80];
	ld.shared.u32 	%r285, [%r33+84];
	ld.shared.u32 	%r286, [%r33+88];
	ld.shared.u32 	%r287, [%r33+92];
	ld.shared.u32 	%r288, [%r33+96];
	ld.shared.u32 	%r289, [%r33+100];
	ld.shared.u32 	%r290, [%r33+104];
	ld.shared.u32 	%r291, [%r33+108];
	ld.shared.u32 	%r292, [%r33+112];
	ld.shared.u32 	%r293, [%r33+116];
	ld.shared.u32 	%r294, [%r33+120];
	ld.shared.u32 	%r295, [%r33+124];
	ld.shared.u32 	%r296, [%r33+128];
	add.s32 	%r61, %r265, %r60;
	add.s32 	%r62, %r266, %r61;
	add.s32 	%r63, %r267, %r62;
	add.s32 	%r64, %r268, %r63;
	add.s32 	%r65, %r269, %r64;
	add.s32 	%r66, %r270, %r65;
	add.s32 	%r67, %r271, %r66;
	add.s32 	%r68, %r272, %r67;
	add.s32 	%r69, %r273, %r68;
	add.s32 	%r70, %r274, %r69;
	add.s32 	%r71, %r275, %r70;
	add.s32 	%r72, %r276, %r71;
	add.s32 	%r73, %r277, %r72;
	add.s32 	%r74, %r278, %r73;
	add.s32 	%r75, %r279, %r74;
	add.s32 	%r76, %r280, %r75;
	add.s32 	%r77, %r281, %r76;
	add.s32 	%r78, %r282, %r77;
	add.s32 	%r79, %r283, %r78;
	add.s32 	%r80, %r284, %r79;
	add.s32 	%r81, %r285, %r80;
	add.s32 	%r82, %r286, %r81;
	add.s32 	%r83, %r287, %r82;
	add.s32 	%r84, %r288, %r83;
	add.s32 	%r85, %r289, %r84;
	add.s32 	%r86, %r290, %r85;
	add.s32 	%r87, %r291, %r86;
	add.s32 	%r88, %r292, %r87;
	add.s32 	%r89, %r293, %r88;
	add.s32 	%r90, %r294, %r89;
	add.s32 	%r91, %r295, %r90;
	add.s32 	%r185, %r296, %r91;
	// begin inline asm
	mov.u32 %r180, %laneid;
	// end inline asm
	mov.b32 	%r183, 1;
	mov.b32 	%r210, -1;
	// begin inline asm
	{  .reg .u32 r0;  .reg .pred p;  shfl.sync.up.b32 r0|p, %r185, %r183, %r208, %r210;  @p add.u32 r0, r0, %r185;  mov.u32 %r181, r0;}
	// end inline asm
	mov.b32 	%r189, 2;
	// begin inline asm
	{  .reg .u32 r0;  .reg .pred p;  shfl.sync.up.b32 r0|p, %r181, %r189, %r208, %r210;  @p add.u32 r0, r0, %r181;  mov.u32 %r187, r0;}
	// end inline asm
	mov.b32 	%r195, 4;
	// begin inline asm
	{  .reg .u32 r0;  .reg .pred p;  shfl.sync.up.b32 r0|p, %r187, %r195, %r208, %r210;  @p add.u32 r0, r0, %r187;  mov.u32 %r193, r0;}
	// end inline asm
	mov.b32 	%r201, 8;
	// begin inline asm
	{  .reg .u32 r0;  .reg .pred p;  shfl.sync.up.b32 r0|p, %r193, %r201, %r208, %r210;  @p add.u32 r0, r0, %r193;  mov.u32 %r199, r0;}
	// end inline asm
	mov.b32 	%r207, 16;
	// begin inline asm
	{  .reg .u32 r0;  .reg .pred p;  shfl.sync.up.b32 r0|p, %r199, %r207, %r208, %r210;  @p add.u32 r0, r0, %r199;  mov.u32 %r205, r0;}
	// end inline asm
	setp.ne.s32 	%p21, %r180, 31;
	@%p21 bra 	$L__BB6_39;
	st.shared.u32 	[%r34], %r205;
$L__BB6_39:
	sub.s32 	%r297, %r205, %r185;
	setp.gt.u32 	%p22, %r2, 31;
	setp.eq.s32 	%p23, %r31, 7;
	setp.eq.s32 	%p24, %r31, 6;
	setp.eq.s32 	%p25, %r31, 5;
	setp.eq.s32 	%p26, %r31, 4;
	setp.eq.s32 	%p27, %r31, 3;
	setp.eq.s32 	%p28, %r31, 2;
	setp.eq.s32 	%p29, %r31, 1;
	bar.sync 	0;
	ld.shared.v4.u32 	{%r298, %r299, %r300, %r301}, [_ZZN3cub18CUB_300001_SM_10006detail10radix_sort31DeviceRadixSortSingleTileKernelINS1_5radix10policy_hubIj6float2yE10Policy1000ELNS0_9SortOrderE0EjS6_yNS1_21identity_decomposer_tEEEvPKT1_PSB_PKT2_PSF_T3_iiT4_E12temp_storage+33792];
	selp.b32 	%r302, %r298, %r459, %p29;
	add.s32 	%r303, %r299, %r298;
	selp.b32 	%r304, %r303, %r302, %p28;
	add.s32 	%r305, %r303, %r300;
	selp.b32 	%r306, %r305, %r304, %p27;
	add.s32 	%r307, %r305, %r301;
	selp.b32 	%r308, %r307, %r306, %p26;
	ld.shared.v4.u32 	{%r309, %r310, %r311, %r312}, [_ZZN3cub18CUB_300001_SM_10006detail10radix_sort31DeviceRadixSortSingleTileKernelINS1_5radix10policy_hubIj6float2yE10Policy1000ELNS0_9SortOrderE0EjS6_yNS1_21identity_decomposer_tEEEvPKT1_PSB_PKT2_PSF_T3_iiT4_E12temp_storage+33808];
	add.s32 	%r313, %r307, %r309;
	selp.b32 	%r314, %r313, %r308, %p25;
	add.s32 	%r315, %r313, %r310;
	selp.b32 	%r316, %r315, %r314, %p24;
	add.s32 	%r317, %r315, %r311;
	selp.b32 	%r459, %r317, %r316, %p23;
	add.s32 	%r96, %r317, %r312;
	setp.ne.s32 	%p30, %r180, 0;
	selp.b32 	%r318, %r297, 0, %p30;
	add.s32 	%r319, %r459, %r318;
	or.pred  	%p31, %p22, %p30;
	selp.b32 	%r460, %r319, %r297, %p22;
	@%p31 bra 	$L__BB6_41;
	shl.b32 	%r460, %r96, 16;
	st.shared.u32 	[_ZZN3cub18CUB_300001_SM_10006detail10radix_sort31DeviceRadixSortSingleTileKernelINS1_5radix10policy_hubIj6float2yE10Policy1000ELNS0_9SortOrderE0EjS6_yNS1_21identity_decomposer_tEEEvPKT1_PSB_PKT2_PSF_T3_iiT4_E12temp_storage+33832], %r460;
$L__BB6_41:
	setp.eq.s32 	%p32, %r2, 0;
	bar.sync 	0;
	ld.shared.u32 	%r320, [_ZZN3cub18CUB_300001_SM_10006detail10radix_sort31DeviceRadixSortSingleTileKernelINS1_5radix10policy_hubIj6float2yE10Policy1000ELNS0_9SortOrderE0EjS6_yNS1_21identity_decomposer_tEEEvPKT1_PSB_PKT2_PSF_T3_iiT4_E12temp_storage+33832];
	selp.b32 	%r321, 0, %r320, %p32;
	add.s32 	%r322, %r460, %r321;
	add.s32 	%r323, %r60, %r322;
	add.s32 	%r324, %r61, %r322;
	add.s32 	%r325, %r62, %r322;
	add.s32 	%r326, %r63, %r322;
	add.s32 	%r327, %r64, %r322;
	add.s32 	%r328, %r65, %r322;
	add.s32 	%r329, %r66, %r322;
	add.s32 	%r330, %r67, %r322;
	add.s32 	%r331, %r68, %r322;
	add.s32 	%r332, %r69, %r322;
	add.s32 	%r333, %r70, %r322;
	add.s32 	%r334, %r71, %r322;
	add.s32 	%r335, %r72, %r322;
	add.s32 	%r336, %r73, %r322;
	add.s32 	%r337, %r74, %r322;
	add.s32 	%r338, %r75, %r322;
	add.s32 	%r339, %r76, %r322;
	add.s32 	%r340, %r77, %r322;
	add.s32 	%r341, %r78, %r322;
	add.s32 	%r342, %r79, %r322;
	add.s32 	%r343, %r80, %r322;
	add.s32 	%r344, %r81, %r322;
	add.s32 	%r345, %r82, %r322;
	add.s32 	%r346, %r83, %r322;
	add.s32 	%r347, %r84, %r322;
	add.s32 	%r348, %r85, %r322;
	add.s32 	%r349, %r86, %r322;
	add.s32 	%r350, %r87, %r322;
	add.s32 	%r351, %r88, %r322;
	add.s32 	%r352, %r89, %r322;
	add.s32 	%r353, %r90, %r322;
	add.s32 	%r354, %r91, %r322;
	st.shared.u32 	[%r33], %r322;
	st.shared.u32 	[%r33+4], %r323;
	st.shared.u32 	[%r33+8], %r324;
	st.shared.u32 	[%r33+12], %r325;
	st.shared.u32 	[%r33+16], %r326;
	st.shared.u32 	[%r33+20], %r327;
	st.shared.u32 	[%r33+24], %r328;
	st.shared.u32 	[%r33+28], %r329;
	st.shared.u32 	[%r33+32], %r330;
	st.shared.u32 	[%r33+36], %r331;
	st.shared.u32 	[%r33+40], %r332;
	st.shared.u32 	[%r33+44], %r333;
	st.shared.u32 	[%r33+48], %r334;
	st.shared.u32 	[%r33+52], %r335;
	st.shared.u32 	[%r33+56], %r336;
	st.shared.u32 	[%r33+60], %r337;
	st.shared.u32 	[%r33+64], %r338;
	st.shared.u32 	[%r33+68], %r339;
	st.shared.u32 	[%r33+72], %r340;
	st.shared.u32 	[%r33+76], %r341;
	st.shared.u32 	[%r33+80], %r342;
	st.shared.u32 	[%r33+84], %r343;
	st.shared.u32 	[%r33+88], %r344;
	st.shared.u32 	[%r33+92], %r345;
	st.shared.u32 	[%r33+96], %r346;
	st.shared.u32 	[%r33+100], %r347;
	st.shared.u32 	[%r33+104], %r348;
	st.shared.u32 	[%r33+108], %r349;
	st.shared.u32 	[%r33+112], %r350;
	st.shared.u32 	[%r33+116], %r351;
	st.shared.u32 	[%r33+120], %r352;
	st.shared.u32 	[%r33+124], %r353;
	st.shared.u32 	[%r33+128], %r354;
	bar.sync 	0;
	cvt.u32.u16 	%r355, %rs1;
	ld.shared.u16 	%r356, [%r51];
	add.s32 	%r100, %r356, %r355;
	cvt.u32.u16 	%r357, %rs2;
	ld.shared.u16 	%r358, [%r52];
	add.s32 	%r101, %r358, %r357;
	cvt.u32.u16 	%r359, %rs3;
	ld.shared.u16 	%r360, [%r53];
	add.s32 	%r102, %r360, %r359;
	cvt.u32.u16 	%r361, %rs4;
	ld.shared.u16 	%r362, [%r54];
	add.s32 	%r103, %r362, %r361;
	cvt.u32.u16 	%r363, %rs5;
	ld.shared.u16 	%r364, [%r55];
	add.s32 	%r104, %r364, %r363;
	cvt.u32.u16 	%r365, %rs6;
	ld.shared.u16 	%r366, [%r56];
	add.s32 	%r105, %r366, %r365;
	cvt.u32.u16 	%r367, %rs7;
	ld.shared.u16 	%r368, [%r57];
	add.s32 	%r106, %r368, %r367;
	cvt.u32.u16 	%r369, %rs8;
	ld.shared.u16 	%r370, [%r58];
	add.s32 	%r107, %r370, %r369;
	cvt.u32.u16 	%r371, %rs9;
	ld.shared.u16 	%r372, [%r59];
	add.s32 	%r108, %r372, %r371;
	bar.sync 	0;
	setp.lt.s32 	%p33, %r449, %r131;
	@%p33 bra 	$L__BB6_61;
	cvt.u64.u32 	%rd15, %r2;
	shl.b32 	%r373, %r100, 2;
	mov.u32 	%r374, _ZZN3cub18CUB_300001_SM_10006detail10radix_sort31DeviceRadixSortSingleTileKernelINS1_5radix10policy_hubIj6float2yE10Policy1000ELNS0_9SortOrderE0EjS6_yNS1_21identity_decomposer_tEEEvPKT1_PSB_PKT2_PSF_T3_iiT4_E12temp_storage;
	add.s32 	%r375, %r374, %r373;
	st.shared.u32 	[%r375], %r458;
	shl.b32 	%r376, %r101, 2;
	add.s32 	%r377, %r374, %r376;
	st.shared.u32 	[%r377], %r457;
	shl.b32 	%r378, %r102, 2;
	add.s32 	%r379, %r374, %r378;
	st.shared.u32 	[%r379], %r456;
	shl.b32 	%r380, %r103, 2;
	add.s32 	%r381, %r374, %r380;
	st.shared.u32 	[%r381], %r455;
	shl.b32 	%r382, %r104, 2;
	add.s32 	%r383, %r374, %r382;
	st.shared.u32 	[%r383], %r454;
	shl.b32 	%r384, %r105, 2;
	add.s32 	%r385, %r374, %r384;
	st.shared.u32 	[%r385], %r453;
	shl.b32 	%r386, %r106, 2;
	add.s32 	%r387, %r374, %r386;
	st.shared.u32 	[%r387], %r452;
	shl.b32 	%r388, %r107, 2;
	add.s32 	%r389, %r374, %r388;
	st.shared.u32 	[%r389], %r451;
	shl.b32 	%r390, %r108, 2;
	add.s32 	%r391, %r374, %r390;
	st.shared.u32 	[%r391], %r450;
	bar.sync 	0;
	mad.lo.s32 	%r392, %r2, -68, %r36;
	ld.shared.u32 	%r109, [%r392];
	ld.shared.u32 	%r110, [%r392+1024];
	ld.shared.u32 	%r111, [%r392+2048];
	ld.shared.u32 	%r112, [%r392+3072];
	ld.shared.u32 	%r113, [%r392+4096];
	ld.shared.u32 	%r114, [%r392+5120];
	ld.shared.u32 	%r115, [%r392+6144];
	ld.shared.u32 	%r116, [%r392+7168];
	ld.shared.u32 	%r117, [%r392+8192];
	bar.sync 	0;
	add.s32 	%r393, %r375, %r373;
	st.shared.v2.f32 	[%r393], {%f135, %f134};
	add.s32 	%r394, %r377, %r376;
	st.shared.v2.f32 	[%r394], {%f133, %f132};
	add.s32 	%r395, %r379, %r378;
	st.shared.v2.f32 	[%r395], {%f131, %f130};
	add.s32 	%r396, %r381, %r380;
	st.shared.v2.f32 	[%r396], {%f129, %f128};
	add.s32 	%r397, %r383, %r382;
	st.shared.v2.f32 	[%r397], {%f127, %f126};
	add.s32 	%r398, %r385, %r384;
	st.shared.v2.f32 	[%r398], {%f125, %f124};
	add.s32 	%r399, %r387, %r386;
	st.shared.v2.f32 	[%r399], {%f123, %f122};
	add.s32 	%r400, %r389, %r388;
	st.shared.v2.f32 	[%r400], {%f121, %f120};
	add.s32 	%r401, %r391, %r390;
	st.shared.v2.f32 	[%r401], {%f119, %f118};
	bar.sync 	0;
	shl.b32 	%r402, %r2, 2;
	add.s32 	%r118, %r392, %r402;
	ld.shared.v2.f32 	{%f55, %f56}, [%r118+2048];
	ld.shared.v2.f32 	{%f57, %f58}, [%r118+4096];
	ld.shared.v2.f32 	{%f59, %f60}, [%r118+6144];
	ld.shared.v2.f32 	{%f61, %f62}, [%r118+8192];
	ld.shared.v2.f32 	{%f63, %f64}, [%r118+10240];
	ld.shared.v2.f32 	{%f65, %f66}, [%r118+12288];
	ld.shared.v2.f32 	{%f67, %f68}, [%r118+14336];
	ld.shared.v2.f32 	{%f69, %f70}, [%r118+16384];
	setp.gt.u64 	%p34, %rd2, %rd15;
	cvta.to.global.u64 	%rd16, %rd6;
	mul.wide.u32 	%rd17, %r2, 4;
	add.s64 	%rd4, %rd16, %rd17;
	cvta.to.global.u64 	%rd18, %rd8;
	mul.wide.u32 	%rd19, %r2, 8;
	add.s64 	%rd5, %rd18, %rd19;
	@%p34 bra 	$L__BB6_43;
	bra.uni 	$L__BB6_44;
$L__BB6_43:
	ld.shared.v2.f32 	{%f98, %f99}, [%r118];
	st.global.u32 	[%rd4], %r109;
	st.global.v2.f32 	[%rd5], {%f98, %f99};
$L__BB6_44:
	add.s32 	%r403, %r2, 256;
	cvt.u64.u32 	%rd20, %r403;
	setp.le.u64 	%p35, %rd2, %rd20;
	@%p35 bra 	$L__BB6_46;
	st.global.u32 	[%rd4+1024], %r110;
	st.global.v2.f32 	[%rd5+2048], {%f55, %f56};
$L__BB6_46:
	add.s32 	%r404, %r2, 512;
	cvt.u64.u32 	%rd21, %r404;
	setp.le.u64 	%p36, %rd2, %rd21;
	@%p36 bra 	$L__BB6_48;
	st.global.u32 	[%rd4+2048], %r111;
	st.global.v2.f32 	[%rd5+4096], {%f57, %f58};
$L__BB6_48:
	add.s32 	%r405, %r2, 768;
	cvt.u64.u32 	%rd22, %r405;
	setp.le.u64 	%p37, %rd2, %rd22;
	@%p37 bra 	$L__BB6_50;
	st.global.u32 	[%rd4+3072], %r112;
	st.global.v2.f32 	[%rd5+6144], {%f59, %f60};
$L__BB6_50:
	or.b32  	%r406, %r2, 1024;
	cvt.u64.u32 	%rd23, %r406;
	setp.le.u64 	%p38, %rd2, %rd23;
	@%p38 bra 	$L__BB6_52;
	st.global.u32 	[%rd4+4096], %r113;
	st.global.v2.f32 	[%rd5+8192], {%f61, %f62};
$L__BB6_52:
	add.s32 	%r407, %r2, 1280;
	cvt.u64.u32 	%rd24, %r407;
	setp.le.u64 	%p39, %rd2, %rd24;
	@%p39 bra 	$L__BB6_54;
	st.global.u32 	[%rd4+5120], %r114;
	st.global.v2.f32 	[%rd5+10240], {%f63, %f64};
$L__BB6_54:
	add.s32 	%r408, %r2, 1536;
	cvt.u64.u32 	%rd25, %r408;
	setp.le.u64 	%p40, %rd2, %rd25;
	@%p40 bra 	$L__BB6_56;
	st.global.u32 	[%rd4+6144], %r115;
	st.global.v2.f32 	[%rd5+12288], {%f65, %f66};
$L__BB6_56:
	add.s32 	%r409, %r2, 1792;
	cvt.u64.u32 	%rd26, %r409;
	setp.le.u64 	%p41, %rd2, %rd26;
	@%p41 bra 	$L__BB6_58;
	st.global.u32 	[%rd4+7168], %r116;
	st.global.v2.f32 	[%rd5+14336], {%f67, %f68};
$L__BB6_58:
	or.b32  	%r410, %r2, 2048;
	cvt.u64.u32 	%rd27, %r410;
	setp.le.u64 	%p42, %rd2, %rd27;
	@%p42 bra 	$L__BB6_60;
	st.global.u32 	[%rd4+8192], %r117;
	st.global.v2.f32 	[%rd5+16384], {%f69, %f70};
$L__BB6_60:
	ret;
$L__BB6_61:
	shl.b32 	%r411, %r100, 2;
	mov.u32 	%r412, _ZZN3cub18CUB_300001_SM_10006detail10radix_sort31DeviceRadixSortSingleTileKernelINS1_5radix10policy_hubIj6float2yE10Policy1000ELNS0_9SortOrderE0EjS6_yNS1_21identity_decomposer_tEEEvPKT1_PSB_PKT2_PSF_T3_iiT4_E12temp_storage;
	add.s32 	%r413, %r412, %r411;
	st.shared.u32 	[%r413], %r458;
	shl.b32 	%r414, %r101, 2;
	add.s32 	%r415, %r412, %r414;
	st.shared.u32 	[%r415], %r457;
	shl.b32 	%r416, %r102, 2;
	add.s32 	%r417, %r412, %r416;
	st.shared.u32 	[%r417], %r456;
	shl.b32 	%r418, %r103, 2;
	add.s32 	%r419, %r412, %r418;
	st.shared.u32 	[%r419], %r455;
	shl.b32 	%r420, %r104, 2;
	add.s32 	%r421, %r412, %r420;
	st.shared.u32 	[%r421], %r454;
	shl.b32 	%r422, %r105, 2;
	add.s32 	%r423, %r412, %r422;
	st.shared.u32 	[%r423], %r453;
	shl.b32 	%r424, %r106, 2;
	add.s32 	%r425, %r412, %r424;
	st.shared.u32 	[%r425], %r452;
	shl.b32 	%r426, %r107, 2;
	add.s32 	%r427, %r412, %r426;
	st.shared.u32 	[%r427], %r451;
	shl.b32 	%r428, %r108, 2;
	add.s32 	%r429, %r412, %r428;
	st.shared.u32 	[%r429], %r450;
	bar.sync 	0;
	ld.shared.u32 	%r458, [%r35];
	ld.shared.u32 	%r457, [%r35+4];
	ld.shared.u32 	%r456, [%r35+8];
	ld.shared.u32 	%r455, [%r35+12];
	ld.shared.u32 	%r454, [%r35+16];
	ld.shared.u32 	%r453, [%r35+20];
	ld.shared.u32 	%r452, [%r35+24];
	ld.shared.u32 	%r451, [%r35+28];
	ld.shared.u32 	%r450, [%r35+32];
	bar.sync 	0;
	add.s32 	%r430, %r413, %r411;
	st.shared.v2.f32 	[%r430], {%f135, %f134};
	add.s32 	%r431, %r415, %r414;
	st.shared.v2.f32 	[%r431], {%f133, %f132};
	add.s32 	%r432, %r417, %r416;
	st.shared.v2.f32 	[%r432], {%f131, %f130};
	add.s32 	%r433, %r419, %r418;
	st.shared.v2.f32 	[%r433], {%f129, %f128};
	add.s32 	%r434, %r421, %r420;
	st.shared.v2.f32 	[%r434], {%f127, %f126};
	add.s32 	%r435, %r423, %r422;
	st.shared.v2.f32 	[%r435], {%f125, %f124};
	add.s32 	%r436, %r425, %r424;
	st.shared.v2.f32 	[%r436], {%f123, %f122};
	add.s32 	%r437, %r427, %r426;
	st.shared.v2.f32 	[%r437], {%f121, %f120};
	add.s32 	%r438, %r429, %r428;
	st.shared.v2.f32 	[%r438], {%f119, %f118};
	bar.sync 	0;
	ld.shared.v2.f32 	{%f135, %f134}, [%r36];
	ld.shared.v2.f32 	{%f133, %f132}, [%r36+8];
	ld.shared.v2.f32 	{%f131, %f130}, [%r36+16];
	ld.shared.v2.f32 	{%f129, %f128}, [%r36+24];
	ld.shared.v2.f32 	{%f127, %f126}, [%r36+32];
	ld.shared.v2.f32 	{%f125, %f124}, [%r36+40];
	ld.shared.v2.f32 	{%f123, %f122}, [%r36+48];
	ld.shared.v2.f32 	{%f121, %f120}, [%r36+56];
	ld.shared.v2.f32 	{%f119, %f118}, [%r36+64];
	bar.sync 	0;
	add.s32 	%r449, %r449, 6;
	add.s32 	%r448, %r448, -6;
	bra.uni 	$L__BB6_37;

}
	// .globl	_ZN3cub18CUB_300001_SM_10006detail10radix_sort30DeviceRadixSortHistogramKernelINS1_5radix10policy_hubIj6float2yE10Policy1000ELNS0_9SortOrderE0EjyNS1_21identity_decomposer_tEEEvPT2_PKT1_SB_iiT3_
.visible .entry _ZN3cub18CUB_300001_SM_10006detail10radix_sort30DeviceRadixSortHistogramKernelINS1_5radix10policy_hubIj6float2yE10Policy1000ELNS0_9SortOrderE0EjyNS1_21identity_decomposer_tEEEvPT2_PKT1_SB_iiT3_(
	.param .u64 .ptr .align 1 _ZN3cub18CUB_300001_SM_10006detail10radix_sort30DeviceRadixSortHistogramKernelINS1_5radix10policy_hubIj6float2yE10Policy1000ELNS0_9SortOrderE0EjyNS1_21identity_decomposer_tEEEvPT2_PKT1_SB_iiT3__param_0,
	.param .u64 .ptr .align 1 _ZN3cub18CUB_300001_SM_10006detail10radix_sort30DeviceRadixSortHistogramKernelINS1_5radix10policy_hubIj6float2yE10Policy1000ELNS0_9SortOrderE0EjyNS1_21identity_decomposer_tEEEvPT2_PKT1_SB_iiT3__param_1,
	.param .u64 _ZN3cub18CUB_300001_SM_10006detail10radix_sort30DeviceRadixSortHistogramKernelINS1_5radix10policy_hubIj6float2yE10Policy1000ELNS0_9SortOrderE0EjyNS1_21identity_decomposer_tEEEvPT2_PKT1_SB_iiT3__param_2,
	.param .u32 _ZN3cub18CUB_300001_SM_10006detail10radix_sort30DeviceRadixSortHistogramKernelINS1_5radix10policy_hubIj6float2yE10Policy1000ELNS0_9SortOrderE0EjyNS1_21identity_decomposer_tEEEvPT2_PKT1_SB_iiT3__param_3,
	.param .u32 _ZN3cub18CUB_300001_SM_10006detail10radix_sort30DeviceRadixSortHistogramKernelINS1_5radix10policy_hubIj6float2yE10Policy1000ELNS0_9SortOrderE0EjyNS1_21identity_decomposer_tEEEvPT2_PKT1_SB_iiT3__param_4,
	.param .align 1 .b8 _ZN3cub18CUB_300001_SM_10006detail10radix_sort30DeviceRadixSortHistogramKernelINS1_5radix10policy_hubIj6float2yE10Policy1000ELNS0_9SortOrderE0EjyNS1_21identity_decomposer_tEEEvPT2_PKT1_SB_iiT3__param_5[1]
)
.maxntid 128
{
	.reg .pred 	%p<91>;
	.reg .b32 	%r<470>;
	.reg .b64 	%rd<137>;
	// demoted variable
	.shared .align 4 .b8 _ZZN3cub18CUB_300001_SM_10006detail10radix_sort30DeviceRadixSortHistogramKernelINS1_5radix10policy_hubIj6float2yE10Policy1000ELNS0_9SortOrderE0EjyNS1_21identity_decomposer_tEEEvPT2_PKT1_SB_iiT3_E12temp_storage[4096];
	ld.param.u64 	%rd18, [_ZN3cub18CUB_300001_SM_10006detail10radix_sort30DeviceRadixSortHistogramKernelINS1_5radix10policy_hubIj6float2yE10Policy1000ELNS0_9SortOrderE0EjyNS1_21identity_decomposer_tEEEvPT2_PKT1_SB_iiT3__param_0];
	ld.param.u64 	%rd19, [_ZN3cub18CUB_300001_SM_10006detail10radix_sort30DeviceRadixSortHistogramKernelINS1_5radix10policy_hubIj6float2yE10Policy1000ELNS0_9SortOrderE0EjyNS1_21identity_decomposer_tEEEvPT2_PKT1_SB_iiT3__param_1];
	ld.param.u64 	%rd17, [_ZN3cub18CUB_300001_SM_10006detail10radix_sort30DeviceRadixSortHistogramKernelINS1_5radix10policy_hubIj6float2yE10Policy1000ELNS0_9SortOrderE0EjyNS1_21identity_decomposer_tEEEvPT2_PKT1_SB_iiT3__param_2];
	ld.param.u32 	%r158, [_ZN3cub18CUB_300001_SM_10006detail10radix_sort30DeviceRadixSortHistogramKernelINS1_5radix10policy_hubIj6float2yE10Policy1000ELNS0_9SortOrderE0EjyNS1_21identity_decomposer_tEEEvPT2_PKT1_SB_iiT3__param_3];
	ld.param.u32 	%r159, [_ZN3cub18CUB_300001_SM_10006detail10radix_sort30DeviceRadixSortHistogramKernelINS1_5radix10policy_hubIj6float2yE10Policy1000ELNS0_9SortOrderE0EjyNS1_21identity_decomposer_tEEEvPT2_PKT1_SB_iiT3__param_4];
	cvta.to.global.u64 	%rd1, %rd19;
	cvta.to.global.u64 	%rd2, %rd18;
	setp.eq.s64 	%p2, %rd17, 0;
	@%p2 bra 	$L__BB7_153;
	sub.s32 	%r160, %r159, %r158;
	add.s32 	%r161, %r160, 7;
	shr.s32 	%r162, %r161, 31;
	shr.u32 	%r163, %r162, 29;
	add.s32 	%r164, %r161, %r163;
	shr.s32 	%r165, %r164, 3;
	mov.u32 	%r166, %tid.x;
	setp.gt.u32 	%p3, %r166, 255;
	setp.lt.s32 	%p4, %r161, 8;
	mov.u32 	%r167, %ctaid.x;
	shl.b32 	%r168, %r167, 11;
	cvt.u64.u32 	%rd3, %r168;
	mov.u32 	%r169, %nctaid.x;
	shl.b32 	%r170, %r169, 11;
	cvt.u64.u32 	%rd4, %r170;
	add.s32 	%r1, %r165, -1;
	and.b32  	%r2, %r165, 15;
	and.b32  	%r3, %r165, 7;
	add.s32 	%r4, %r3, -1;
	and.b32  	%r5, %r165, 3;
	or.pred  	%p1, %p3, %p4;
	shl.b32 	%r171, %r166, 2;
	mov.u32 	%r172, _ZZN3cub18CUB_300001_SM_10006detail10radix_sort30DeviceRadixSortHistogramKernelINS1_5radix10policy_hubIj6float2yE10Policy1000ELNS0_9SortOrderE0EjyNS1_21identity_decomposer_tEEEvPT2_PKT1_SB_iiT3_E12temp_storage;
	add.s32 	%r6, %r172, %r171;
	and.b32  	%r7, %r165, 268435440;
	cvt.u64.u32 	%rd5, %r166;
	add.s32 	%r8, %r166, 128;
	add.s32 	%r9, %r166, 256;
	add.s32 	%r10, %r166, 384;
	add.s32 	%r11, %r166, 512;
	add.s32 	%r12, %r166, 640;
	add.s32 	%r13, %r166, 768;
	add.s32 	%r14, %r166, 1280;
	add.s32 	%r15, %r166, 1920;
	and.b32  	%r16, %r165, 268435448;
	and.b32  	%r17, %r165, 1;
	neg.s32 	%r18, %r7;
	add.s32 	%r19, %r6, 8192;
	add.s64 	%rd21, %rd17, -1;
	shr.u64 	%rd22, %rd21, 30;
	add.s64 	%rd23, %rd22, 1;
	min.u64 	%rd6, %rd23, %rd17;
	mov.b64 	%rd135, 0;
$L__BB7_2:
	@%p1 bra 	$L__BB7_30;
	setp.lt.u32 	%p5, %r1, 15;
	mov.b32 	%r423, 0;
	@%p5 bra 	$L__BB7_6;
	mov.u32 	%r420, %r19;
	mov.u32 	%r421, %r18;
$L__BB7_5:
	.pragma "nounroll";
	mov.b32 	%r174, 0;
	st.shared.u32 	[%r420+-8192], %r174;
	st.shared.u32 	[%r420+-7168], %r174;
	st.shared.u32 	[%r420+-6144], %r174;
	st.shared.u32 	[%r420+-5120], %r174;
	st.shared.u32 	[%r420+-4096], %r174;
	st.shared.u32 	[%r420+-3072], %r174;
	st.shared.u32 	[%r420+-2048], %r174;
	st.shared.u32 	[%r420+-1024], %r174;
	st.shared.u32 	[%r420], %r174;
	st.shared.u32 	[%r420+1024], %r174;
	st.shared.u32 	[%r420+2048], %r174;
	st.shared.u32 	[%r420+3072], %r174;
	st.shared.u32 	[%r420+4096], %r174;
	st.shared.u32 	[%r420+5120], %r174;
	st.shared.u32 	[%r420+6144], %r174;
	st.shared.u32 	[%r420+7168], %r174;
	add.s32 	%r421, %r421, 16;
	add.s32 	%r420, %r420, 16384;
	setp.ne.s32 	%p6, %r421, 0;
	mov.u32 	%r423, %r7;
	@%p6 bra 	$L__BB7_5;
$L__BB7_6:
	add.s32 	%r25, %r2, -1;
	setp.eq.s32 	%p7, %r2, 0;
	@%p7 bra 	$L__BB7_16;
	setp.lt.u32 	%p8, %r25, 7;
	@%p8 bra 	$L__BB7_9;
	shl.b32 	%r175, %r423, 10;
	add.s32 	%r176, %r6, %r175;
	mov.b32 	%r177, 0;
	st.shared.u32 	[%r176], %r177;
	st.shared.u32 	[%r176+1024], %r177;
	st.shared.u32 	[%r176+2048], %r177;
	st.shared.u32 	[%r176+3072], %r177;
	st.shared.u32 	[%r176+4096], %r177;
	st.shared.u32 	[%r176+5120], %r177;
	st.shared.u32 	[%r176+6144], %r177;
	st.shared.u32 	[%r176+7168], %r177;
	add.s32 	%r423, %r423, 8;
$L__BB7_9:
	setp.eq.s32 	%p9, %r3, 0;
	@%p9 bra 	$L__BB7_16;
	setp.lt.u32 	%p10, %r4, 3;
	@%p10 bra 	$L__BB7_12;
	shl.b32 	%r178, %r423, 10;
	add.s32 	%r179, %r6, %r178;
	mov.b32 	%r180, 0;
	st.shared.u32 	[%r179], %r180;
	st.shared.u32 	[%r179+1024], %r180;
	st.shared.u32 	[%r179+2048], %r180;
	st.shared.u32 	[%r179+3072], %r180;
	add.s32 	%r423, %r423, 4;
$L__BB7_12:
	setp.eq.s32 	%p11, %r5, 0;
	@%p11 bra 	$L__BB7_16;
	setp.eq.s32 	%p12, %r5, 1;
	shl.b32 	%r181, %r423, 10;
	add.s32 	%r30, %r6, %r181;
	mov.b32 	%r182, 0;
	st.shared.u32 	[%r30], %r182;
	@%p12 bra 	$L__BB7_16;
	setp.eq.s32 	%p13, %r5, 2;
	mov.b32 	%r183, 0;
	st.shared.u32 	[%r30+1024], %r183;
	@%p13 bra 	$L__BB7_16;
	mov.b32 	%r184, 0;
	st.shared.u32 	[%r30+2048], %r184;
$L__BB7_16:
	cvt.u32.u64 	%r185, %rd5;
	setp.gt.u32 	%p14, %r185, 127;
	@%p14 bra 	$L__BB7_30;
	setp.lt.u32 	%p15, %r1, 15;
	mov.b32 	%r427, 0;
	@%p15 bra 	$L__BB7_20;
	mov.b32 	%r425, 0;
$L__BB7_19:
	.pragma "nounroll";
	shl.b32 	%r188, %r425, 10;
	add.s32 	%r189, %r6, %r188;
	mov.b32 	%r190, 0;
	st.shared.u32 	[%r189+512], %r190;
	st.shared.u32 	[%r189+1536], %r190;
	st.shared.u32 	[%r189+2560], %r190;
	st.shared.u32 	[%r189+3584], %r190;
	st.shared.u32 	[%r189+4608], %r190;
	st.shared.u32 	[%r189+5632], %r190;
	st.shared.u32 	[%r189+6656], %r190;
	st.shared.u32 	[%r189+7680], %r190;
	st.shared.u32 	[%r189+8704], %r190;
	st.shared.u32 	[%r189+9728], %r190;
	st.shared.u32 	[%r189+10752], %r190;
	st.shared.u32 	[%r189+11776], %r190;
	st.shared.u32 	[%r189+12800], %r190;
	st.shared.u32 	[%r189+13824], %r190;
	st.shared.u32 	[%r189+14848], %r190;
	st.shared.u32 	[%r189+15872], %r190;
	add.s32 	%r425, %r425, 16;
	setp.ne.s32 	%p16, %r425, %r7;
	mov.u32 	%r427, %r7;
	@%p16 bra 	$L__BB7_19;
$L__BB7_20:
	setp.eq.s32 	%p17, %r2, 0;
	@%p17 bra 	$L__BB7_30;
	setp.lt.u32 	%p18, %r25, 7;
	@%p18 bra 	$L__BB7_23;
	shl.b32 	%r191, %r427, 10;
	add.s32 	%r192, %r6, %r191;
	mov.b32 	%r193, 0;
	st.shared.u32 	[%r192+512], %r193;
	st.shared.u32 	[%r192+1536], %r193;
	st.shared.u32 	[%r192+2560], %r193;
	st.shared.u32 	[%r192+3584], %r193;
	st.shared.u32 	[%r192+4608], %r193;
	st.shared.u32 	[%r192+5632], %r193;
	st.shared.u32 	[%r192+6656], %r193;
	st.shared.u32 	[%r192+7680], %r193;
	add.s32 	%r427, %r427, 8;
$L__BB7_23:
	setp.eq.s32 	%p19, %r3, 0;
	@%p19 bra 	$L__BB7_30;
	setp.lt.u32 	%p20, %r4, 3;
	@%p20 bra 	$L__BB7_26;
	shl.b32 	%r194, %r427, 10;
	add.s32 	%r195, %r6, %r194;
	mov.b32 	%r196, 0;
	st.shared.u32 	[%r195+512], %r196;
	st.shared.u32 	[%r195+1536], %r196;
	st.shared.u32 	[%r195+2560], %r196;
	st.shared.u32 	[%r195+3584], %r196;
	add.s32 	%r427, %r427, 4;
$L__BB7_26:
	setp.eq.s32 	%p21, %r5, 0;
	@%p21 bra 	$L__BB7_30;
	setp.eq.s32 	%p22, %r5, 1;
	shl.b32 	%r197, %r427, 10;
	add.s32 	%r38, %r6, %r197;
	mov.b32 	%r198, 0;
	st.shared.u32 	[%r38+512], %r198;
	@%p22 bra 	$L__BB7_30;
	setp.eq.s32 	%p23, %r5, 2;
	mov.b32 	%r199, 0;
	st.shared.u32 	[%r38+1536], %r199;
	@%p23 bra 	$L__BB7_30;
	mov.b32 	%r200, 0;
	st.shared.u32 	[%r38+2560], %r200;
$L__BB7_30:
	bar.sync 	0;
	bar.sync 	0;
	shl.b64 	%rd8, %rd135, 30;
	sub.s64 	%rd24, %rd17, %rd8;
	min.u64 	%rd9, %rd24, 1073741824;
	setp.le.u64 	%p24, %rd9, %rd3;
	@%p24 bra 	$L__BB7_70;
	mov.u64 	%rd136, %rd3;
$L__BB7_32:
	add.s64 	%rd11, %rd136, %rd8;
	sub.s64 	%rd12, %rd17, %rd11;
	setp.lt.u64 	%p25, %rd12, 2048;
	@%p25 bra 	$L__BB7_34;
	add.s64 	%rd27, %rd11, %rd5;
	shl.b64 	%rd28, %rd27, 2;
	add.s64 	%rd29, %rd1, %rd28;
	ld.global.u32 	%r459, [%rd29];
	ld.global.u32 	%r458, [%rd29+512];
	ld.global.u32 	%r457, [%rd29+1024];
	ld.global.u32 	%r456, [%rd29+1536];
	ld.global.u32 	%r455, [%rd29+2048];
	ld.global.u32 	%r454, [%rd29+2560];
	ld.global.u32 	%r453, [%rd29+3072];
	ld.global.u32 	%r452, [%rd29+3584];
	ld.global.u32 	%r451, [%rd29+4096];
	ld.global.u32 	%r450, [%rd29+4608];
	ld.global.u32 	%r449, [%rd29+5120];
	ld.global.u32 	%r448, [%rd29+5632];
	ld.global.u32 	%r447, [%rd29+6144];
	ld.global.u32 	%r446, [%rd29+6656];
	ld.global.u32 	%r445, [%rd29+7168];
	ld.global.u32 	%r444, [%rd29+7680];
	bra.uni 	$L__BB7_66;
$L__BB7_34:
	cvt.u32.u64 	%r202, %rd5;
	cvt.u32.u64 	%r55, %rd12;
	setp.ge.s32 	%p26, %r202, %r55;
	add.s64 	%rd25, %rd11, %rd5;
	shl.b64 	%rd26, %rd25, 2;
	add.s64 	%rd13, %rd1, %rd26;
	mov.b32 	%r459, -1;
	@%p26 bra 	$L__BB7_36;
	ld.global.u32 	%r459, [%rd13];
$L__BB7_36:
	setp.ge.s32 	%p27, %r8, %r55;
	mov.b32 	%r458, -1;
	@%p27 bra 	$L__BB7_38;
	ld.global.u32 	%r458, [%rd13+512];
$L__BB7_38:
	setp.ge.s32 	%p28, %r9, %r55;
	mov.b32 	%r457, -1;
	@%p28 bra 	$L__BB7_40;
	ld.global.u32 	%r457, [%rd13+1024];
$L__BB7_40:
	setp.ge.s32 	%p29, %r10, %r55;
	mov.b32 	%r456, -1;
	@%p29 bra 	$L__BB7_42;
	ld.global.u32 	%r456, [%rd13+1536];
$L__BB7_42:
	setp.ge.s32 	%p30, %r11, %r55;
	mov.b32 	%r455, -1;
	@%p30 bra 	$L__BB7_44;
	ld.global.u32 	%r455, [%rd13+2048];
$L__BB7_44:
	setp.ge.s32 	%p31, %r12, %r55;
	mov.b32 	%r454, -1;
	@%p31 bra 	$L__BB7_46;
	ld.global.u32 	%r454, [%rd13+2560];
$L__BB7_46:
	setp.ge.s32 	%p32, %r13, %r55;
	mov.b32 	%r453, -1;
	@%p32 bra 	$L__BB7_48;
	ld.global.u32 	%r453, [%rd13+3072];
$L__BB7_48:
	mov.u32 	%r210, %tid.x;
	add.s32 	%r211, %r210, 896;
	setp.ge.s32 	%p33, %r211, %r55;
	mov.b32 	%r452, -1;
	@%p33 bra 	$L__BB7_50;
	ld.global.u32 	%r452, [%rd13+3584];
$L__BB7_50:
	or.b32  	%r214, %r210, 1024;
	setp.ge.s32 	%p34, %r214, %r55;
	mov.b32 	%r451, -1;
	@%p34 bra 	$L__BB7_52;
	ld.global.u32 	%r451, [%rd13+4096];
$L__BB7_52:
	add.s32 	%r217, %r210, 1152;
	setp.ge.s32 	%p35, %r217, %r55;
	mov.b32 	%r450, -1;
	@%p35 bra 	$L__BB7_54;
	ld.global.u32 	%r450, [%rd13+4608];
$L__BB7_54:
	setp.ge.s32 	%p36, %r14, %r55;
	mov.b32 	%r449, -1;
	@%p36 bra 	$L__BB7_56;
	ld.global.u32 	%r449, [%rd13+5120];
$L__BB7_56:
	add.s32 	%r221, %r210, 1408;
	setp.ge.s32 	%p37, %r221, %r55;
	mov.b32 	%r448, -1;
	@%p37 bra 	$L__BB7_58;
	ld.global.u32 	%r448, [%rd13+5632];
$L__BB7_58:
	add.s32 	%r224, %r210, 1536;
	setp.ge.s32 	%p38, %r224, %r55;
	mov.b32 	%r447, -1;
	@%p38 bra 	$L__BB7_60;
	ld.global.u32 	%r447, [%rd13+6144];
$L__BB7_60:
	add.s32 	%r227, %r210, 1664;
	setp.ge.s32 	%p39, %r227, %r55;
	mov.b32 	%r446, -1;
	@%p39 bra 	$L__BB7_62;
	ld.global.u32 	%r446, [%rd13+6656];
$L__BB7_62:
	add.s32 	%r230, %r210, 1792;
	setp.ge.s32 	%p40, %r230, %r55;
	mov.b32 	%r445, -1;
	@%p40 bra 	$L__BB7_64;
	ld.global.u32 	%r445, [%rd13+7168];
$L__BB7_64:
	setp.ge.s32 	%p41, %r15, %r55;
	mov.b32 	%r444, -1;
	@%p41 bra 	$L__BB7_66;
	ld.global.u32 	%r444, [%rd13+7680];
$L__BB7_66:
	setp.le.s32 	%p42, %r159, %r158;
	@%p42 bra 	$L__BB7_69;
	mov.b32 	%r460, 0;
	mov.u32 	%r461, %r158;
$L__BB7_68:
	sub.s32 	%r233, %r159, %r461;
	shl.b32 	%r234, %r460, 10;
	mov.u32 	%r235, _ZZN3cub18CUB_300001_SM_10006detail10radix_sort30DeviceRadixSortHistogramKernelINS1_5radix10policy_hubIj6float2yE10Policy1000ELNS0_9SortOrderE0EjyNS1_21identity_decomposer_tEEEvPT2_PKT1_SB_iiT3_E12temp_storage;
	add.s32 	%r236, %r235, %r234;
	min.s32 	%r237, %r233, 8;
	mov.b32 	%r238, -1;
	shl.b32 	%r239, %r238, %r237;
	not.b32 	%r240, %r239;
	shr.u32 	%r241, %r459, %r461;
	and.b32  	%r242, %r241, %r240;
	shl.b32 	%r243, %r242, 2;
	add.s32 	%r244, %r236, %r243;
	atom.shared.add.u32 	%r245, [%r244], 1;
	shr.u32 	%r246, %r458, %r461;
	and.b32  	%r247, %r246, %r240;
	shl.b32 	%r248, %r247, 2;
	add.s32 	%r249, %r236, %r248;
	atom.shared.add.u32 	%r250, [%r249], 1;
	shr.u32 	%r251, %r457, %r461;
	and.b32  	%r252, %r251, %r240;
	shl.b32 	%r253, %r252, 2;
	add.s32 	%r254, %r236, %r253;
	atom.shared.add.u32 	%r255, [%r254], 1;
	shr.u32 	%r256, %r456, %r461;
	and.b32  	%r257, %r256, %r240;
	shl.b32 	%r258, %r257, 2;
	add.s32 	%r259, %r236, %r258;
	atom.shared.add.u32 	%r260, [%r259], 1;
	shr.u32 	%r261, %r455, %r461;
	and.b32  	%r262, %r261, %r240;
	shl.b32 	%r263, %r262, 2;
	add.s32 	%r264, %r236, %r263;
	atom.shared.add.u32 	%r265, [%r264], 1;
	shr.u32 	%r266, %r454, %r461;
	and.b32  	%r267, %r266, %r240;
	shl.b32 	%r268, %r267, 2;
	add.s32 	%r269, %r236, %r268;
	atom.shared.add.u32 	%r270, [%r269], 1;
	shr.u32 	%r271, %r453, %r461;
	and.b32  	%r272, %r271, %r240;
	shl.b32 	%r273, %r272, 2;
	add.s32 	%r274, %r236, %r273;
	atom.shared.add.u32 	%r275, [%r274], 1;
	shr.u32 	%r276, %r452, %r461;
	and.b32  	%r277, %r276, %r240;
	shl.b32 	%r278, %r277, 2;
	add.s32 	%r279, %r236, %r278;
	atom.shared.add.u32 	%r280, [%r279], 1;
	shr.u32 	%r281, %r451, %r461;
	and.b32  	%r282, %r281, %r240;
	shl.b32 	%r283, %r282, 2;
	add.s32 	%r284, %r236, %r283;
	atom.shared.add.u32 	%r285, [%r284], 1;
	shr.u32 	%r286, %r450, %r461;
	and.b32  	%r287, %r286, %r240;
	shl.b32 	%r288, %r287, 2;
	add.s32 	%r289, %r236, %r288;
	atom.shared.add.u32 	%r290, [%r289], 1;
	shr.u32 	%r291, %r449, %r461;
	and.b32  	%r292, %r291, %r240;
	shl.b32 	%r293, %r292, 2;
	add.s32 	%r294, %r236, %r293;
	atom.shared.add.u32 	%r295, [%r294], 1;
	shr.u32 	%r296, %r448, %r461;
	and.b32  	%r297, %r296, %r240;
	shl.b32 	%r298, %r297, 2;
	add.s32 	%r299, %r236, %r298;
	atom.shared.add.u32 	%r300, [%r299], 1;
	shr.u32 	%r301, %r447, %r461;
	and.b32  	%r302, %r301, %r240;
	shl.b32 	%r303, %r302, 2;
	add.s32 	%r304, %r236, %r303;
	atom.shared.add.u32 	%r305, [%r304], 1;
	shr.u32 	%r306, %r446, %r461;
	and.b32  	%r307, %r306, %r240;
	shl.b32 	%r308, %r307, 2;
	add.s32 	%r309, %r236, %r308;
	atom.shared.add.u32 	%r310, [%r309], 1;
	shr.u32 	%r311, %r445, %r461;
	and.b32  	%r312, %r311, %r240;
	shl.b32 	%r313, %r312, 2;
	add.s32 	%r314, %r236, %r313;
	atom.shared.add.u32 	%r315, [%r314], 1;
	shr.u32 	%r316, %r444, %r461;
	and.b32  	%r317, %r316, %r240;
	shl.b32 	%r318, %r317, 2;
	add.s32 	%r319, %r236, %r318;
	atom.shared.add.u32 	%r320, [%r319], 1;
	add.s32 	%r461, %r461, 8;
	add.s32 	%r460, %r460, 1;
	setp.lt.s32 	%p43, %r461, %r159;
	@%p43 bra 	$L__BB7_68;
$L__BB7_69:
	add.s64 	%rd136, %rd136, %rd4;
	setp.lt.u64 	%p44, %rd136, %rd9;
	@%p44 bra 	$L__BB7_32;
$L__BB7_70:
	bar.sync 	0;
	@%p1 bra 	$L__BB7_152;
	setp.lt.u32 	%p45, %r1, 7;
	mov.b32 	%r464, 0;
	@%p45 bra 	$L__BB7_90;
	mov.b32 	%r462, 0;
$L__BB7_73:
	.pragma "nounroll";
	shl.b32 	%r323, %r462, 10;
	add.s32 	%r108, %r6, %r323;
	ld.shared.u32 	%r109, [%r108];
	setp.eq.s32 	%p46, %r109, 0;
	@%p46 bra 	$L__BB7_75;
	cvt.u32.u64 	%r324, %rd5;
	shl.b32 	%r325, %r462, 8;
	add.s32 	%r326, %r325, %r324;
	mul.wide.u32 	%rd30, %r326, 8;
	add.s64 	%rd31, %rd2, %rd30;
	cvt.u64.u32 	%rd32, %r109;
	atom.global.add.u64 	%rd33, [%rd31], %rd32;
$L__BB7_75:
	ld.shared.u32 	%r110, [%r108+1024];
	setp.eq.s32 	%p47, %r110, 0;
	@%p47 bra 	$L__BB7_77;
	cvt.u32.u64 	%r327, %rd5;
	shl.b32 	%r328, %r462, 8;
	add.s32 	%r329, %r328, %r327;
	add.s32 	%r330, %r329, 256;
	mul.wide.u32 	%rd34, %r330, 8;
	add.s64 	%rd35, %rd2, %rd34;
	cvt.u64.u32 	%rd36, %r110;
	atom.global.add.u64 	%rd37, [%rd35], %rd36;
$L__BB7_77:
	ld.shared.u32 	%r111, [%r108+2048];
	setp.eq.s32 	%p48, %r111, 0;
	@%p48 bra 	$L__BB7_79;
	cvt.u32.u64 	%r331, %rd5;
	shl.b32 	%r332, %r462, 8;
	add.s32 	%r333, %r332, %r331;
	add.s32 	%r334, %r333, 512;
	mul.wide.u32 	%rd38, %r334, 8;
	add.s64 	%rd39, %rd2, %rd38;
	cvt.u64.u32 	%rd40, %r111;
	atom.global.add.u64 	%rd41, [%rd39], %rd40;
$L__BB7_79:
	ld.shared.u32 	%r112, [%r108+3072];
	setp.eq.s32 	%p49, %r112, 0;
	@%p49 bra 	$L__BB7_81;
	cvt.u32.u64 	%r335, %rd5;
	shl.b32 	%r336, %r462, 8;
	add.s32 	%r337, %r336, %r335;
	add.s32 	%r338, %r337, 768;
	mul.wide.u32 	%rd42, %r338, 8;
	add.s64 	%rd43, %rd2, %rd42;
	cvt.u64.u32 	%rd44, %r112;
	atom.global.add.u64 	%rd45, [%rd43], %rd44;
$L__BB7_81:
	ld.shared.u32 	%r113, [%r108+4096];
	setp.eq.s32 	%p50, %r113, 0;
	@%p50 bra 	$L__BB7_83;
	cvt.u32.u64 	%r339, %rd5;
	shl.b32 	%r340, %r462, 8;
	add.s32 	%r341, %r340, %r339;
	add.s32 	%r342, %r341, 1024;
	mul.wide.u32 	%rd46, %r342, 8;
	add.s64 	%rd47, %rd2, %rd46;
	cvt.u64.u32 	%rd48, %r113;
	atom.global.add.u64 	%rd49, [%rd47], %rd48;
$L__BB7_83:
	ld.shared.u32 	%r114, [%r108+5120];
	setp.eq.s32 	%p51, %r114, 0;
	@%p51 bra 	$L__BB7_85;
	cvt.u32.u64 	%r343, %rd5;
	shl.b32 	%r344, %r462, 8;
	add.s32 	%r345, %r344, %r343;
	add.s32 	%r346, %r345, 1280;
	mul.wide.u32 	%rd50, %r346, 8;
	add.s64 	%rd51, %rd2, %rd50;
	cvt.u64.u32 	%rd52, %r114;
	atom.global.add.u64 	%rd53, [%rd51], %rd52;
$L__BB7_85:
	ld.shared.u32 	%r115, [%r108+6144];
	setp.eq.s32 	%p52, %r115, 0;
	@%p52 bra 	$L__BB7_87;
	cvt.u32.u64 	%r347, %rd5;
	shl.b32 	%r348, %r462, 8;
	add.s32 	%r349, %r348, %r347;
	add.s32 	%r350, %r349, 1536;
	mul.wide.u32 	%rd54, %r350, 8;
	add.s64 	%rd55, %rd2, %rd54;
	cvt.u64.u32 	%rd56, %r115;
	atom.global.add.u64 	%rd57, [%rd55], %rd56;
$L__BB7_87:
	ld.shared.u32 	%r116, [%r108+7168];
	setp.eq.s32 	%p53, %r116, 0;
	@%p53 bra 	$L__BB7_89;
	cvt.u32.u64 	%r351, %rd5;
	shl.b32 	%r352, %r462, 8;
	add.s32 	%r353, %r352, %r351;
	add.s32 	%r354, %r353, 1792;
	mul.wide.u32 	%rd58, %r354, 8;
	add.s64 	%rd59, %rd2, %rd58;
	cvt.u64.u32 	%rd60, %r116;
	atom.global.add.u64 	%rd61, [%rd59], %rd60;
$L__BB7_89:
	add.s32 	%r462, %r462, 8;
	setp.ne.s32 	%p54, %r462, %r16;
	mov.u32 	%r464, %r16;
	@%p54 bra 	$L__BB7_73;
$L__BB7_90:
	add.s32 	%r119, %r5, -1;
	setp.eq.s32 	%p55, %r3, 0;
	@%p55 bra 	$L__BB7_111;
	setp.lt.u32 	%p56, %r4, 3;
	@%p56 bra 	$L__BB7_101;
	shl.b32 	%r355, %r464, 10;
	add.s32 	%r120, %r6, %r355;
	ld.shared.u32 	%r121, [%r120];
	setp.eq.s32 	%p57, %r121, 0;
	@%p57 bra 	$L__BB7_94;
	cvt.u32.u64 	%r356, %rd5;
	shl.b32 	%r357, %r464, 8;
	add.s32 	%r358, %r357, %r356;
	mul.wide.u32 	%rd62, %r358, 8;
	add.s64 	%rd63, %rd2, %rd62;
	cvt.u64.u32 	%rd64, %r121;
	atom.global.add.u64 	%rd65, [%rd63], %rd64;
$L__BB7_94:
	ld.shared.u32 	%r122, [%r120+1024];
	setp.eq.s32 	%p58, %r122, 0;
	@%p58 bra 	$L__BB7_96;
	cvt.u32.u64 	%r359, %rd5;
	shl.b32 	%r360, %r464, 8;
	add.s32 	%r361, %r360, %r359;
	add.s32 	%r362, %r361, 256;
	mul.wide.u32 	%rd66, %r362, 8;
	add.s64 	%rd67, %rd2, %rd66;
	cvt.u64.u32 	%rd68, %r122;
	atom.global.add.u64 	%rd69, [%rd67], %rd68;
$L__BB7_96:
	ld.shared.u32 	%r123, [%r120+2048];
	setp.eq.s32 	%p59, %r123, 0;
	@%p59 bra 	$L__BB7_98;
	cvt.u32.u64 	%r363, %rd5;
	shl.b32 	%r364, %r464, 8;
	add.s32 	%r365, %r364, %r363;
	add.s32 	%r366, %r365, 512;
	mul.wide.u32 	%rd70, %r366, 8;
	add.s64 	%rd71, %rd2, %rd70;
	cvt.u64.u32 	%rd72, %r123;
	atom.global.add.u64 	%rd73, [%rd71], %rd72;
$L__BB7_98:
	ld.shared.u32 	%r124, [%r120+3072];
	setp.eq.s32 	%p60, %r124, 0;
	@%p60 bra 	$L__BB7_100;
	cvt.u32.u64 	%r367, %rd5;
	shl.b32 	%r368, %r464, 8;
	add.s32 	%r369, %r368, %r367;
	add.s32 	%r370, %r369, 768;
	mul.wide.u32 	%rd74, %r370, 8;
	add.s64 	%rd75, %rd2, %rd74;
	cvt.u64.u32 	%rd76, %r124;
	atom.global.add.u64 	%rd77, [%rd75], %rd76;
$L__BB7_100:
	add.s32 	%r464, %r464, 4;
$L__BB7_101:
	setp.eq.s32 	%p61, %r5, 0;
	@%p61 bra 	$L__BB7_111;
	setp.eq.s32 	%p62, %r119, 0;
	@%p62 bra 	$L__BB7_108;
	shl.b32 	%r371, %r464, 10;
	add.s32 	%r127, %r6, %r371;
	ld.shared.u32 	%r128, [%r127];
	setp.eq.s32 	%p63, %r128, 0;
	@%p63 bra 	$L__BB7_105;
	cvt.u32.u64 	%r372, %rd5;
	shl.b32 	%r373, %r464, 8;
	add.s32 	%r374, %r373, %r372;
	mul.wide.u32 	%rd78, %r374, 8;
	add.s64 	%rd79, %rd2, %rd78;
	cvt.u64.u32 	%rd80, %r128;
	atom.global.add.u64 	%rd81, [%rd79], %rd80;
$L__BB7_105:
	ld.shared.u32 	%r129, [%r127+1024];
	setp.eq.s32 	%p64, %r129, 0;
	@%p64 bra 	$L__BB7_107;
	cvt.u32.u64 	%r375, %rd5;
	shl.b32 	%r376, %r464, 8;
	add.s32 	%r377, %r376, %r375;
	add.s32 	%r378, %r377, 256;
	mul.wide.u32 	%rd82, %r378, 8;
	add.s64 	%rd83, %rd2, %rd82;
	cvt.u64.u32 	%rd84, %r129;
	atom.global.add.u64 	%rd85, [%rd83], %rd84;
$L__BB7_107:
	add.s32 	%r464, %r464, 2;
$L__BB7_108:
	setp.eq.s32 	%p65, %r17, 0;
	@%p65 bra 	$L__BB7_111;
	shl.b32 	%r379, %r464, 10;
	add.s32 	%r380, %r6, %r379;
	ld.shared.u32 	%r132, [%r380];
	setp.eq.s32 	%p66, %r132, 0;
	@%p66 bra 	$L__BB7_111;
	cvt.u32.u64 	%r381, %rd5;
	shl.b32 	%r382, %r464, 8;
	add.s32 	%r383, %r382, %r381;
	mul.wide.u32 	%rd86, %r383, 8;
	add.s64 	%rd87, %rd2, %rd86;
	cvt.u64.u32 	%rd88, %r132;
	atom.global.add.u64 	%rd89, [%rd87], %rd88;
$L__BB7_111:
	cvt.u32.u64 	%r384, %rd5;
	setp.gt.u32 	%p67, %r384, 127;
	@%p67 bra 	$L__BB7_152;
	setp.lt.u32 	%p68, %r1, 7;
	mov.b32 	%r468, 0;
	@%p68 bra 	$L__BB7_131;
	mov.b32 	%r466, 0;
$L__BB7_114:
	.pragma "nounroll";
	shl.b32 	%r388, %r466, 10;
	add.s32 	%r134, %r6, %r388;
	ld.shared.u32 	%r135, [%r134+512];
	setp.eq.s32 	%p69, %r135, 0;
	shl.b32 	%r389, %r466, 8;
	add.s32 	%r390, %r389, %r384;
	mul.wide.u32 	%rd90, %r390, 8;
	add.s64 	%rd15, %rd2, %rd90;
	@%p69 bra 	$L__BB7_116;
	cvt.u64.u32 	%rd91, %r135;
	atom.global.add.u64 	%rd92, [%rd15+1024], %rd91;
$L__BB7_116:
	ld.shared.u32 	%r136, [%r134+1536];
	setp.eq.s32 	%p70, %r136, 0;
	@%p70 bra 	$L__BB7_118;
	cvt.u64.u32 	%rd93, %r136;
	atom.global.add.u64 	%rd94, [%rd15+3072], %rd93;
$L__BB7_118:
	ld.shared.u32 	%r137, [%r134+2560];
	setp.eq.s32 	%p71, %r137, 0;
	@%p71 bra 	$L__BB7_120;
	cvt.u64.u32 	%rd95, %r137;
	atom.global.add.u64 	%rd96, [%rd15+5120], %rd95;
$L__BB7_120:
	ld.shared.u32 	%r138, [%r134+3584];
	setp.eq.s32 	%p72, %r138, 0;
	@%p72 bra 	$L__BB7_122;
	cvt.u64.u32 	%rd97, %r138;
	atom.global.add.u64 	%rd98, [%rd15+7168], %rd97;
$L__BB7_122:
	ld.shared.u32 	%r139, [%r134+4608];
	setp.eq.s32 	%p73, %r139, 0;
	@%p73 bra 	$L__BB7_124;
	cvt.u64.u32 	%rd99, %r139;
	atom.global.add.u64 	%rd100, [%rd15+9216], %rd99;
$L__BB7_124:
	ld.shared.u32 	%r140, [%r134+5632];
	setp.eq.s32 	%p74, %r140, 0;
	@%p74 bra 	$L__BB7_126;
	cvt.u64.u32 	%rd101, %r140;
	atom.global.add.u64 	%rd102, [%rd15+11264], %rd101;
$L__BB7_126:
	ld.shared.u32 	%r141, [%r134+6656];
	setp.eq.s32 	%p75, %r141, 0;
	@%p75 bra 	$L__BB7_128;
	cvt.u64.u32 	%rd103, %r141;
	atom.global.add.u64 	%rd104, [%rd15+13312], %rd103;
$L__BB7_128:
	ld.shared.u32 	%r142, [%r134+7680];
	setp.eq.s32 	%p76, %r142, 0;
	@%p76 bra 	$L__BB7_130;
	cvt.u64.u32 	%rd105, %r142;
	atom.global.add.u64 	%rd106, [%rd15+15360], %rd105;
$L__BB7_130:
	add.s32 	%r466, %r466, 8;
	setp.ne.s32 	%p77, %r466, %r16;
	mov.u32 	%r468, %r16;
	@%p77 bra 	$L__BB7_114;
$L__BB7_131:
	setp.eq.s32 	%p78, %r3, 0;
	@%p78 bra 	$L__BB7_152;
	setp.lt.u32 	%p79, %r4, 3;
	@%p79 bra 	$L__BB7_142;
	shl.b32 	%r391, %r468, 10;
	add.s32 	%r145, %r6, %r391;
	ld.shared.u32 	%r146, [%r145+512];
	setp.eq.s32 	%p80, %r146, 0;
	@%p80 bra 	$L__BB7_135;
	shl.b32 	%r393, %r468, 8;
	add.s32 	%r394, %r393, %r384;
	mul.wide.u32 	%rd107, %r394, 8;
	add.s64 	%rd108, %rd2, %rd107;
	cvt.u64.u32 	%rd109, %r146;
	atom.global.add.u64 	%rd110, [%rd108+1024], %rd109;
$L__BB7_135:
	ld.shared.u32 	%r147, [%r145+1536];
	setp.eq.s32 	%p81, %r147, 0;
	@%p81 bra 	$L__BB7_137;
	shl.b32 	%r396, %r468, 8;
	add.s32 	%r397, %r396, %r384;
	add.s32 	%r398, %r397, 256;
	mul.wide.u32 	%rd111, %r398, 8;
	add.s64 	%rd112, %rd2, %rd111;
	cvt.u64.u32 	%rd113, %r147;
	atom.global.add.u64 	%rd114, [%rd112+1024], %rd113;
$L__BB7_137:
	ld.shared.u32 	%r148, [%r145+2560];
	setp.eq.s32 	%p82, %r148, 0;
	@%p82 bra 	$L__BB7_139;
	shl.b32 	%r400, %r468, 8;
	add.s32 	%r401, %r400, %r384;
	add.s32 	%r402, %r401, 512;
	mul.wide.u32 	%rd115, %r402, 8;
	add.s64 	%rd116, %rd2, %rd115;
	cvt.u64.u32 	%rd117, %r148;
	atom.global.add.u64 	%rd118, [%rd116+1024], %rd117;
$L__BB7_139:
	ld.shared.u32 	%r149, [%r145+3584];
	setp.eq.s32 	%p83, %r149, 0;
	@%p83 bra 	$L__BB7_141;
	shl.b32 	%r404, %r468, 8;
	add.s32 	%r405, %r404, %r384;
	add.s32 	%r406, %r405, 768;
	mul.wide.u32 	%rd119, %r406, 8;
	add.s64 	%rd120, %rd2, %rd119;
	cvt.u64.u32 	%rd121, %r149;
	atom.global.add.u64 	%rd122, [%rd120+1024], %rd121;
$L__BB7_141:
	add.s32 	%r468, %r468, 4;
$L__BB7_142:
	setp.eq.s32 	%p84, %r5, 0;
	@%p84 bra 	$L__BB7_152;
	setp.eq.s32 	%p85, %r119, 0;
	@%p85 bra 	$L__BB7_149;
	shl.b32 	%r407, %r468, 10;
	add.s32 	%r152, %r6, %r407;
	ld.shared.u32 	%r153, [%r152+512];
	setp.eq.s32 	%p86, %r153, 0;
	@%p86 bra 	$L__BB7_146;
	shl.b32 	%r409, %r468, 8;
	add.s32 	%r410, %r409, %r384;
	mul.wide.u32 	%rd123, %r410, 8;
	add.s64 	%rd124, %rd2, %rd123;
	cvt.u64.u32 	%rd125, %r153;
	atom.global.add.u64 	%rd126, [%rd124+1024], %rd125;
$L__BB7_146:
	ld.shared.u32 	%r154, [%r152+1536];
	setp.eq.s32 	%p87, %r154, 0;
	@%p87 bra 	$L__BB7_148;
	shl.b32 	%r412, %r468, 8;
	add.s32 	%r413, %r412, %r384;
	add.s32 	%r414, %r413, 256;
	mul.wide.u32 	%rd127, %r414, 8;
	add.s64 	%rd128, %rd2, %rd127;
	cvt.u64.u32 	%rd129, %r154;
	atom.global.add.u64 	%rd130, [%rd128+1024], %rd129;
$L__BB7_148:
	add.s32 	%r468, %r468, 2;
$L__BB7_149:
	setp.eq.s32 	%p88, %r17, 0;
	@%p88 bra 	$L__BB7_152;
	shl.b32 	%r415, %r468, 10;
	add.s32 	%r416, %r6, %r415;
	ld.shared.u32 	%r157, [%r416+512];
	setp.eq.s32 	%p89, %r157, 0;
	@%p89 bra 	$L__BB7_152;
	shl.b32 	%r418, %r468, 8;
	add.s32 	%r419, %r418, %r384;
	mul.wide.u32 	%rd131, %r419, 8;
	add.s64 	%rd132, %rd2, %rd131;
	cvt.u64.u32 	%rd133, %r157;
	atom.global.add.u64 	%rd134, [%rd132+1024], %rd133;
$L__BB7_152:
	bar.sync 	0;
	add.s64 	%rd135, %rd135, 1;
	setp.ne.s64 	%p90, %rd135, %rd6;
	@%p90 bra 	$L__BB7_2;
$L__BB7_153:
	ret;

}
	// .globl	_ZN3cub18CUB_300001_SM_10006detail10radix_sort33DeviceRadixSortExclusiveSumKernelINS1_5radix10policy_hubIj6float2yE10Policy1000EyEEvPT0_
.visible .entry _ZN3cub18CUB_300001_SM_10006detail10radix_sort33DeviceRadixSortExclusiveSumKernelINS1_5radix10policy_hubIj6float2yE10Policy1000EyEEvPT0_(
	.param .u64 .ptr .align 1 _ZN3cub18CUB_300001_SM_10006detail10radix_sort33DeviceRadixSortExclusiveSumKernelINS1_5radix10policy_hubIj6float2yE10Policy1000EyEEvPT0__param_0
)
{
	.reg .pred 	%p<4>;
	.reg .b32 	%r<28>;
	.reg .b64 	%rd<54>;
	// demoted variable
	.shared .align 16 .b8 _ZZN3cub18CUB_300001_SM_10006detail10radix_sort33DeviceRadixSortExclusiveSumKernelINS1_5radix10policy_hubIj6float2yE10Policy1000EyEEvPT0_E12temp_storage[2336];
	ld.param.u64 	%rd5, [_ZN3cub18CUB_300001_SM_10006detail10radix_sort33DeviceRadixSortExclusiveSumKernelINS1_5radix10policy_hubIj6float2yE10Policy1000EyEEvPT0__param_0];
	cvta.to.global.u64 	%rd6, %rd5;
	mov.u32 	%r3, %ctaid.x;
	shl.b32 	%r4, %r3, 8;
	mov.u32 	%r1, %tid.x;
	setp.gt.u32 	%p1, %r1, 255;
	add.s32 	%r5, %r4, %r1;
	mul.wide.s32 	%rd7, %r5, 8;
	add.s64 	%rd1, %rd6, %rd7;
	@%p1 bra 	$L__BB8_2;
	ld.global.u64 	%rd53, [%rd1];
$L__BB8_2:
	shr.u32 	%r6, %r1, 3;
	add.s32 	%r7, %r6, %r1;
	shl.b32 	%r8, %r7, 3;
	mov.u32 	%r9, _ZZN3cub18CUB_300001_SM_10006detail10radix_sort33DeviceRadixSortExclusiveSumKernelINS1_5radix10policy_hubIj6float2yE10Policy1000EyEEvPT0_E12temp_storage;
	add.s32 	%r10, %r9, %r8;
	add.s32 	%r2, %r10, 16;
	st.shared.u64 	[%r10+16], %rd53;
	bar.sync 	0;
	setp.gt.u32 	%p2, %r1, 31;
	@%p2 bra 	$L__BB8_4;
	mad.lo.s32 	%r27, %r1, 72, %r9;
	ld.shared.u64 	%rd23, [%r27+16];
	ld.shared.u64 	%rd24, [%r27+24];
	ld.shared.u64 	%rd25, [%r27+32];
	ld.shared.u64 	%rd26, [%r27+40];
	ld.shared.u64 	%rd27, [%r27+48];
	ld.shared.u64 	%rd28, [%r27+56];
	ld.shared.u64 	%rd29, [%r27+64];
	ld.shared.u64 	%rd30, [%r27+72];
	add.s64 	%rd31, %rd24, %rd23;
	add.s64 	%rd32, %rd31, %rd25;
	add.s64 	%rd33, %rd32, %rd26;
	add.s64 	%rd34, %rd33, %rd27;
	add.s64 	%rd35, %rd34, %rd28;
	add.s64 	%rd36, %rd35, %rd29;
	add.s64 	%rd10, %rd36, %rd30;
	mov.b32 	%r11, 1;
	mov.b32 	%r24, 0;
	mov.b32 	%r25, -1;
	// begin inline asm
	{  .reg .u64 r0;  .reg .u32 lo;  .reg .u32 hi;  .reg .pred p;  mov.b64 {lo, hi}, %rd10;  shfl.sync.up.b32 lo|p, lo, %r11, %r24, %r25;  shfl.sync.up.b32 hi|p, hi, %r11, %r24, %r25;  mov.b64 r0, {lo, hi};  @p add.u64 r0, r0, %rd10;  mov.u64 %rd8, r0;}
	// end inline asm
	mov.b32 	%r14, 2;
	// begin inline asm
	{  .reg .u64 r0;  .reg .u32 lo;  .reg .u32 hi;  .reg .pred p;  mov.b64 {lo, hi}, %rd8;  shfl.sync.up.b32 lo|p, lo, %r14, %r24, %r25;  shfl.sync.up.b32 hi|p, hi, %r14, %r24, %r25;  mov.b64 r0, {lo, hi};  @p add.u64 r0, r0, %rd8;  mov.u64 %rd11, r0;}
	// end inline asm
	mov.b32 	%r17, 4;
	// begin inline asm
	{  .reg .u64 r0;  .reg .u32 lo;  .reg .u32 hi;  .reg .pred p;  mov.b64 {lo, hi}, %rd11;  shfl.sync.up.b32 lo|p, lo, %r17, %r24, %r25;  shfl.sync.up.b32 hi|p, hi, %r17, %r24, %r25;  mov.b64 r0, {lo, hi};  @p add.u64 r0, r0, %rd11;  mov.u64 %rd14, r0;}
	// end inline asm
	mov.b32 	%r20, 8;
	// begin inline asm
	{  .reg .u64 r0;  .reg .u32 lo;  .reg .u32 hi;  .reg .pred p;  mov.b64 {lo, hi}, %rd14;  shfl.sync.up.b32 lo|p, lo, %r20, %r24, %r25;  shfl.sync.up.b32 hi|p, hi, %r20, %r24, %r25;  mov.b64 r0, {lo, hi};  @p add.u64 r0, r0, %rd14;  mov.u64 %rd17, r0;}
	// end inline asm
	mov.b32 	%r23, 16;
	// begin inline asm
	{  .reg .u64 r0;  .reg .u32 lo;  .reg .u32 hi;  .reg .pred p;  mov.b64 {lo, hi}, %rd17;  shfl.sync.up.b32 lo|p, lo, %r23, %r24, %r25;  shfl.sync.up.b32 hi|p, hi, %r23, %r24, %r25;  mov.b64 r0, {lo, hi};  @p add.u64 r0, r0, %rd17;  mov.u64 %rd20, r0;}
	// end inline asm
	sub.s64 	%rd37, %rd20, %rd10;
	ld.shared.u64 	%rd38, [%r27+16];
	ld.shared.u64 	%rd39, [%r27+24];
	ld.shared.u64 	%rd40, [%r27+32];
	ld.shared.u64 	%rd41, [%r27+40];
	ld.shared.u64 	%rd42, [%r27+48];
	ld.shared.u64 	%rd43, [%r27+56];
	ld.shared.u64 	%rd44, [%r27+64];
	add.s64 	%rd45, %rd38, %rd37;
	add.s64 	%rd46, %rd39, %rd45;
	add.s64 	%rd47, %rd40, %rd46;
	add.s64 	%rd48, %rd41, %rd47;
	add.s64 	%rd49, %rd42, %rd48;
	add.s64 	%rd50, %rd43, %rd49;
	add.s64 	%rd51, %rd44, %rd50;
	st.shared.u64 	[%r27+16], %rd37;
	st.shared.u64 	[%r27+24], %rd45;
	st.shared.u64 	[%r27+32], %rd46;
	st.shared.u64 	[%r27+40], %rd47;
	st.shared.u64 	[%r27+48], %rd48;
	st.shared.u64 	[%r27+56], %rd49;
	st.shared.u64 	[%r27+64], %rd50;
	st.shared.u64 	[%r27+72], %rd51;
$L__BB8_4:
	setp.gt.u32 	%p3, %r1, 255;
	bar.sync 	0;
	@%p3 bra 	$L__BB8_6;
	ld.shared.u64 	%rd52, [%r2];
	st.global.u64 	[%rd1], %rd52;
$L__BB8_6:
	ret;

}
	// .globl	_ZN3cub18CUB_300001_SM_10006detail10radix_sort29DeviceRadixSortOnesweepKernelINS1_5radix10policy_hubIj6float2yE10Policy1000ELNS0_9SortOrderE0EjS6_yiiNS1_21identity_decomposer_tEEEvPT5_SC_PT3_PKSD_PT1_PKSH_PT2_PKSL_T4_iiT6_
.visible .entry _ZN3cub18CUB_300001_SM_10006detail10radix_sort29DeviceRadixSortOnesweepKernelINS1_5radix10policy_hubIj6float2yE10Policy1000ELNS0_9SortOrderE0EjS6_yiiNS1_21identity_decomposer_tEEEvPT5_SC_PT3_PKSD_PT1_PKSH_PT2_PKSL_T4_iiT6_(
	.param .u64 .ptr .align 1 _ZN3cub18CUB_300001_SM_10006detail10radix_sort29DeviceRadixSortOnesweepKernelINS1_5radix10policy_hubIj6float2yE10Policy1000ELNS0_9SortOrderE0EjS6_yiiNS1_21identity_decomposer_tEEEvPT5_SC_PT3_PKSD_PT1_PKSH_PT2_PKSL_T4_iiT6__param_0,
	.param .u64 .ptr .align 1 _ZN3cub18CUB_300001_SM_10006detail10radix_sort29DeviceRadixSortOnesweepKernelINS1_5radix10policy_hubIj6float2yE10Policy1000ELNS0_9SortOrderE0EjS6_yiiNS1_21identity_decomposer_tEEEvPT5_SC_PT3_PKSD_PT1_PKSH_PT2_PKSL_T4_iiT6__param_1,
	.param .u64 .ptr .align 1 _ZN3cub18CUB_300001_SM_10006detail10radix_sort29DeviceRadixSortOnesweepKernelINS1_5radix10policy_hubIj6float2yE10Policy1000ELNS0_9SortOrderE0EjS6_yiiNS1_21identity_decomposer_tEEEvPT5_SC_PT3_PKSD_PT1_PKSH_PT2_PKSL_T4_iiT6__param_2,
	.param .u64 .ptr .align 1 _ZN3cub18CUB_300001_SM_10006detail10radix_sort29DeviceRadixSortOnesweepKernelINS1_5radix10policy_hubIj6float2yE10Policy1000ELNS0_9SortOrderE0EjS6_yiiNS1_21identity_decomposer_tEEEvPT5_SC_PT3_PKSD_PT1_PKSH_PT2_PKSL_T4_iiT6__param_3,
	.param .u64 .ptr .align 1 _ZN3cub18CUB_300001_SM_10006detail10radix_sort29DeviceRadixSortOnesweepKernelINS1_5radix10policy_hubIj6float2yE10Policy1000ELNS0_9SortOrderE0EjS6_yiiNS1_21identity_decomposer_tEEEvPT5_SC_PT3_PKSD_PT1_PKSH_PT2_PKSL_T4_iiT6__param_4,
	.param .u64 .ptr .align 1 _ZN3cub18CUB_300001_SM_10006detail10radix_sort29DeviceRadixSortOnesweepKernelINS1_5radix10policy_hubIj6float2yE10Policy1000ELNS0_9SortOrderE0EjS6_yiiNS1_21identity_decomposer_tEEEvPT5_SC_PT3_PKSD_PT1_PKSH_PT2_PKSL_T4_iiT6__param_5,
	.param .u64 .ptr .align 1 _ZN3cub18CUB_300001_SM_10006detail10radix_sort29DeviceRadixSortOnesweepKernelINS1_5radix10policy_hubIj6float2yE10Policy1000ELNS0_9SortOrderE0EjS6_yiiNS1_21identity_decomposer_tEEEvPT5_SC_PT3_PKSD_PT1_PKSH_PT2_PKSL_T4_iiT6__param_6,
	.param .u64 .ptr .align 1 _ZN3cub18CUB_300001_SM_10006detail10radix_sort29DeviceRadixSortOnesweepKernelINS1_5radix10policy_hubIj6float2yE10Policy1000ELNS0_9SortOrderE0EjS6_yiiNS1_21identity_decomposer_tEEEvPT5_SC_PT3_PKSD_PT1_PKSH_PT2_PKSL_T4_iiT6__param_7,
	.param .u32 _ZN3cub18CUB_300001_SM_10006detail10radix_sort29DeviceRadixSortOnesweepKernelINS1_5radix10policy_hubIj6float2yE10Policy1000ELNS0_9SortOrderE0EjS6_yiiNS1_21identity_decomposer_tEEEvPT5_SC_PT3_PKSD_PT1_PKSH_PT2_PKSL_T4_iiT6__param_8,
	.param .u32 _ZN3cub18CUB_300001_SM_10006detail10radix_sort29DeviceRadixSortOnesweepKernelINS1_5radix10policy_hubIj6float2yE10Policy1000ELNS0_9SortOrderE0EjS6_yiiNS1_21identity_decomposer_tEEEvPT5_SC_PT3_PKSD_PT1_PKSH_PT2_PKSL_T4_iiT6__param_9,
	.param .u32 _ZN3cub18CUB_300001_SM_10006detail10radix_sort29DeviceRadixSortOnesweepKernelINS1_5radix10policy_hubIj6float2yE10Policy1000ELNS0_9SortOrderE0EjS6_yiiNS1_21identity_decomposer_tEEEvPT5_SC_PT3_PKSD_PT1_PKSH_PT2_PKSL_T4_iiT6__param_10,
	.param .align 1 .b8 _ZN3cub18CUB_300001_SM_10006detail10radix_sort29DeviceRadixSortOnesweepKernelINS1_5radix10policy_hubIj6float2yE10Policy1000ELNS0_9SortOrderE0EjS6_yiiNS1_21identity_decomposer_tEEEvPT5_SC_PT3_PKSD_PT1_PKSH_PT2_PKSL_T4_iiT6__param_11[1]
)
.maxntid 384
{
	.reg .pred 	%p<178>;
	.reg .b32 	%r<1611>;
	.reg .b32 	%f<413>;
	.reg .b64 	%rd<325>;
	// demoted variable
	.shared .align 16 .b8 _ZZN3cub18CUB_300001_SM_10006detail10radix_sort29DeviceRadixSortOnesweepKernelINS1_5radix10policy_hubIj6float2yE10Policy1000ELNS0_9SortOrderE0EjS6_yiiNS1_21identity_decomposer_tEEEvPT5_SC_PT3_PKSD_PT1_PKSH_PT2_PKSL_T4_iiT6_E1s[45056];
	ld.param.u64 	%rd35, [_ZN3cub18CUB_300001_SM_10006detail10radix_sort29DeviceRadixSortOnesweepKernelINS1_5radix10policy_hubIj6float2yE10Policy1000ELNS0_9SortOrderE0EjS6_yiiNS1_21identity_decomposer_tEEEvPT5_SC_PT3_PKSD_PT1_PKSH_PT2_PKSL_T4_iiT6__param_0];
	ld.param.u64 	%rd36, [_ZN3cub18CUB_300001_SM_10006detail10radix_sort29DeviceRadixSortOnesweepKernelINS1_5radix10policy_hubIj6float2yE10Policy1000ELNS0_9SortOrderE0EjS6_yiiNS1_21identity_decomposer_tEEEvPT5_SC_PT3_PKSD_PT1_PKSH_PT2_PKSL_T4_iiT6__param_1];
	ld.param.u64 	%rd40, [_ZN3cub18CUB_300001_SM_10006detail10radix_sort29DeviceRadixSortOnesweepKernelINS1_5radix10policy_hubIj6float2yE10Policy1000ELNS0_9SortOrderE0EjS6_yiiNS1_21identity_decomposer_tEEEvPT5_SC_PT3_PKSD_PT1_PKSH_PT2_PKSL_T4_iiT6__param_4];
	ld.param.u64 	%rd41, [_ZN3cub18CUB_300001_SM_10006detail10radix_sort29DeviceRadixSortOnesweepKernelINS1_5radix10policy_hubIj6float2yE10Policy1000ELNS0_9SortOrderE0EjS6_yiiNS1_21identity_decomposer_tEEEvPT5_SC_PT3_PKSD_PT1_PKSH_PT2_PKSL_T4_iiT6__param_5];
	ld.param.u64 	%rd42, [_ZN3cub18CUB_300001_SM_10006detail10radix_sort29DeviceRadixSortOnesweepKernelINS1_5radix10policy_hubIj6float2yE10Policy1000ELNS0_9SortOrderE0EjS6_yiiNS1_21identity_decomposer_tEEEvPT5_SC_PT3_PKSD_PT1_PKSH_PT2_PKSL_T4_iiT6__param_6];
	ld.param.u64 	%rd39, [_ZN3cub18CUB_300001_SM_10006detail10radix_sort29DeviceRadixSortOnesweepKernelINS1_5radix10policy_hubIj6float2yE10Policy1000ELNS0_9SortOrderE0EjS6_yiiNS1_21identity_decomposer_tEEEvPT5_SC_PT3_PKSD_PT1_PKSH_PT2_PKSL_T4_iiT6__param_7];
	ld.param.u32 	%r219, [_ZN3cub18CUB_300001_SM_10006detail10radix_sort29DeviceRadixSortOnesweepKernelINS1_5radix10policy_hubIj6float2yE10Policy1000ELNS0_9SortOrderE0EjS6_yiiNS1_21identity_decomposer_tEEEvPT5_SC_PT3_PKSD_PT1_PKSH_PT2_PKSL_T4_iiT6__param_8];
	ld.param.u32 	%r220, [_ZN3cub18CUB_300001_SM_10006detail10radix_sort29DeviceRadixSortOnesweepKernelINS1_5radix10policy_hubIj6float2yE10Policy1000ELNS0_9SortOrderE0EjS6_yiiNS1_21identity_decomposer_tEEEvPT5_SC_PT3_PKSD_PT1_PKSH_PT2_PKSL_T4_iiT6__param_9];
	ld.param.u32 	%r221, [_ZN3cub18CUB_300001_SM_10006detail10radix_sort29DeviceRadixSortOnesweepKernelINS1_5radix10policy_hubIj6float2yE10Policy1000ELNS0_9SortOrderE0EjS6_yiiNS1_21identity_decomposer_tEEEvPT5_SC_PT3_PKSD_PT1_PKSH_PT2_PKSL_T4_iiT6__param_10];
	cvta.to.global.u64 	%rd1, %rd42;
	cvta.to.global.u64 	%rd2, %rd40;
	cvta.to.global.u64 	%rd3, %rd35;
	cvta.to.global.u64 	%rd4, %rd41;
	mov.u32 	%r1, %tid.x;
	shr.u32 	%r2, %r1, 5;
	// begin inline asm
	mov.u32 %r222, %laneid;
	// end inline asm
	setp.ne.s32 	%p1, %r1, 0;
	@%p1 bra 	$L__BB9_2;
	cvta.to.global.u64 	%rd43, %rd36;
	atom.global.add.u32 	%r223, [%rd43], 1;
	st.shared.u32 	[_ZZN3cub18CUB_300001_SM_10006detail10radix_sort29DeviceRadixSortOnesweepKernelINS1_5radix10policy_hubIj6float2yE10Policy1000ELNS0_9SortOrderE0EjS6_yiiNS1_21identity_decomposer_tEEEvPT5_SC_PT3_PKSD_PT1_PKSH_PT2_PKSL_T4_iiT6_E1s+43008], %r223;
$L__BB9_2:
	bar.sync 	0;
	ld.shared.u32 	%r4, [_ZZN3cub18CUB_300001_SM_10006detail10radix_sort29DeviceRadixSortOnesweepKernelINS1_5radix10policy_hubIj6float2yE10Policy1000ELNS0_9SortOrderE0EjS6_yiiNS1_21identity_decomposer_tEEEvPT5_SC_PT3_PKSD_PT1_PKSH_PT2_PKSL_T4_iiT6_E1s+43008];
	mul.lo.s32 	%r224, %r4, 5376;
	add.s32 	%r5, %r224, 5376;
	setp.gt.s32 	%p2, %r5, %r219;
	cvt.s64.s32 	%rd5, %r224;
	@%p2 bra 	$L__BB9_4;
	and.b32  	%r225, %r1, 31;
	and.b32  	%r226, %r1, 992;
	mul.lo.s32 	%r227, %r226, 14;
	or.b32  	%r228, %r227, %r225;
	cvt.u64.u32 	%rd44, %r228;
	add.s64 	%rd45, %rd44, %rd5;
	shl.b64 	%rd46, %rd45, 2;
	add.s64 	%rd47, %rd4, %rd46;
	ld.global.u32 	%r1579, [%rd47];
	ld.global.u32 	%r1578, [%rd47+128];
	ld.global.u32 	%r1577, [%rd47+256];
	ld.global.u32 	%r1576, [%rd47+384];
	ld.global.u32 	%r1575, [%rd47+512];
	ld.global.u32 	%r1574, [%rd47+640];
	ld.global.u32 	%r1573, [%rd47+768];
	ld.global.u32 	%r1572, [%rd47+896];
	ld.global.u32 	%r1571, [%rd47+1024];
	ld.global.u32 	%r1570, [%rd47+1152];
	ld.global.u32 	%r1569, [%rd47+1280];
	ld.global.u32 	%r1568, [%rd47+1408];
	ld.global.u32 	%r1567, [%rd47+1536];
	ld.global.u32 	%r1566, [%rd47+1664];
	bra.uni 	$L__BB9_32;
$L__BB9_4:
	cvt.u32.u64 	%r230, %rd5;
	sub.s32 	%r20, %r219, %r230;
	and.b32  	%r231, %r1, 31;
	and.b32  	%r232, %r1, 992;
	mul.lo.s32 	%r233, %r232, 14;
	or.b32  	%r21, %r233, %r231;
	setp.ge.s32 	%p3, %r21, %r20;
	cvt.u64.u32 	%rd48, %r21;
	add.s64 	%rd49, %rd48, %rd5;
	shl.b64 	%rd50, %rd49, 2;
	add.s64 	%rd6, %rd4, %rd50;
	mov.b32 	%r1579, -1;
	@%p3 bra 	$L__BB9_6;
	ld.global.u32 	%r1579, [%rd6];
$L__BB9_6:
	add.s32 	%r235, %r21, 32;
	setp.ge.s32 	%p4, %r235, %r20;
	mov.b32 	%r1578, -1;
	@%p4 bra 	$L__BB9_8;
	ld.global.u32 	%r1578, [%rd6+128];
$L__BB9_8:
	add.s32 	%r237, %r21, 64;
	setp.ge.s32 	%p5, %r237, %r20;
	mov.b32 	%r1577, -1;
	@%p5 bra 	$L__BB9_10;
	ld.global.u32 	%r1577, [%rd6+256];
$L__BB9_10:
	add.s32 	%r239, %r21, 96;
	setp.ge.s32 	%p6, %r239, %r20;
	mov.b32 	%r1576, -1;
	@%p6 bra 	$L__BB9_12;
	ld.global.u32 	%r1576, [%rd6+384];
$L__BB9_12:
	add.s32 	%r241, %r21, 128;
	setp.ge.s32 	%p7, %r241, %r20;
	mov.b32 	%r1575, -1;
	@%p7 bra 	$L__BB9_14;
	ld.global.u32 	%r1575, [%rd6+512];
$L__BB9_14:
	add.s32 	%r243, %r21, 160;
	setp.ge.s32 	%p8, %r243, %r20;
	mov.b32 	%r1574, -1;
	@%p8 bra 	$L__BB9_16;
	ld.global.u32 	%r1574, [%rd6+640];
$L__BB9_16:
	add.s32 	%r245, %r21, 192;
	setp.ge.s32 	%p9, %r245, %r20;
	mov.b32 	%r1573, -1;
	@%p9 bra 	$L__BB9_18;
	ld.global.u32 	%r1573, [%rd6+768];
$L__BB9_18:
	add.s32 	%r247, %r21, 224;
	setp.ge.s32 	%p10, %r247, %r20;
	mov.b32 	%r1572, -1;
	@%p10 bra 	$L__BB9_20;
	ld.global.u32 	%r1572, [%rd6+896];
$L__BB9_20:
	add.s32 	%r249, %r21, 256;
	setp.ge.s32 	%p11, %r249, %r20;
	mov.b32 	%r1571, -1;
	@%p11 bra 	$L__BB9_22;
	ld.global.u32 	%r1571, [%rd6+1024];
$L__BB9_22:
	add.s32 	%r251, %r21, 288;
	setp.ge.s32 	%p12, %r251, %r20;
	mov.b32 	%r1570, -1;
	@%p12 bra 	$L__BB9_24;
	ld.global.u32 	%r1570, [%rd6+1152];
$L__BB9_24:
	add.s32 	%r253, %r21, 320;
	setp.ge.s32 	%p13, %r253, %r20;
	mov.b32 	%r1569, -1;
	@%p13 bra 	$L__BB9_26;
	ld.global.u32 	%r1569, [%rd6+1280];
$L__BB9_26:
	add.s32 	%r255, %r21, 352;
	setp.ge.s32 	%p14, %r255, %r20;
	mov.b32 	%r1568, -1;
	@%p14 bra 	$L__BB9_28;
	ld.global.u32 	%r1568, [%rd6+1408];
$L__BB9_28:
	add.s32 	%r257, %r21, 384;
	setp.ge.s32 	%p15, %r257, %r20;
	mov.b32 	%r1567, -1;
	@%p15 bra 	$L__BB9_30;
	ld.global.u32 	%r1567, [%rd6+1536];
$L__BB9_30:
	add.s32 	%r259, %r21, 416;
	setp.ge.s32 	%p16, %r259, %r20;
	mov.b32 	%r1566, -1;
	@%p16 bra 	$L__BB9_32;
	ld.global.u32 	%r1566, [%rd6+1664];
$L__BB9_32:
	mov.b32 	%r260, -1;
	shl.b32 	%r261, %r260, %r221;
	not.b32 	%r63, %r261;
	shl.b32 	%r262, %r2, 10;
	mov.u32 	%r263, _ZZN3cub18CUB_300001_SM_10006detail10radix_sort29DeviceRadixSortOnesweepKernelINS1_5radix10policy_hubIj6float2yE10Policy1000ELNS0_9SortOrderE0EjS6_yiiNS1_21identity_decomposer_tEEEvPT5_SC_PT3_PKSD_PT1_PKSH_PT2_PKSL_T4_iiT6_E1s;
	add.s32 	%r64, %r263, %r262;
	setp.gt.s32 	%p17, %r222, 255;
	@%p17 bra 	$L__BB9_45;
	max.s32 	%r264, %r222, 224;
	sub.s32 	%r265, %r264, %r222;
	add.s32 	%r266, %r265, 31;
	shr.u32 	%r267, %r266, 5;
	add.s32 	%r65, %r267, 1;
	and.b32  	%r66, %r65, 15;
	setp.lt.u32 	%p18, %r266, 480;
	mov.u32 	%r1583, %r222;
	@%p18 bra 	$L__BB9_36;
	and.b32  	%r268, %r65, 268435440;
	neg.s32 	%r1581, %r268;
	shl.b32 	%r270, %r222, 2;
	add.s32 	%r271, %r262, %r270;
	add.s32 	%r273, %r271, %r263;
	add.s32 	%r1580, %r273, 1024;
	mov.u32 	%r1583, %r222;
$L__BB9_35:
	.pragma "nounroll";
	mov.b32 	%r274, 0;
	st.shared.u32 	[%r1580+-1024], %r274;
	st.shared.u32 	[%r1580+-896], %r274;
	st.shared.u32 	[%r1580+-768], %r274;
	st.shared.u32 	[%r1580+-640], %r274;
	st.shared.u32 	[%r1580+-512], %r274;
	st.shared.u32 	[%r1580+-384], %r274;
	st.shared.u32 	[%r1580+-256], %r274;
	st.shared.u32 	[%r1580+-128], %r274;
	st.shared.u32 	[%r1580], %r274;
	st.shared.u32 	[%r1580+128], %r274;
	st.shared.u32 	[%r1580+256], %r274;
	st.shared.u32 	[%r1580+384], %r274;
	st.shared.u32 	[%r1580+512], %r274;
	st.shared.u32 	[%r1580+640], %r274;
	st.shared.u32 	[%r1580+768], %r274;
	st.shared.u32 	[%r1580+896], %r274;
	add.s32 	%r1583, %r1583, 512;
	add.s32 	%r1581, %r1581, 16;
	add.s32 	%r1580, %r1580, 2048;
	setp.ne.s32 	%p19, %r1581, 0;
	@%p19 bra 	$L__BB9_35;
$L__BB9_36:
	setp.eq.s32 	%p20, %r66, 0;
	@%p20 bra 	$L__BB9_45;
	and.b32  	%r76, %r65, 7;
	setp.lt.u32 	%p21, %r66, 8;
	@%p21 bra 	$L__BB9_39;
	shl.b32 	%r275, %r1583, 2;
	add.s32 	%r276, %r64, %r275;
	mov.b32 	%r277, 0;
	st.shared.u32 	[%r276], %r277;
	st.shared.u32 	[%r276+128], %r277;
	st.shared.u32 	[%r276+256], %r277;
	st.shared.u32 	[%r276+384], %r277;
	st.shared.u32 	[%r276+512], %r277;
	st.shared.u32 	[%r276+640], %r277;
	st.shared.u32 	[%r276+768], %r277;
	st.shared.u32 	[%r276+896], %r277;
	add.s32 	%r1583, %r1583, 256;
$L__BB9_39:
	setp.eq.s32 	%p22, %r76, 0;
	@%p22 bra 	$L__BB9_45;
	and.b32  	%r79, %r65, 3;
	setp.lt.u32 	%p23, %r76, 4;
	@%p23 bra 	$L__BB9_42;
	shl.b32 	%r278, %r1583, 2;
	add.s32 	%r279, %r64, %r278;
	mov.b32 	%r280, 0;
	st.shared.u32 	[%r279], %r280;
	st.shared.u32 	[%r279+128], %r280;
	st.shared.u32 	[%r279+256], %r280;
	st.shared.u32 	[%r279+384], %r280;
	add.s32 	%r1583, %r1583, 128;
$L__BB9_42:
	setp.eq.s32 	%p24, %r79, 0;
	@%p24 bra 	$L__BB9_45;
	shl.b32 	%r282, %r1583, 2;
	add.s32 	%r283, %r262, %r282;
	add.s32 	%r1587, %r263, %r283;
	neg.s32 	%r1586, %r79;
$L__BB9_44:
	.pragma "nounroll";
	mov.b32 	%r285, 0;
	st.shared.u32 	[%r1587], %r285;
	add.s32 	%r1587, %r1587, 128;
	add.s32 	%r1586, %r1586, 1;
	setp.ne.s32 	%p25, %r1586, 0;
	@%p25 bra 	$L__BB9_44;
$L__BB9_45:
	bar.warp.sync 	-1;
	shr.u32 	%r287, %r1579, %r220;
	and.b32  	%r88, %r287, %r63;
	shl.b32 	%r288, %r88, 2;
	add.s32 	%r289, %r64, %r288;
	atom.shared.add.u32 	%r290, [%r289], 1;
	shr.u32 	%r291, %r1578, %r220;
	and.b32  	%r292, %r291, %r63;
	shl.b32 	%r293, %r292, 2;
	add.s32 	%r294, %r64, %r293;
	atom.shared.add.u32 	%r295, [%r294], 1;
	shr.u32 	%r296, %r1577, %r220;
	and.b32  	%r297, %r296, %r63;
	shl.b32 	%r298, %r297, 2;
	add.s32 	%r299, %r64, %r298;
	atom.shared.add.u32 	%r300, [%r299], 1;
	shr.u32 	%r301, %r1576, %r220;
	and.b32  	%r302, %r301, %r63;
	shl.b32 	%r303, %r302, 2;
	add.s32 	%r304, %r64, %r303;
	atom.shared.add.u32 	%r305, [%r304], 1;
	shr.u32 	%r306, %r1575, %r220;
	and.b32  	%r307, %r306, %r63;
	shl.b32 	%r308, %r307, 2;
	add.s32 	%r309, %r64, %r308;
	atom.shared.add.u32 	%r310, [%r309], 1;
	shr.u32 	%r311, %r1574, %r220;
	and.b32  	%r312, %r311, %r63;
	shl.b32 	%r313, %r312, 2;
	add.s32 	%r314, %r64, %r313;
	atom.shared.add.u32 	%r315, [%r314], 1;
	shr.u32 	%r316, %r1573, %r220;
	and.b32  	%r317, %r316, %r63;
	shl.b32 	%r318, %r317, 2;
	add.s32 	%r89, %r64, %r318;
	atom.shared.add.u32 	%r319, [%r89], 1;
	shr.u32 	%r320, %r1572, %r220;
	and.b32  	%r321, %r320, %r63;
	shl.b32 	%r322, %r321, 2;
	add.s32 	%r90, %r64, %r322;
	atom.shared.add.u32 	%r323, [%r90], 1;
	shr.u32 	%r324, %r1571, %r220;
	and.b32  	%r325, %r324, %r63;
	shl.b32 	%r326, %r325, 2;
	add.s32 	%r91, %r64, %r326;
	atom.shared.add.u32 	%r327, [%r91], 1;
	shr.u32 	%r328, %r1570, %r220;
	and.b32  	%r329, %r328, %r63;
	shl.b32 	%r330, %r329, 2;
	add.s32 	%r92, %r64, %r330;
	atom.shared.add.u32 	%r331, [%r92], 1;
	shr.u32 	%r332, %r1569, %r220;
	and.b32  	%r333, %r332, %r63;
	shl.b32 	%r334, %r333, 2;
	add.s32 	%r93, %r64, %r334;
	atom.shared.add.u32 	%r335, [%r93], 1;
	shr.u32 	%r336, %r1568, %r220;
	and.b32  	%r337, %r336, %r63;
	shl.b32 	%r338, %r337, 2;
	add.s32 	%r339, %r64, %r338;
	atom.shared.add.u32 	%r340, [%r339], 1;
	shr.u32 	%r341, %r1567, %r220;
	and.b32  	%r342, %r341, %r63;
	shl.b32 	%r343, %r342, 2;
	add.s32 	%r344, %r64, %r343;
	atom.shared.add.u32 	%r345, [%r344], 1;
	shr.u32 	%r346, %r1566, %r220;
	and.b32  	%r347, %r346, %r63;
	shl.b32 	%r348, %r347, 2;
	add.s32 	%r349, %r64, %r348;
	atom.shared.add.u32 	%r350, [%r349], 1;
	bar.sync 	0;
	setp.gt.u32 	%p26, %r1, 255;
	shl.b32 	%r351, %r1, 2;
	add.s32 	%r94, %r263, %r351;
	mov.b32 	%r1588, 0;
	@%p26 bra 	$L__BB9_47;
	ld.shared.u32 	%r353, [%r94];
	mov.b32 	%r354, 0;
	st.shared.u32 	[%r94], %r354;
	ld.shared.u32 	%r355, [%r94+1024];
	st.shared.u32 	[%r94+1024], %r353;
	add.s32 	%r356, %r355, %r353;
	ld.shared.u32 	%r357, [%r94+2048];
	st.shared.u32 	[%r94+2048], %r356;
	add.s32 	%r358, %r357, %r356;
	ld.shared.u32 	%r359, [%r94+3072];
	st.shared.u32 	[%r94+3072], %r358;
	add.s32 	%r360, %r359, %r358;
	ld.shared.u32 	%r361, [%r94+4096];
	st.shared.u32 	[%r94+4096], %r360;
	add.s32 	%r362, %r361, %r360;
	ld.shared.u32 	%r363, [%r94+5120];
	st.shared.u32 	[%r94+5120], %r362;
	add.s32 	%r364, %r363, %r362;
	ld.shared.u32 	%r365, [%r94+6144];
	st.shared.u32 	[%r94+6144], %r364;
	add.s32 	%r366, %r365, %r364;
	ld.shared.u32 	%r367, [%r94+7168];
	st.shared.u32 	[%r94+7168], %r366;
	add.s32 	%r368, %r367, %r366;
	ld.shared.u32 	%r369, [%r94+8192];
	st.shared.u32 	[%r94+8192], %r368;
	add.s32 	%r370, %r369, %r368;
	ld.shared.u32 	%r371, [%r94+9216];
	st.shared.u32 	[%r94+9216], %r370;
	add.s32 	%r372, %r371, %r370;
	ld.shared.u32 	%r373, [%r94+10240];
	st.shared.u32 	[%r94+10240], %r372;
	add.s32 	%r374, %r373, %r372;
	ld.shared.u32 	%r375, [%r94+11264];
	st.shared.u32 	[%r94+11264], %r374;
	add.s32 	%r1588, %r375, %r374;
$L__BB9_47:
	setp.gt.u32 	%p27, %r1, 255;
	shl.b32 	%r376, %r4, 8;
	add.s32 	%r377, %r376, %r1;
	mul.wide.s32 	%rd51, %r377, 4;
	add.s64 	%rd7, %rd3, %rd51;
	@%p27 bra 	$L__BB9_49;
	or.b32  	%r378, %r1588, 1073741824;
	st.volatile.global.u32 	[%rd7], %r378;
$L__BB9_49:
	setp.lt.u32 	%p28, %r1, 256;
	setp.eq.s32 	%p29, %r1588, 5376;
	and.pred  	%p30, %p28, %p29;
	selp.u32 	%r379, 1, 0, %p30;
	{ 
	.reg .pred 	%p1; 
	.reg .pred 	%p2; 
	setp.ne.u32 	%p1, %r379, 0; 
	bar.red.or.pred 	%p2, 0, %p1; 
	selp.u32 	%r380, 1, 0, %p2; 
	}
	setp.eq.s32 	%p31, %r380, 0;
	and.b32  	%r381, %r1, 992;
	and.b32  	%r382, %r1, 31;
	mul.lo.s32 	%r383, %r381, 14;
	or.b32  	%r384, %r383, %r382;
	cvt.u64.u32 	%rd8, %r384;
	add.s64 	%rd53, %rd8, %rd5;
	cvta.to.global.u64 	%rd54, %rd39;
	shl.b64 	%rd55, %rd53, 3;
	add.s64 	%rd9, %rd54, %rd55;
	cvt.u64.u32 	%rd10, %r1;
	@%p31 bra 	$L__BB9_151;
	setp.gt.u32 	%p32, %r1, 255;
	shl.b32 	%r386, %r1, 3;
	add.s32 	%r388, %r263, %r386;
	add.s32 	%r97, %r388, 43008;
	@%p32 bra 	$L__BB9_58;
	ld.param.u64 	%rd321, [_ZN3cub18CUB_300001_SM_10006detail10radix_sort29DeviceRadixSortOnesweepKernelINS1_5radix10policy_hubIj6float2yE10Policy1000ELNS0_9SortOrderE0EjS6_yiiNS1_21identity_decomposer_tEEEvPT5_SC_PT3_PKSD_PT1_PKSH_PT2_PKSL_T4_iiT6__param_3];
	cvta.to.global.u64 	%rd56, %rd321;
	shl.b64 	%rd57, %rd10, 3;
	add.s64 	%rd58, %rd56, %rd57;
	ld.global.u64 	%rd59, [%rd58];
	setp.gt.u32 	%p33, %r1, %r88;
	selp.b64 	%rd60, 5376, 0, %p33;
	sub.s64 	%rd323, %rd59, %rd60;
	st.shared.u64 	[%r97], %rd323;
	setp.lt.s32 	%p34, %r4, 1;
	mov.u32 	%r1592, %r1588;
	@%p34 bra 	$L__BB9_57;
	mov.b32 	%r1590, -1;
	mov.u32 	%r1589, %r4;
	mov.u32 	%r1592, %r1588;
$L__BB9_53:
	add.s32 	%r101, %r1589, -1;
$L__BB9_54:
	membar.cta;
	shl.b32 	%r390, %r101, 8;
	add.s32 	%r391, %r390, %r1;
	mul.wide.s32 	%rd61, %r391, 4;
	add.s64 	%rd62, %rd3, %rd61;
	ld.volatile.global.u32 	%r102, [%rd62];
	setp.eq.s32 	%p35, %r102, 0;
	@%p35 bra 	$L__BB9_54;
	and.b32  	%r392, %r102, 1073741823;
	add.s32 	%r1592, %r392, %r1592;
	setp.gt.s32 	%p36, %r102, -1;
	vote.sync.ballot.b32 	%r1590, %p36, %r1590;
	setp.gt.u32 	%p38, %r1589, 1;
	and.pred  	%p39, %p36, %p38;
	mov.u32 	%r1589, %r101;
	@%p39 bra 	$L__BB9_53;
	ld.shared.u64 	%rd323, [%r97];
$L__BB9_57:
	or.b32  	%r393, %r1592, -2147483648;
	st.volatile.global.u32 	[%rd7], %r393;
	sub.s32 	%r396, %r1592, %r1588;
	cvt.s64.s32 	%rd65, %r396;
	add.s64 	%rd66, %rd323, %rd65;
	st.shared.u64 	[%r97], %rd66;
$L__BB9_58:
	ld.param.u64 	%rd317, [_ZN3cub18CUB_300001_SM_10006detail10radix_sort29DeviceRadixSortOnesweepKernelINS1_5radix10policy_hubIj6float2yE10Policy1000ELNS0_9SortOrderE0EjS6_yiiNS1_21identity_decomposer_tEEEvPT5_SC_PT3_PKSD_PT1_PKSH_PT2_PKSL_T4_iiT6__param_2];
	setp.gt.u32 	%p40, %r1, 255;
	setp.lt.s32 	%p41, %r5, %r219;
	setp.eq.s64 	%p42, %rd317, 0;
	or.pred  	%p43, %p42, %p41;
	or.pred  	%p44, %p40, %p43;
	@%p44 bra 	$L__BB9_60;
	ld.param.u64 	%rd318, [_ZN3cub18CUB_300001_SM_10006detail10radix_sort29DeviceRadixSortOnesweepKernelINS1_5radix10policy_hubIj6float2yE10Policy1000ELNS0_9SortOrderE0EjS6_yiiNS1_21identity_decomposer_tEEEvPT5_SC_PT3_PKSD_PT1_PKSH_PT2_PKSL_T4_iiT6__param_2];
	ld.shared.u64 	%rd67, [%r97];
	setp.gt.u32 	%p45, %r1, %r88;
	selp.b64 	%rd68, 5376, 0, %p45;
	cvt.s64.s32 	%rd69, %r1588;
	add.s64 	%rd70, %rd68, %rd69;
	add.s64 	%rd71, %rd70, %rd67;
	cvta.to.global.u64 	%rd72, %rd318;
	shl.b64 	%rd73, %rd10, 3;
	add.s64 	%rd74, %rd72, %rd73;
	st.global.u64 	[%rd74], %rd71;
$L__BB9_60:
	setp.gt.s32 	%p46, %r5, %r219;
	bar.sync 	0;
	shl.b32 	%r397, %r88, 3;
	add.s32 	%r399, %r263, %r397;
	ld.shared.u64 	%rd14, [%r399+43008];
	@%p46 bra 	$L__BB9_62;
	add.s64 	%rd75, %rd14, %rd8;
	shl.b64 	%rd76, %rd75, 2;
	add.s64 	%rd77, %rd2, %rd76;
	st.global.u32 	[%rd77], %r1579;
	st.global.u32 	[%rd77+128], %r1578;
	st.global.u32 	[%rd77+256], %r1577;
	st.global.u32 	[%rd77+384], %r1576;
	st.global.u32 	[%rd77+512], %r1575;
	st.global.u32 	[%rd77+640], %r1574;
	st.global.u32 	[%rd77+768], %r1573;
	st.global.u32 	[%rd77+896], %r1572;
	st.global.u32 	[%rd77+1024], %r1571;
	st.global.u32 	[%rd77+1152], %r1570;
	st.global.u32 	[%rd77+1280], %r1569;
	st.global.u32 	[%rd77+1408], %r1568;
	st.global.u32 	[%rd77+1536], %r1567;
	st.global.u32 	[%rd77+1664], %r1566;
	bra.uni 	$L__BB9_90;
$L__BB9_62:
	cvt.u32.u64 	%r400, %rd8;
	mad.lo.s32 	%r106, %r4, -5376, %r219;
	setp.ge.s32 	%p47, %r400, %r106;
	add.s64 	%rd78, %rd14, %rd8;
	shl.b64 	%rd79, %rd78, 2;
	add.s64 	%rd15, %rd2, %rd79;
	@%p47 bra 	$L__BB9_64;
	st.global.u32 	[%rd15], %r1579;
$L__BB9_64:
	add.s32 	%r402, %r400, 32;
	setp.ge.s32 	%p48, %r402, %r106;
	@%p48 bra 	$L__BB9_66;
	st.global.u32 	[%rd15+128], %r1578;
$L__BB9_66:
	add.s32 	%r404, %r400, 64;
	setp.ge.s32 	%p49, %r404, %r106;
	@%p49 bra 	$L__BB9_68;
	st.global.u32 	[%rd15+256], %r1577;
$L__BB9_68:
	add.s32 	%r406, %r400, 96;
	setp.ge.s32 	%p50, %r406, %r106;
	@%p50 bra 	$L__BB9_70;
	st.global.u32 	[%rd15+384], %r1576;
$L__BB9_70:
	add.s32 	%r408, %r400, 128;
	setp.ge.s32 	%p51, %r408, %r106;
	@%p51 bra 	$L__BB9_72;
	st.global.u32 	[%rd15+512], %r1575;
$L__BB9_72:
	add.s32 	%r410, %r400, 160;
	setp.ge.s32 	%p52, %r410, %r106;
	@%p52 bra 	$L__BB9_74;
	st.global.u32 	[%rd15+640], %r1574;
$L__BB9_74:
	add.s32 	%r412, %r400, 192;
	setp.ge.s32 	%p53, %r412, %r106;
	@%p53 bra 	$L__BB9_76;
	st.global.u32 	[%rd15+768], %r1573;
$L__BB9_76:
	add.s32 	%r414, %r400, 224;
	setp.ge.s32 	%p54, %r414, %r106;
	@%p54 bra 	$L__BB9_78;
	st.global.u32 	[%rd15+896], %r1572;
$L__BB9_78:
	add.s32 	%r416, %r400, 256;
	setp.ge.s32 	%p55, %r416, %r106;
	@%p55 bra 	$L__BB9_80;
	st.global.u32 	[%rd15+1024], %r1571;
$L__BB9_80:
	add.s32 	%r418, %r400, 288;
	setp.ge.s32 	%p56, %r418, %r106;
	@%p56 bra 	$L__BB9_82;
	st.global.u32 	[%rd15+1152], %r1570;
$L__BB9_82:
	add.s32 	%r420, %r400, 320;
	setp.ge.s32 	%p57, %r420, %r106;
	@%p57 bra 	$L__BB9_84;
	st.global.u32 	[%rd15+1280], %r1569;
$L__BB9_84:
	add.s32 	%r422, %r400, 352;
	setp.ge.s32 	%p58, %r422, %r106;
	@%p58 bra 	$L__BB9_86;
	st.global.u32 	[%rd15+1408], %r1568;
$L__BB9_86:
	add.s32 	%r424, %r400, 384;
	setp.ge.s32 	%p59, %r424, %r106;
	@%p59 bra 	$L__BB9_88;
	st.global.u32 	[%rd15+1536], %r1567;
$L__BB9_88:
	add.s32 	%r426, %r400, 416;
	setp.ge.s32 	%p60, %r426, %r106;
	@%p60 bra 	$L__BB9_90;
	st.global.u32 	[%rd15+1664], %r1566;
$L__BB9_90:
	setp.gt.s32 	%p61, %r5, %r219;
	@%p61 bra 	$L__BB9_92;
	ld.global.v2.f32 	{%f358, %f357}, [%rd9];
	ld.global.v2.f32 	{%f356, %f355}, [%rd9+256];
	ld.global.v2.f32 	{%f354, %f353}, [%rd9+512];
	ld.global.v2.f32 	{%f352, %f351}, [%rd9+768];
	ld.global.v2.f32 	{%f350, %f349}, [%rd9+1024];
	ld.global.v2.f32 	{%f348, %f347}, [%rd9+1280];
	ld.global.v2.f32 	{%f346, %f345}, [%rd9+1536];
	ld.global.v2.f32 	{%f344, %f343}, [%rd9+1792];
	ld.global.v2.f32 	{%f342, %f341}, [%rd9+2048];
	ld.global.v2.f32 	{%f340, %f339}, [%rd9+2304];
	ld.global.v2.f32 	{%f338, %f337}, [%rd9+2560];
	ld.global.v2.f32 	{%f336, %f335}, [%rd9+2816];
	ld.global.v2.f32 	{%f334, %f333}, [%rd9+3072];
	ld.global.v2.f32 	{%f332, %f331}, [%rd9+3328];
	bra.uni 	$L__BB9_120;
$L__BB9_92:
	cvt.u32.u64 	%r427, %rd8;
	sub.s32 	%r107, %r219, %r224;
	setp.ge.s32 	%p62, %r427, %r107;
	@%p62 bra 	$L__BB9_94;
	ld.global.v2.f32 	{%f358, %f357}, [%rd9];
$L__BB9_94:
	add.s32 	%r430, %r427, 32;
	setp.ge.s32 	%p63, %r430, %r107;
	@%p63 bra 	$L__BB9_96;
	ld.global.v2.f32 	{%f356, %f355}, [%rd9+256];
$L__BB9_96:
	add.s32 	%r432, %r427, 64;
	setp.ge.s32 	%p64, %r432, %r107;
	@%p64 bra 	$L__BB9_98;
	ld.global.v2.f32 	{%f354, %f353}, [%rd9+512];
$L__BB9_98:
	add.s32 	%r434, %r427, 96;
	setp.ge.s32 	%p65, %r434, %r107;
	@%p65 bra 	$L__BB9_100;
	ld.global.v2.f32 	{%f352, %f351}, [%rd9+768];
$L__BB9_100:
	add.s32 	%r436, %r427, 128;
	setp.ge.s32 	%p66, %r436, %r107;
	@%p66 bra 	$L__BB9_102;
	ld.global.v2.f32 	{%f350, %f349}, [%rd9+1024];
$L__BB9_102:
	add.s32 	%r438, %r427, 160;
	setp.ge.s32 	%p67, %r438, %r107;
	@%p67 bra 	$L__BB9_104;
	ld.global.v2.f32 	{%f348, %f347}, [%rd9+1280];
$L__BB9_104:
	cvt.u32.u64 	%r439, %rd8;
	add.s32 	%r440, %r439, 192;
	setp.ge.s32 	%p68, %r440, %r107;
	@%p68 bra 	$L__BB9_106;
	ld.global.v2.f32 	{%f346, %f345}, [%rd9+1536];
$L__BB9_106:
	cvt.u32.u64 	%r441, %rd8;
	add.s32 	%r442, %r441, 224;
	setp.ge.s32 	%p69, %r442, %r107;
	@%p69 bra 	$L__BB9_108;
	ld.global.v2.f32 	{%f344, %f343}, [%rd9+1792];
$L__BB9_108:
	cvt.u32.u64 	%r443, %rd8;
	add.s32 	%r444, %r443, 256;
	setp.ge.s32 	%p70, %r444, %r107;
	@%p70 bra 	$L__BB9_110;
	ld.global.v2.f32 	{%f342, %f341}, [%rd9+2048];
$L__BB9_110:
	cvt.u32.u64 	%r445, %rd8;
	add.s32 	%r446, %r445, 288;
	setp.ge.s32 	%p71, %r446, %r107;
	@%p71 bra 	$L__BB9_112;
	ld.global.v2.f32 	{%f340, %f339}, [%rd9+2304];
$L__BB9_112:
	cvt.u32.u64 	%r447, %rd8;
	add.s32 	%r448, %r447, 320;
	setp.ge.s32 	%p72, %r448, %r107;
	@%p72 bra 	$L__BB9_114;
	ld.global.v2.f32 	{%f338, %f337}, [%rd9+2560];
$L__BB9_114:
	cvt.u32.u64 	%r449, %rd8;
	add.s32 	%r450, %r449, 352;
	setp.ge.s32 	%p73, %r450, %r107;
	@%p73 bra 	$L__BB9_116;
	ld.global.v2.f32 	{%f336, %f335}, [%rd9+2816];
$L__BB9_116:
	cvt.u32.u64 	%r451, %rd8;
	add.s32 	%r452, %r451, 384;
	setp.ge.s32 	%p74, %r452, %r107;
	@%p74 bra 	$L__BB9_118;
	ld.global.v2.f32 	{%f334, %f333}, [%rd9+3072];
$L__BB9_118:
	cvt.u32.u64 	%r453, %rd8;
	add.s32 	%r454, %r453, 416;
	setp.ge.s32 	%p75, %r454, %r107;
	@%p75 bra 	$L__BB9_120;
	ld.global.v2.f32 	{%f332, %f331}, [%rd9+3328];
$L__BB9_120:
	setp.gt.s32 	%p76, %r5, %r219;
	@%p76 bra 	$L__BB9_122;
	add.s64 	%rd80, %rd14, %rd8;
	shl.b64 	%rd81, %rd80, 3;
	add.s64 	%rd82, %rd1, %rd81;
	st.global.v2.f32 	[%rd82], {%f358, %f357};
	st.global.v2.f32 	[%rd82+256], {%f356, %f355};
	st.global.v2.f32 	[%rd82+512], {%f354, %f353};
	st.global.v2.f32 	[%rd82+768], {%f352, %f351};
	st.global.v2.f32 	[%rd82+1024], {%f350, %f349};
	st.global.v2.f32 	[%rd82+1280], {%f348, %f347};
	st.global.v2.f32 	[%rd82+1536], {%f346, %f345};
	st.global.v2.f32 	[%rd82+1792], {%f344, %f343};
	st.global.v2.f32 	[%rd82+2048], {%f342, %f341};
	st.global.v2.f32 	[%rd82+2304], {%f340, %f339};
	st.global.v2.f32 	[%rd82+2560], {%f338, %f337};
	st.global.v2.f32 	[%rd82+2816], {%f336, %f335};
	st.global.v2.f32 	[%rd82+3072], {%f334, %f333};
	st.global.v2.f32 	[%rd82+3328], {%f332, %f331};
	bra.uni 	$L__BB9_150;
$L__BB9_122:
	cvt.u32.u64 	%r455, %rd8;
	mad.lo.s32 	%r108, %r4, -5376, %r219;
	setp.ge.s32 	%p77, %r455, %r108;
	add.s64 	%rd83, %rd14, %rd8;
	shl.b64 	%rd84, %rd83, 3;
	add.s64 	%rd16, %rd1, %rd84;
	@%p77 bra 	$L__BB9_124;
	st.global.v2.f32 	[%rd16], {%f358, %f357};
$L__BB9_124:
	cvt.u32.u64 	%r456, %rd8;
	add.s32 	%r457, %r456, 32;
	setp.ge.s32 	%p78, %r457, %r108;
	@%p78 bra 	$L__BB9_126;
	st.global.v2.f32 	[%rd16+256], {%f356, %f355};
$L__BB9_126:
	cvt.u32.u64 	%r458, %rd8;
	add.s32 	%r459, %r458, 64;
	setp.ge.s32 	%p79, %r459, %r108;
	@%p79 bra 	$L__BB9_128;
	st.global.v2.f32 	[%rd16+512], {%f354, %f353};
$L__BB9_128:
	cvt.u32.u64 	%r460, %rd8;
	add.s32 	%r461, %r460, 96;
	setp.ge.s32 	%p80, %r461, %r108;
	@%p80 bra 	$L__BB9_130;
	st.global.v2.f32 	[%rd16+768], {%f352, %f351};
$L__BB9_130:
	cvt.u32.u64 	%r462, %rd8;
	add.s32 	%r463, %r462, 128;
	setp.ge.s32 	%p81, %r463, %r108;
	@%p81 bra 	$L__BB9_132;
	st.global.v2.f32 	[%rd16+1024], {%f350, %f349};
$L__BB9_132:
	cvt.u32.u64 	%r464, %rd8;
	add.s32 	%r465, %r464, 160;
	setp.ge.s32 	%p82, %r465, %r108;
	@%p82 bra 	$L__BB9_134;
	st.global.v2.f32 	[%rd16+1280], {%f348, %f347};
$L__BB9_134:
	cvt.u32.u64 	%r466, %rd8;
	add.s32 	%r467, %r466, 192;
	setp.ge.s32 	%p83, %r467, %r108;
	@%p83 bra 	$L__BB9_136;
	st.global.v2.f32 	[%rd16+1536], {%f346, %f345};
$L__BB9_136:
	cvt.u32.u64 	%r468, %rd8;
	add.s32 	%r469, %r468, 224;
	setp.ge.s32 	%p84, %r469, %r108;
	@%p84 bra 	$L__BB9_138;
	st.global.v2.f32 	[%rd16+1792], {%f344, %f343};
$L__BB9_138:
	cvt.u32.u64 	%r470, %rd8;
	add.s32 	%r471, %r470, 256;
	setp.ge.s32 	%p85, %r471, %r108;
	@%p85 bra 	$L__BB9_140;
	st.global.v2.f32 	[%rd16+2048], {%f342, %f341};
$L__BB9_140:
	add.s32 	%r473, %r470, 288;
	setp.ge.s32 	%p86, %r473, %r108;
	@%p86 bra 	$L__BB9_142;
	st.global.v2.f32 	[%rd16+2304], {%f340, %f339};
$L__BB9_142:
	add.s32 	%r475, %r470, 320;
	setp.ge.s32 	%p87, %r475, %r108;
	@%p87 bra 	$L__BB9_144;
	st.global.v2.f32 	[%rd16+2560], {%f338, %f337};
$L__BB9_144:
	add.s32 	%r477, %r470, 352;
	setp.ge.s32 	%p88, %r477, %r108;
	@%p88 bra 	$L__BB9_146;
	st.global.v2.f32 	[%rd16+2816], {%f336, %f335};
$L__BB9_146:
	add.s32 	%r479, %r470, 384;
	setp.ge.s32 	%p89, %r479, %r108;
	@%p89 bra 	$L__BB9_148;
	st.global.v2.f32 	[%rd16+3072], {%f334, %f333};
$L__BB9_148:
	add.s32 	%r481, %r470, 416;
	setp.ge.s32 	%p90, %r481, %r108;
	@%p90 bra 	$L__BB9_150;
	st.global.v2.f32 	[%rd16+3328], {%f332, %f331};
$L__BB9_150:
	// begin inline asm
	exit;
	// end inline asm
$L__BB9_151:
	mul.hi.u32 	%r482, %r1, 357913942;
	add.s32 	%r483, %r482, %r1;
	shl.b32 	%r484, %r483, 2;
	mov.u32 	%r485, _ZZN3cub18CUB_300001_SM_10006detail10radix_sort29DeviceRadixSortOnesweepKernelINS1_5radix10policy_hubIj6float2yE10Policy1000ELNS0_9SortOrderE0EjS6_yiiNS1_21identity_decomposer_tEEEvPT5_SC_PT3_PKSD_PT1_PKSH_PT2_PKSL_T4_iiT6_E1s;
	add.s32 	%r486, %r485, %r484;
	add.s32 	%r109, %r486, 13328;
	st.shared.u32 	[%r486+13328], %r1588;
	bar.sync 	0;
	setp.gt.u32 	%p91, %r1, 31;
	@%p91 bra 	$L__BB9_153;
	mov.u32 	%r517, _ZZN3cub18CUB_300001_SM_10006detail10radix_sort29DeviceRadixSortOnesweepKernelINS1_5radix10policy_hubIj6float2yE10Policy1000ELNS0_9SortOrderE0EjS6_yiiNS1_21identity_decomposer_tEEEvPT5_SC_PT3_PKSD_PT1_PKSH_PT2_PKSL_T4_iiT6_E1s;
	mad.lo.s32 	%r518, %r1, 52, %r517;
	ld.shared.u32 	%r519, [%r518+13328];
	ld.shared.u32 	%r520, [%r518+13332];
	ld.shared.u32 	%r521, [%r518+13336];
	ld.shared.u32 	%r522, [%r518+13340];
	ld.shared.u32 	%r523, [%r518+13344];
	ld.shared.u32 	%r524, [%r518+13348];
	ld.shared.u32 	%r525, [%r518+13352];
	ld.shared.u32 	%r526, [%r518+13356];
	ld.shared.u32 	%r527, [%r518+13360];
	ld.shared.u32 	%r528, [%r518+13364];
	ld.shared.u32 	%r529, [%r518+13368];
	ld.shared.u32 	%r530, [%r518+13372];
	add.s32 	%r531, %r520, %r519;
	add.s32 	%r532, %r531, %r521;
	add.s32 	%r533, %r532, %r522;
	add.s32 	%r534, %r533, %r523;
	add.s32 	%r535, %r534, %r524;
	add.s32 	%r536, %r535, %r525;
	add.s32 	%r537, %r536, %r526;
	add.s32 	%r538, %r537, %r527;
	add.s32 	%r539, %r538, %r528;
	add.s32 	%r540, %r539, %r529;
	add.s32 	%r491, %r540, %r530;
	mov.b32 	%r489, 1;
	mov.b32 	%r514, 0;
	mov.b32 	%r516, -1;
	// begin inline asm
	{  .reg .s32 r0;  .reg .pred p;  shfl.sync.up.b32 r0|p, %r491, %r489, %r514, %r516;  @p add.s32 r0, r0, %r491;  mov.s32 %r487, r0;}
	// end inline asm
	mov.b32 	%r495, 2;
	// begin inline asm
	{  .reg .s32 r0;  .reg .pred p;  shfl.sync.up.b32 r0|p, %r487, %r495, %r514, %r516;  @p add.s32 r0, r0, %r487;  mov.s32 %r493, r0;}
	// end inline asm
	mov.b32 	%r501, 4;
	// begin inline asm
	{  .reg .s32 r0;  .reg .pred p;  shfl.sync.up.b32 r0|p, %r493, %r501, %r514, %r516;  @p add.s32 r0, r0, %r493;  mov.s32 %r499, r0;}
	// end inline asm
	mov.b32 	%r507, 8;
	// begin inline asm
	{  .reg .s32 r0;  .reg .pred p;  shfl.sync.up.b32 r0|p, %r499, %r507, %r514, %r516;  @p add.s32 r0, r0, %r499;  mov.s32 %r505, r0;}
	// end inline asm
	mov.b32 	%r513, 16;
	// begin inline asm
	{  .reg .s32 r0;  .reg .pred p;  shfl.sync.up.b32 r0|p, %r505, %r513, %r514, %r516;  @p add.s32 r0, r0, %r505;  mov.s32 %r511, r0;}
	// end inline asm
	sub.s32 	%r541, %r511, %r491;
	add.s32 	%r542, %r519, %r541;
	add.s32 	%r543, %r520, %r542;
	add.s32 	%r544, %r521, %r543;
	add.s32 	%r545, %r522, %r544;
	add.s32 	%r546, %r523, %r545;
	add.s32 	%r547, %r524, %r546;
	add.s32 	%r548, %r525, %r547;
	add.s32 	%r549, %r526, %r548;
	add.s32 	%r550, %r527, %r549;
	add.s32 	%r551, %r528, %r550;
	add.s32 	%r552, %r529, %r551;
	st.shared.u32 	[%r518+13328], %r541;
	st.shared.u32 	[%r518+13332], %r542;
	st.shared.u32 	[%r518+13336], %r543;
	st.shared.u32 	[%r518+13340], %r544;
	st.shared.u32 	[%r518+13344], %r545;
	st.shared.u32 	[%r518+13348], %r546;
	st.shared.u32 	[%r518+13352], %r547;
	st.shared.u32 	[%r518+13356], %r548;
	st.shared.u32 	[%r518+13360], %r549;
	st.shared.u32 	[%r518+13364], %r550;
	st.shared.u32 	[%r518+13368], %r551;
	st.shared.u32 	[%r518+13372], %r552;
$L__BB9_153:
	setp.gt.u32 	%p92, %r1, 255;
	bar.sync 	0;
	ld.shared.u32 	%r110, [%r109];
	@%p92 bra 	$L__BB9_155;
	ld.shared.u32 	%r553, [%r94];
	add.s32 	%r554, %r553, %r110;
	st.shared.u32 	[%r94], %r554;
	ld.shared.u32 	%r555, [%r94+1024];
	add.s32 	%r556, %r555, %r110;
	st.shared.u32 	[%r94+1024], %r556;
	ld.shared.u32 	%r557, [%r94+2048];
	add.s32 	%r558, %r557, %r110;
	st.shared.u32 	[%r94+2048], %r558;
	ld.shared.u32 	%r559, [%r94+3072];
	add.s32 	%r560, %r559, %r110;
	st.shared.u32 	[%r94+3072], %r560;
	ld.shared.u32 	%r561, [%r94+4096];
	add.s32 	%r562, %r561, %r110;
	st.shared.u32 	[%r94+4096], %r562;
	ld.shared.u32 	%r563, [%r94+5120];
	add.s32 	%r564, %r563, %r110;
	st.shared.u32 	[%r94+5120], %r564;
	ld.shared.u32 	%r565, [%r94+6144];
	add.s32 	%r566, %r565, %r110;
	st.shared.u32 	[%r94+6144], %r566;
	ld.shared.u32 	%r567, [%r94+7168];
	add.s32 	%r568, %r567, %r110;
	st.shared.u32 	[%r94+7168], %r568;
	ld.shared.u32 	%r569, [%r94+8192];
	add.s32 	%r570, %r569, %r110;
	st.shared.u32 	[%r94+8192], %r570;
	ld.shared.u32 	%r571, [%r94+9216];
	add.s32 	%r572, %r571, %r110;
	st.shared.u32 	[%r94+9216], %r572;
	ld.shared.u32 	%r573, [%r94+10240];
	add.s32 	%r574, %r573, %r110;
	st.shared.u32 	[%r94+10240], %r574;
	ld.shared.u32 	%r575, [%r94+11264];
	add.s32 	%r576, %r575, %r110;
	st.shared.u32 	[%r94+11264], %r576;
$L__BB9_155:
	bar.sync 	0;
	// begin inline asm
	mov.u32 %r577, %lanemask_le;
	// end inline asm
	mov.b32 	%r580, 1;
	// begin inline asm
	{
    .reg .pred p;
    and.b32 %r578, %r88, %r580;    setp.ne.u32 p, %r578, 0;
    vote.ballot.sync.b32 %r578, p, 0xffffffff;
    @!p not.b32 %r578, %r578;
}

	// end inline asm
	mov.b32 	%r583, 2;
	// begin inline asm
	{
    .reg .pred p;
    and.b32 %r581, %r88, %r583;    setp.ne.u32 p, %r581, 0;
    vote.ballot.sync.b32 %r581, p, 0xffffffff;
    @!p not.b32 %r581, %r581;
}

	// end inline asm
	and.b32  	%r603, %r581, %r578;
	mov.b32 	%r586, 4;
	// begin inline asm
	{
    .reg .pred p;
    and.b32 %r584, %r88, %r586;    setp.ne.u32 p, %r584, 0;
    vote.ballot.sync.b32 %r584, p, 0xffffffff;
    @!p not.b32 %r584, %r584;
}

	// end inline asm
	and.b32  	%r604, %r584, %r603;
	mov.b32 	%r589, 8;
	// begin inline asm
	{
    .reg .pred p;
    and.b32 %r587, %r88, %r589;    setp.ne.u32 p, %r587, 0;
    vote.ballot.sync.b32 %r587, p, 0xffffffff;
    @!p not.b32 %r587, %r587;
}

	// end inline asm
	and.b32  	%r605, %r587, %r604;
	mov.b32 	%r592, 16;
	// begin inline asm
	{
    .reg .pred p;
    and.b32 %r590, %r88, %r592;    setp.ne.u32 p, %r590, 0;
    vote.ballot.sync.b32 %r590, p, 0xffffffff;
    @!p not.b32 %r590, %r590;
}

	// end inline asm
	and.b32  	%r606, %r590, %r605;
	mov.b32 	%r595, 32;
	// begin inline asm
	{
    .reg .pred p;
    and.b32 %r593, %r88, %r595;    setp.ne.u32 p, %r593, 0;
    vote.ballot.sync.b32 %r593, p, 0xffffffff;
    @!p not.b32 %r593, %r593;
}

	// end inline asm
	and.b32  	%r607, %r593, %r606;
	mov.b32 	%r598, 64;
	// begin inline asm
	{
    .reg .pred p;
    and.b32 %r596, %r88, %r598;    setp.ne.u32 p, %r596, 0;
    vote.ballot.sync.b32 %r596, p, 0xffffffff;
    @!p not.b32 %r596, %r596;
}

	// end inline asm
	and.b32  	%r608, %r596, %r607;
	mov.b32 	%r601, 128;
	// begin inline asm
	{
    .reg .pred p;
    and.b32 %r599, %r88, %r601;    setp.ne.u32 p, %r599, 0;
    vote.ballot.sync.b32 %r599, p, 0xffffffff;
    @!p not.b32 %r599, %r599;
}

	// end inline asm
	and.b32  	%r609, %r599, %r608;
	clz.b32 	%r610, %r609;
	sub.s32 	%r112, 31, %r610;
	and.b32  	%r611, %r577, %r609;
	popc.b32 	%r113, %r611;
	setp.ne.s32 	%p93, %r222, %r112;
	mov.b32 	%r1593, 0;
	@%p93 bra 	$L__BB9_157;
	shl.b32 	%r612, %r1, 5;
	and.b32  	%r613, %r612, 31744;
	mov.u32 	%r614, _ZZN3cub18CUB_300001_SM_10006detail10radix_sort29DeviceRadixSortOnesweepKernelINS1_5radix10policy_hubIj6float2yE10Policy1000ELNS0_9SortOrderE0EjS6_yiiNS1_21identity_decomposer_tEEEvPT5_SC_PT3_PKSD_PT1_PKSH_PT2_PKSL_T4_iiT6_E1s;
	add.s32 	%r615, %r614, %r613;
	shr.u32 	%r616, %r1579, %r220;
	and.b32  	%r617, %r616, %r63;
	shl.b32 	%r618, %r617, 2;
	add.s32 	%r619, %r615, %r618;
	atom.shared.add.u32 	%r1593, [%r619], %r113;
$L__BB9_157:
	shfl.sync.idx.b32	%r645|%p94, %r1593, %r112, 31, -1;
	add.s32 	%r116, %r113, %r645;
	shr.u32 	%r646, %r1578, %r220;
	and.b32  	%r642, %r646, %r63;
	mov.b32 	%r622, 1;
	// begin inline asm
	{
    .reg .pred p;
    and.b32 %r620, %r642, %r622;    setp.ne.u32 p, %r620, 0;
    vote.ballot.sync.b32 %r620, p, 0xffffffff;
    @!p not.b32 %r620, %r620;
}

	// end inline asm
	mov.b32 	%r625, 2;
	// begin inline asm
	{
    .reg .pred p;
    and.b32 %r623, %r642, %r625;    setp.ne.u32 p, %r623, 0;
    vote.ballot.sync.b32 %r623, p, 0xffffffff;
    @!p not.b32 %r623, %r623;
}

	// end inline asm
	and.b32  	%r647, %r623, %r620;
	mov.b32 	%r628, 4;
	// begin inline asm
	{
    .reg .pred p;
    and.b32 %r626, %r642, %r628;    setp.ne.u32 p, %r626, 0;
    vote.ballot.sync.b32 %r626, p, 0xffffffff;
    @!p not.b32 %r626, %r626;
}

	// end inline asm
	and.b32  	%r648, %r626, %r647;
	mov.b32 	%r631, 8;
	// begin inline asm
	{
    .reg .pred p;
    and.b32 %r629, %r642, %r631;    setp.ne.u32 p, %r629, 0;
    vote.ballot.sync.b32 %r629, p, 0xffffffff;
    @!p not.b32 %r629, %r629;
}

	// end inline asm
	and.b32  	%r649, %r629, %r648;
	mov.b32 	%r634, 16;
	// begin inline asm
	{
    .reg .pred p;
    and.b32 %r632, %r642, %r634;    setp.ne.u32 p, %r632, 0;
    vote.ballot.sync.b32 %r632, p, 0xffffffff;
    @!p not.b32 %r632, %r632;
}

	// end inline asm
	and.b32  	%r650, %r632, %r649;
	mov.b32 	%r637, 32;
	// begin inline asm
	{
    .reg .pred p;
    and.b32 %r635, %r642, %r637;    setp.ne.u32 p, %r635, 0;
    vote.ballot.sync.b32 %r635, p, 0xffffffff;
    @!p not.b32 %r635, %r635;
}

	// end inline asm
	and.b32  	%r651, %r635, %r650;
	mov.b32 	%r640, 64;
	// begin inline asm
	{
    .reg .pred p;
    and.b32 %r638, %r642, %r640;    setp.ne.u32 p, %r638, 0;
    vote.ballot.sync.b32 %r638, p, 0xffffffff;
    @!p not.b32 %r638, %r638;
}

	// end inline asm
	and.b32  	%r652, %r638, %r651;
	mov.b32 	%r643, 128;
	// begin inline asm
	{
    .reg .pred p;
    and.b32 %r641, %r642, %r643;    setp.ne.u32 p, %r641, 0;
    vote.ballot.sync.b32 %r641, p, 0xffffffff;
    @!p not.b32 %r641, %r641;
}

	// end inline asm
	and.b32  	%r653, %r641, %r652;
	clz.b32 	%r654, %r653;
	sub.s32 	%r117, 31, %r654;
	and.b32  	%r655, %r577, %r653;
	popc.b32 	%r118, %r655;
	setp.ne.s32 	%p95, %r222, %r117;
	mov.b32 	%r1594, 0;
	@%p95 bra 	$L__BB9_159;
	shl.b32 	%r656, %r1, 5;
	and.b32  	%r657, %r656, 31744;
	mov.u32 	%r658, _ZZN3cub18CUB_300001_SM_10006detail10radix_sort29DeviceRadixSortOnesweepKernelINS1_5radix10policy_hubIj6float2yE10Policy1000ELNS0_9SortOrderE0EjS6_yiiNS1_21identity_decomposer_tEEEvPT5_SC_PT3_PKSD_PT1_PKSH_PT2_PKSL_T4_iiT6_E1s;
	add.s32 	%r659, %r658, %r657;
	shl.b32 	%r662, %r642, 2;
	add.s32 	%r663, %r659, %r662;
	atom.shared.add.u32 	%r1594, [%r663], %r118;
$L__BB9_159:
	shfl.sync.idx.b32	%r689|%p96, %r1594, %r117, 31, -1;
	add.s32 	%r121, %r118, %r689;
	shr.u32 	%r690, %r1577, %r220;
	and.b32  	%r686, %r690, %r63;
	mov.b32 	%r666, 1;
	// begin inline asm
	{
    .reg .pred p;
    and.b32 %r664, %r686, %r666;    setp.ne.u32 p, %r664, 0;
    vote.ballot.sync.b32 %r664, p, 0xffffffff;
    @!p not.b32 %r664, %r664;
}

	// end inline asm
	mov.b32 	%r669, 2;
	// begin inline asm
	{
    .reg .pred p;
    and.b32 %r667, %r686, %r669;    setp.ne.u32 p, %r667, 0;
    vote.ballot.sync.b32 %r667, p, 0xffffffff;
    @!p not.b32 %r667, %r667;
}

	// end inline asm
	and.b32  	%r691, %r667, %r664;
	mov.b32 	%r672, 4;
	// begin inline asm
	{
    .reg .pred p;
    and.b32 %r670, %r686, %r672;    setp.ne.u32 p, %r670, 0;
    vote.ballot.sync.b32 %r670, p, 0xffffffff;
    @!p not.b32 %r670, %r670;
}

	// end inline asm
	and.b32  	%r692, %r670, %r691;
	mov.b32 	%r675, 8;
	// begin inline asm
	{
    .reg .pred p;
    and.b32 %r673, %r686, %r675;    setp.ne.u32 p, %r673, 0;
    vote.ballot.sync.b32 %r673, p, 0xffffffff;
    @!p not.b32 %r673, %r673;
}

	// end inline asm
	and.b32  	%r693, %r673, %r692;
	mov.b32 	%r678, 16;
	// begin inline asm
	{
    .reg .pred p;
    and.b32 %r676, %r686, %r678;    setp.ne.u32 p, %r676, 0;
    vote.ballot.sync.b32 %r676, p, 0xffffffff;
    @!p not.b32 %r676, %r676;
}

	// end inline asm
	and.b32  	%r694, %r676, %r693;
	mov.b32 	%r681, 32;
	// begin inline asm
	{
    .reg .pred p;
    and.b32 %r679, %r686, %r681;    setp.ne.u32 p, %r679, 0;
    vote.ballot.sync.b32 %r679, p, 0xffffffff;
    @!p not.b32 %r679, %r679;
}

	// end inline asm
	and.b32  	%r695, %r679, %r694;
	mov.b32 	%r684, 64;
	// begin inline asm
	{
    .reg .pred p;
    and.b32 %r682, %r686, %r684;    setp.ne.u32 p, %r682, 0;
    vote.ballot.sync.b32 %r682, p, 0xffffffff;
    @!p not.b32 %r682, %r682;
}

	// end inline asm
	and.b32  	%r696, %r682, %r695;
	mov.b32 	%r687, 128;
	// begin inline asm
	{
    .reg .pred p;
    and.b32 %r685, %r686, %r687;    setp.ne.u32 p, %r685, 0;
    vote.ballot.sync.b32 %r685, p, 0xffffffff;
    @!p not.b32 %r685, %r685;
}

	// end inline asm
	and.b32  	%r697, %r685, %r696;
	clz.b32 	%r698, %r697;
	sub.s32 	%r122, 31, %r698;
	and.b32  	%r699, %r577, %r697;
	popc.b32 	%r123, %r699;
	setp.ne.s32 	%p97, %r222, %r122;
	mov.b32 	%r1595, 0;
	@%p97 bra 	$L__BB9_161;
	shl.b32 	%r700, %r1, 5;
	and.b32  	%r701, %r700, 31744;
	mov.u32 	%r702, _ZZN3cub18CUB_300001_SM_10006detail10radix_sort29DeviceRadixSortOnesweepKernelINS1_5radix10policy_hubIj6float2yE10Policy1000ELNS0_9SortOrderE0EjS6_yiiNS1_21identity_decomposer_tEEEvPT5_SC_PT3_PKSD_PT1_PKSH_PT2_PKSL_T4_iiT6_E1s;
	add.s32 	%r703, %r702, %r701;
	shl.b32 	%r706, %r686, 2;
	add.s32 	%r707, %r703, %r706;
	atom.shared.add.u32 	%r1595, [%r707], %r123;
$L__BB9_161:
	shfl.sync.idx.b32	%r733|%p98, %r1595, %r122, 31, -1;
	add.s32 	%r126, %r123, %r733;
	shr.u32 	%r734, %r1576, %r220;
	and.b32  	%r730, %r734, %r63;
	mov.b32 	%r710, 1;
	// begin inline asm
	{
    .reg .pred p;
    and.b32 %r708, %r730, %r710;    setp.ne.u32 p, %r708, 0;
    vote.ballot.sync.b32 %r708, p, 0xffffffff;
    @!p not.b32 %r708, %r708;
}

	// end inline asm
	mov.b32 	%r713, 2;
	// begin inline asm
	{
    .reg .pred p;
    and.b32 %r711, %r730, %r713;    setp.ne.u32 p, %r711, 0;
    vote.ballot.sync.b32 %r711, p, 0xffffffff;
    @!p not.b32 %r711, %r711;
}

	// end inline asm
	and.b32  	%r735, %r711, %r708;
	mov.b32 	%r716, 4;
	// begin inline asm
	{
    .reg .pred p;
    and.b32 %r714, %r730, %r716;    setp.ne.u32 p, %r714, 0;
    vote.ballot.sync.b32 %r714, p, 0xffffffff;
    @!p not.b32 %r714, %r714;
}

	// end inline asm
	and.b32  	%r736, %r714, %r735;
	mov.b32 	%r719, 8;
	// begin inline asm
	{
    .reg .pred p;
    and.b32 %r717, %r730, %r719;    setp.ne.u32 p, %r717, 0;
    vote.ballot.sync.b32 %r717, p, 0xffffffff;
    @!p not.b32 %r717, %r717;
}

	// end inline asm
	and.b32  	%r737, %r717, %r736;
	mov.b32 	%r722, 16;
	// begin inline asm
	{
    .reg .pred p;
    and.b32 %r720, %r730, %r722;    setp.ne.u32 p, %r720, 0;
    vote.ballot.sync.b32 %r720, p, 0xffffffff;
    @!p not.b32 %r720, %r720;
}

	// end inline asm
	and.b32  	%r738, %r720, %r737;
	mov.b32 	%r725, 32;
	// begin inline asm
	{
    .reg .pred p;
    and.b32 %r723, %r730, %r725;    setp.ne.u32 p, %r723, 0;
    vote.ballot.sync.b32 %r723, p, 0xffffffff;
    @!p not.b32 %r723, %r723;
}

	// end inline asm
	and.b32  	%r739, %r723, %r738;
	mov.b32 	%r728, 64;
	// begin inline asm
	{
    .reg .pred p;
    and.b32 %r726, %r730, %r728;    setp.ne.u32 p, %r726, 0;
    vote.ballot.sync.b32 %r726, p, 0xffffffff;
    @!p not.b32 %r726, %r726;
}

	// end inline asm
	and.b32  	%r740, %r726, %r739;
	mov.b32 	%r731, 128;
	// begin inline asm
	{
    .reg .pred p;
    and.b32 %r729, %r730, %r731;    setp.ne.u32 p, %r729, 0;
    vote.ballot.sync.b32 %r729, p, 0xffffffff;
    @!p not.b32 %r729, %r729;
}

	// end inline asm
	and.b32  	%r741, %r729, %r740;
	clz.b32 	%r742, %r741;
	sub.s32 	%r127, 31, %r742;
	and.b32  	%r743, %r577, %r741;
	popc.b32 	%r128, %r743;
	setp.ne.s32 	%p99, %r222, %r127;
	mov.b32 	%r1596, 0;
	@%p99 bra 	$L__BB9_163;
	shl.b32 	%r744, %r1, 5;
	and.b32  	%r745, %r744, 31744;
	mov.u32 	%r746, _ZZN3cub18CUB_300001_SM_10006detail10radix_sort29DeviceRadixSortOnesweepKernelINS1_5radix10policy_hubIj6float2yE10Policy1000ELNS0_9SortOrderE0EjS6_yiiNS1_21identity_decomposer_tEEEvPT5_SC_PT3_PKSD_PT1_PKSH_PT2_PKSL_T4_iiT6_E1s;
	add.s32 	%r747, %r746, %r745;
	shl.b32 	%r750, %r730, 2;
	add.s32 	%r751, %r747, %r750;
	atom.shared.add.u32 	%r1596, [%r751], %r128;
$L__BB9_163:
	shfl.sync.idx.b32	%r777|%p100, %r1596, %r127, 31, -1;
	add.s32 	%r131, %r128, %r777;
	shr.u32 	%r778, %r1575, %r220;
	and.b32  	%r774, %r778, %r63;
	mov.b32 	%r754, 1;
	// begin inline asm
	{
    .reg .pred p;
    and.b32 %r752, %r774, %r754;    setp.ne.u32 p, %r752, 0;
    vote.ballot.sync.b32 %r752, p, 0xffffffff;
    @!p not.b32 %r752, %r752;
}

	// end inline asm
	mov.b32 	%r757, 2;
	// begin inline asm
	{
    .reg .pred p;
    and.b32 %r755, %r774, %r757;    setp.ne.u32 p, %r755, 0;
    vote.ballot.sync.b32 %r755, p, 0xffffffff;
    @!p not.b32 %r755, %r755;
}

	// end inline asm
	and.b32  	%r779, %r755, %r752;
	mov.b32 	%r760, 4;
	// begin inline asm
	{
    .reg .pred p;
    and.b32 %r758, %r774, %r760;    setp.ne.u32 p, %r758, 0;
    vote.ballot.sync.b32 %r758, p, 0xffffffff;
    @!p not.b32 %r758, %r758;
}

	// end inline asm
	and.b32  	%r780, %r758, %r779;
	mov.b32 	%r763, 8;
	// begin inline asm
	{
    .reg .pred p;
    and.b32 %r761, %r774, %r763;    setp.ne.u32 p, %r761, 0;
    vote.ballot.sync.b32 %r761, p, 0xffffffff;
    @!p not.b32 %r761, %r761;
}

	// end inline asm
	and.b32  	%r781, %r761, %r780;
	mov.b32 	%r766, 16;
	// begin inline asm
	{
    .reg .pred p;
    and.b32 %r764, %r774, %r766;    setp.ne.u32 p, %r764, 0;
    vote.ballot.sync.b32 %r764, p, 0xffffffff;
    @!p not.b32 %r764, %r764;
}

	// end inline asm
	and.b32  	%r782, %r764, %r781;
	mov.b32 	%r769, 32;
	// begin inline asm
	{
    .reg .pred p;
    and.b32 %r767, %r774, %r769;    setp.ne.u32 p, %r767, 0;
    vote.ballot.sync.b32 %r767, p, 0xffffffff;
    @!p not.b32 %r767, %r767;
}

	// end inline asm
	and.b32  	%r783, %r767, %r782;
	mov.b32 	%r772, 64;
	// begin inline asm
	{
    .reg .pred p;
    and.b32 %r770, %r774, %r772;    setp.ne.u32 p, %r770, 0;
    vote.ballot.sync.b32 %r770, p, 0xffffffff;
    @!p not.b32 %r770, %r770;
}

	// end inline asm
	and.b32  	%r784, %r770, %r783;
	mov.b32 	%r775, 128;
	// begin inline asm
	{
    .reg .pred p;
    and.b32 %r773, %r774, %r775;    setp.ne.u32 p, %r773, 0;
    vote.ballot.sync.b32 %r773, p, 0xffffffff;
    @!p not.b32 %r773, %r773;
}

	// end inline asm
	and.b32  	%r785, %r773, %r784;
	clz.b32 	%r786, %r785;
	sub.s32 	%r132, 31, %r786;
	and.b32  	%r787, %r577, %r785;
	popc.b32 	%r133, %r787;
	setp.ne.s32 	%p101, %r222, %r132;
	mov.b32 	%r1597, 0;
	@%p101 bra 	$L__BB9_165;
	shl.b32 	%r788, %r1, 5;
	and.b32  	%r789, %r788, 31744;
	mov.u32 	%r790, _ZZN3cub18CUB_300001_SM_10006detail10radix_sort29DeviceRadixSortOnesweepKernelINS1_5radix10policy_hubIj6float2yE10Policy1000ELNS0_9SortOrderE0EjS6_yiiNS1_21identity_decomposer_tEEEvPT5_SC_PT3_PKSD_PT1_PKSH_PT2_PKSL_T4_iiT6_E1s;
	add.s32 	%r791, %r790, %r789;
	shl.b32 	%r794, %r774, 2;
	add.s32 	%r795, %r791, %r794;
	atom.shared.add.u32 	%r1597, [%r795], %r133;
$L__BB9_165:
	shfl.sync.idx.b32	%r821|%p102, %r1597, %r132, 31, -1;
	add.s32 	%r136, %r133, %r821;
	shr.u32 	%r822, %r1574, %r220;
	and.b32  	%r818, %r822, %r63;
	mov.b32 	%r798, 1;
	// begin inline asm
	{
    .reg .pred p;
    and.b32 %r796, %r818, %r798;    setp.ne.u32 p, %r796, 0;
    vote.ballot.sync.b32 %r796, p, 0xffffffff;
    @!p not.b32 %r796, %r796;
}

	// end inline asm
	mov.b32 	%r801, 2;
	// begin inline asm
	{
    .reg .pred p;
    and.b32 %r799, %r818, %r801;    setp.ne.u32 p, %r799, 0;
    vote.ballot.sync.b32 %r799, p, 0xffffffff;
    @!p not.b32 %r799, %r799;
}

	// end inline asm
	and.b32  	%r823, %r799, %r796;
	mov.b32 	%r804, 4;
	// begin inline asm
	{
    .reg .pred p;
    and.b32 %r802, %r818, %r804;    setp.ne.u32 p, %r802, 0;
    vote.ballot.sync.b32 %r802, p, 0xffffffff;
    @!p not.b32 %r802, %r802;
}

	// end inline asm
	and.b32  	%r824, %r802, %r823;
	mov.b32 	%r807, 8;
	// begin inline asm
	{
    .reg .pred p;
    and.b32 %r805, %r818, %r807;    setp.ne.u32 p, %r805, 0;
    vote.ballot.sync.b32 %r805, p, 0xffffffff;
    @!p not.b32 %r805, %r805;
}

	// end inline asm
	and.b32  	%r825, %r805, %r824;
	mov.b32 	%r810, 16;
	// begin inline asm
	{
    .reg .pred p;
    and.b32 %r808, %r818, %r810;    setp.ne.u32 p, %r808, 0;
    vote.ballot.sync.b32 %r808, p, 0xffffffff;
    @!p not.b32 %r808, %r808;
}

	// end inline asm
	and.b32  	%r826, %r808, %r825;
	mov.b32 	%r813, 32;
	// begin inline asm
	{
    .reg .pred p;
    and.b32 %r811, %r818, %r813;    setp.ne.u32 p, %r811, 0;
    vote.ballot.sync.b32 %r811, p, 0xffffffff;
    @!p not.b32 %r811, %r811;
}

	// end inline asm
	and.b32  	%r827, %r811, %r826;
	mov.b32 	%r816, 64;
	// begin inline asm
	{
    .reg .pred p;
    and.b32 %r814, %r818, %r816;    setp.ne.u32 p, %r814, 0;
    vote.ballot.sync.b32 %r814, p, 0xffffffff;
    @!p not.b32 %r814, %r814;
}

	// end inline asm
	and.b32  	%r828, %r814, %r827;
	mov.b32 	%r819, 128;
	// begin inline asm
	{
    .reg .pred p;
    and.b32 %r817, %r818, %r819;    setp.ne.u32 p, %r817, 0;
    vote.ballot.sync.b32 %r817, p, 0xffffffff;
    @!p not.b32 %r817, %r817;
}

	// end inline asm
	and.b32  	%r829, %r817, %r828;
	clz.b32 	%r830, %r829;
	sub.s32 	%r137, 31, %r830;
	and.b32  	%r831, %r577, %r829;
	popc.b32 	%r138, %r831;
	setp.ne.s32 	%p103, %r222, %r137;
	mov.b32 	%r1598, 0;
	@%p103 bra 	$L__BB9_167;
	shl.b32 	%r832, %r1, 5;
	and.b32  	%r833, %r832, 31744;
	mov.u32 	%r834, _ZZN3cub18CUB_300001_SM_10006detail10radix_sort29DeviceRadixSortOnesweepKernelINS1_5radix10policy_hubIj6float2yE10Policy1000ELNS0_9SortOrderE0EjS6_yiiNS1_21identity_decomposer_tEEEvPT5_SC_PT3_PKSD_PT1_PKSH_PT2_PKSL_T4_iiT6_E1s;
	add.s32 	%r835, %r834, %r833;
	shl.b32 	%r838, %r818, 2;
	add.s32 	%r839, %r835, %r838;
	atom.shared.add.u32 	%r1598, [%r839], %r138;
$L__BB9_167:
	shfl.sync.idx.b32	%r865|%p104, %r1598, %r137, 31, -1;
	add.s32 	%r141, %r138, %r865;
	shr.u32 	%r866, %r1573, %r220;
	and.b32  	%r862, %r866, %r63;
	mov.b32 	%r842, 1;
	// begin inline asm
	{
    .reg .pred p;
    and.b32 %r840, %r862, %r842;    setp.ne.u32 p, %r840, 0;
    vote.ballot.sync.b32 %r840, p, 0xffffffff;
    @!p not.b32 %r840, %r840;
}

	// end inline asm
	mov.b32 	%r845, 2;
	// begin inline asm
	{
    .reg .pred p;
    and.b32 %r843, %r862, %r845;    setp.ne.u32 p, %r843, 0;
    vote.ballot.sync.b32 %r843, p, 0xffffffff;
    @!p not.b32 %r843, %r843;
}

	// end inline asm
	and.b32  	%r867, %r843, %r840;
	mov.b32 	%r848, 4;
	// begin inline asm
	{
    .reg .pred p;
    and.b32 %r846, %r862, %r848;    setp.ne.u32 p, %r846, 0;
    vote.ballot.sync.b32 %r846, p, 0xffffffff;
    @!p not.b32 %r846, %r846;
}

	// end inline asm
	and.b32  	%r868, %r846, %r867;
	mov.b32 	%r851, 8;
	// begin inline asm
	{
    .reg .pred p;
    and.b32 %r849, %r862, %r851;    setp.ne.u32 p, %r849, 0;
    vote.ballot.sync.b32 %r849, p, 0xffffffff;
    @!p not.b32 %r849, %r849;
}

	// end inline asm
	and.b32  	%r869, %r849, %r868;
	mov.b32 	%r854, 16;
	// begin inline asm
	{
    .reg .pred p;
    and.b32 %r852, %r862, %r854;    setp.ne.u32 p, %r852, 0;
    vote.ballot.sync.b32 %r852, p, 0xffffffff;
    @!p not.b32 %r852, %r852;
}

	// end inline asm
	and.b32  	%r870, %r852, %r869;
	mov.b32 	%r857, 32;
	// begin inline asm
	{
    .reg .pred p;
    and.b32 %r855, %r862, %r857;    setp.ne.u32 p, %r855, 0;
    vote.ballot.sync.b32 %r855, p, 0xffffffff;
    @!p not.b32 %r855, %r855;
}

	// end inline asm
	and.b32  	%r871, %r855, %r870;
	mov.b32 	%r860, 64;
	// begin inline asm
	{
    .reg .pred p;
    and.b32 %r858, %r862, %r860;    setp.ne.u32 p, %r858, 0;
    vote.ballot.sync.b32 %r858, p, 0xffffffff;
    @!p not.b32 %r858, %r858;
}

	// end inline asm
	and.b32  	%r872, %r858, %r871;
	mov.b32 	%r863, 128;
	// begin inline asm
	{
    .reg .pred p;
    and.b32 %r861, %r862, %r863;    setp.ne.u32 p, %r861, 0;
    vote.ballot.sync.b32 %r861, p, 0xffffffff;
    @!p not.b32 %r861, %r861;
}

	// end inline asm
	and.b32  	%r873, %r861, %r872;
	clz.b32 	%r874, %r873;
	sub.s32 	%r142, 31, %r874;
	and.b32  	%r875, %r577, %r873;
	popc.b32 	%r143, %r875;
	setp.ne.s32 	%p105, %r222, %r142;
	mov.b32 	%r1599, 0;
	@%p105 bra 	$L__BB9_169;
	atom.shared.add.u32 	%r1599, [%r89], %r143;
$L__BB9_169:
	shfl.sync.idx.b32	%r901|%p106, %r1599, %r142, 31, -1;
	add.s32 	%r146, %r143, %r901;
	shr.u32 	%r902, %r1572, %r220;
	and.b32  	%r898, %r902, %r63;
	mov.b32 	%r878, 1;
	// begin inline asm
	{
    .reg .pred p;
    and.b32 %r876, %r898, %r878;    setp.ne.u32 p, %r876, 0;
    vote.ballot.sync.b32 %r876, p, 0xffffffff;
    @!p not.b32 %r876, %r876;
}

	// end inline asm
	mov.b32 	%r881, 2;
	// begin inline asm
	{
    .reg .pred p;
    and.b32 %r879, %r898, %r881;    setp.ne.u32 p, %r879, 0;
    vote.ballot.sync.b32 %r879, p, 0xffffffff;
    @!p not.b32 %r879, %r879;
}

	// end inline asm
	and.b32  	%r903, %r879, %r876;
	mov.b32 	%r884, 4;
	// begin inline asm
	{
    .reg .pred p;
    and.b32 %r882, %r898, %r884;    setp.ne.u32 p, %r882, 0;
    vote.ballot.sync.b32 %r882, p, 0xffffffff;
    @!p not.b32 %r882, %r882;
}

	// end inline asm
	and.b32  	%r904, %r882, %r903;
	mov.b32 	%r887, 8;
	// begin inline asm
	{
    .reg .pred p;
    and.b32 %r885, %r898, %r887;    setp.ne.u32 p, %r885, 0;
    vote.ballot.sync.b32 %r885, p, 0xffffffff;
    @!p not.b32 %r885, %r885;
}

	// end inline asm
	and.b32  	%r905, %r885, %r904;
	mov.b32 	%r890, 16;
	// begin inline asm
	{
    .reg .pred p;
    and.b32 %r888, %r898, %r890;    setp.ne.u32 p, %r888, 0;
    vote.ballot.sync.b32 %r888, p, 0xffffffff;
    @!p not.b32 %r888, %r888;
}

	// end inline asm
	and.b32  	%r906, %r888, %r905;
	mov.b32 	%r893, 32;
	// begin inline asm
	{
    .reg .pred p;
    and.b32 %r891, %r898, %r893;    setp.ne.u32 p, %r891, 0;
    vote.ballot.sync.b32 %r891, p, 0xffffffff;
    @!p not.b32 %r891, %r891;
}

	// end inline asm
	and.b32  	%r907, %r891, %r906;
	mov.b32 	%r896, 64;
	// begin inline asm
	{
    .reg .pred p;
    and.b32 %r894, %r898, %r896;    setp.ne.u32 p, %r894, 0;
    vote.ballot.sync.b32 %r894, p, 0xffffffff;
    @!p not.b32 %r894, %r894;
}

	// end inline asm
	and.b32  	%r908, %r894, %r907;
	mov.b32 	%r899, 128;
	// begin inline asm
	{
    .reg .pred p;
    and.b32 %r897, %r898, %r899;    setp.ne.u32 p, %r897, 0;
    vote.ballot.sync.b32 %r897, p, 0xffffffff;
    @!p not.b32 %r897, %r897;
}

	// end inline asm
	and.b32  	%r909, %r897, %r908;
	clz.b32 	%r910, %r909;
	sub.s32 	%r147, 31, %r910;
	and.b32  	%r911, %r577, %r909;
	popc.b32 	%r148, %r911;
	setp.ne.s32 	%p107, %r222, %r147;
	mov.b32 	%r1600, 0;
	@%p107 bra 	$L__BB9_171;
	atom.shared.add.u32 	%r1600, [%r90], %r148;
$L__BB9_171:
	shfl.sync.idx.b32	%r937|%p108, %r1600, %r147, 31, -1;
	add.s32 	%r151, %r148, %r937;
	shr.u32 	%r938, %r1571, %r220;
	and.b32  	%r934, %r938, %r63;
	mov.b32 	%r914, 1;
	// begin inline asm
	{
    .reg .pred p;
    and.b32 %r912, %r934, %r914;    setp.ne.u32 p, %r912, 0;
    vote.ballot.sync.b32 %r912, p, 0xffffffff;
    @!p not.b32 %r912, %r912;
}

	// end inline asm
	mov.b32 	%r917, 2;
	// begin inline asm
	{
    .reg .pred p;
    and.b32 %r915, %r934, %r917;    setp.ne.u32 p, %r915, 0;
    vote.ballot.sync.b32 %r915, p, 0xffffffff;
    @!p not.b32 %r915, %r915;
}

	// end inline asm
	and.b32  	%r939, %r915, %r912;
	mov.b32 	%r920, 4;
	// begin inline asm
	{
    .reg .pred p;
    and.b32 %r918, %r934, %r920;    setp.ne.u32 p, %r918, 0;
    vote.ballot.sync.b32 %r918, p, 0xffffffff;
    @!p not.b32 %r918, %r918;
}

	// end inline asm
	and.b32  	%r940, %r918, %r939;
	mov.b32 	%r923, 8;
	// begin inline asm
	{
    .reg .pred p;
    and.b32 %r921, %r934, %r923;    setp.ne.u32 p, %r921, 0;
    vote.ballot.sync.b32 %r921, p, 0xffffffff;
    @!p not.b32 %r921, %r921;
}

	// end inline asm
	and.b32  	%r941, %r921, %r940;
	mov.b32 	%r926, 16;
	// begin inline asm
	{
    .reg .pred p;
    and.b32 %r924, %r934, %r926;    setp.ne.u32 p, %r924, 0;
    vote.ballot.sync.b32 %r924, p, 0xffffffff;
    @!p not.b32 %r924, %r924;
}

	// end inline asm
	and.b32  	%r942, %r924, %r941;
	mov.b32 	%r929, 32;
	// begin inline asm
	{
    .reg .pred p;
    and.b32 %r927, %r934, %r929;    setp.ne.u32 p, %r927, 0;
    vote.ballot.sync.b32 %r927, p, 0xffffffff;
    @!p not.b32 %r927, %r927;
}

	// end inline asm
	and.b32  	%r943, %r927, %r942;
	mov.b32 	%r932, 64;
	// begin inline asm
	{
    .reg .pred p;
    and.b32 %r930, %r934, %r932;    setp.ne.u32 p, %r930, 0;
    vote.ballot.sync.b32 %r930, p, 0xffffffff;
    @!p not.b32 %r930, %r930;
}

	// end inline asm
	and.b32  	%r944, %r930, %r943;
	mov.b32 	%r935, 128;
	// begin inline asm
	{
    .reg .pred p;
    and.b32 %r933, %r934, %r935;    setp.ne.u32 p, %r933, 0;
    vote.ballot.sync.b32 %r933, p, 0xffffffff;
    @!p not.b32 %r933, %r933;
}

	// end inline asm
	and.b32  	%r945, %r933, %r944;
	clz.b32 	%r946, %r945;
	sub.s32 	%r152, 31, %r946;
	and.b32  	%r947, %r577, %r945;
	popc.b32 	%r153, %r947;
	setp.ne.s32 	%p109, %r222, %r152;
	mov.b32 	%r1601, 0;
	@%p109 bra 	$L__BB9_173;
	atom.shared.add.u32 	%r1601, [%r91], %r153;
$L__BB9_173:
	shfl.sync.idx.b32	%r973|%p110, %r1601, %r152, 31, -1;
	add.s32 	%r156, %r153, %r973;
	shr.u32 	%r974, %r1570, %r220;
	and.b32  	%r970, %r974, %r63;
	mov.b32 	%r950, 1;
	// begin inline asm
	{
    .reg .pred p;
    and.b32 %r948, %r970, %r950;    setp.ne.u32 p, %r948, 0;
    vote.ballot.sync.b32 %r948, p, 0xffffffff;
    @!p not.b32 %r948, %r948;
}

	// end inline asm
	mov.b32 	%r953, 2;
	// begin inline asm
	{
    .reg .pred p;
    and.b32 %r951, %r970, %r953;    setp.ne.u32 p, %r951, 0;
    vote.ballot.sync.b32 %r951, p, 0xffffffff;
    @!p not.b32 %r951, %r951;
}

	// end inline asm
	and.b32  	%r975, %r951, %r948;
	mov.b32 	%r956, 4;
	// begin inline asm
	{
    .reg .pred p;
    and.b32 %r954, %r970, %r956;    setp.ne.u32 p, %r954, 0;
    vote.ballot.sync.b32 %r954, p, 0xffffffff;
    @!p not.b32 %r954, %r954;
}

	// end inline asm
	and.b32  	%r976, %r954, %r975;
	mov.b32 	%r959, 8;
	// begin inline asm
	{
    .reg .pred p;
    and.b32 %r957, %r970, %r959;    setp.ne.u32 p, %r957, 0;
    vote.ballot.sync.b32 %r957, p, 0xffffffff;
    @!p not.b32 %r957, %r957;
}

	// end inline asm
	and.b32  	%r977, %r957, %r976;
	mov.b32 	%r962, 16;
	// begin inline asm
	{
    .reg .pred p;
    and.b32 %r960, %r970, %r962;    setp.ne.u32 p, %r960, 0;
    vote.ballot.sync.b32 %r960, p, 0xffffffff;
    @!p not.b32 %r960, %r960;
}

	// end inline asm
	and.b32  	%r978, %r960, %r977;
	mov.b32 	%r965, 32;
	// begin inline asm
	{
    .reg .pred p;
    and.b32 %r963, %r970, %r965;    setp.ne.u32 p, %r963, 0;
    vote.ballot.sync.b32 %r963, p, 0xffffffff;
    @!p not.b32 %r963, %r963;
}

	// end inline asm
	and.b32  	%r979, %r963, %r978;
	mov.b32 	%r968, 64;
	// begin inline asm
	{
    .reg .pred p;
    and.b32 %r966, %r970, %r968;    setp.ne.u32 p, %r966, 0;
    vote.ballot.sync.b32 %r966, p, 0xffffffff;
    @!p not.b32 %r966, %r966;
}

	// end inline asm
	and.b32  	%r980, %r966, %r979;
	mov.b32 	%r971, 128;
	// begin inline asm
	{
    .reg .pred p;
    and.b32 %r969, %r970, %r971;    setp.ne.u32 p, %r969, 0;
    vote.ballot.sync.b32 %r969, p, 0xffffffff;
    @!p not.b32 %r969, %r969;
}

	// end inline asm
	and.b32  	%r981, %r969, %r980;
	clz.b32 	%r982, %r981;
	sub.s32 	%r157, 31, %r982;
	and.b32  	%r983, %r577, %r981;
	popc.b32 	%r158, %r983;
	setp.ne.s32 	%p111, %r222, %r157;
	mov.b32 	%r1602, 0;
	@%p111 bra 	$L__BB9_175;
	atom.shared.add.u32 	%r1602, [%r92], %r158;
$L__BB9_175:
	shfl.sync.idx.b32	%r1009|%p112, %r1602, %r157, 31, -1;
	add.s32 	%r161, %r158, %r1009;
	shr.u32 	%r1010, %r1569, %r220;
	and.b32  	%r1006, %r1010, %r63;
	mov.b32 	%r986, 1;
	// begin inline asm
	{
    .reg .pred p;
    and.b32 %r984, %r1006, %r986;    setp.ne.u32 p, %r984, 0;
    vote.ballot.sync.b32 %r984, p, 0xffffffff;
    @!p not.b32 %r984, %r984;
}

	// end inline asm
	mov.b32 	%r989, 2;
	// begin inline asm
	{
    .reg .pred p;
    and.b32 %r987, %r1006, %r989;    setp.ne.u32 p, %r987, 0;
    vote.ballot.sync.b32 %r987, p, 0xffffffff;
    @!p not.b32 %r987, %r987;
}

	// end inline asm
	and.b32  	%r1011, %r987, %r984;
	mov.b32 	%r992, 4;
	// begin inline asm
	{
    .reg .pred p;
    and.b32 %r990, %r1006, %r992;    setp.ne.u32 p, %r990, 0;
    vote.ballot.sync.b32 %r990, p, 0xffffffff;
    @!p not.b32 %r990, %r990;
}

	// end inline asm
	and.b32  	%r1012, %r990, %r1011;
	mov.b32 	%r995, 8;
	// begin inline asm
	{
    .reg .pred p;
    and.b32 %r993, %r1006, %r995;    setp.ne.u32 p, %r993, 0;
    vote.ballot.sync.b32 %r993, p, 0xffffffff;
    @!p not.b32 %r993, %r993;
}

	// end inline asm
	and.b32  	%r1013, %r993, %r1012;
	mov.b32 	%r998, 16;
	// begin inline asm
	{
    .reg .pred p;
    and.b32 %r996, %r1006, %r998;    setp.ne.u32 p, %r996, 0;
    vote.ballot.sync.b32 %r996, p, 0xffffffff;
    @!p not.b32 %r996, %r996;
}

	// end inline asm
	and.b32  	%r1014, %r996, %r1013;
	mov.b32 	%r1001, 32;
	// begin inline asm
	{
    .reg .pred p;
    and.b32 %r999, %r1006, %r1001;    setp.ne.u32 p, %r999, 0;
    vote.ballot.sync.b32 %r999, p, 0xffffffff;
    @!p not.b32 %r999, %r999;
}

	// end inline asm
	and.b32  	%r1015, %r999, %r1014;
	mov.b32 	%r1004, 64;
	// begin inline asm
	{
    .reg .pred p;
    and.b32 %r1002, %r1006, %r1004;    setp.ne.u32 p, %r1002, 0;
    vote.ballot.sync.b32 %r1002, p, 0xffffffff;
    @!p not.b32 %r1002, %r1002;
}

	// end inline asm
	and.b32  	%r1016, %r1002, %r1015;
	mov.b32 	%r1007, 128;
	// begin inline asm
	{
    .reg .pred p;
    and.b32 %r1005, %r1006, %r1007;    setp.ne.u32 p, %r1005, 0;
    vote.ballot.sync.b32 %r1005, p, 0xffffffff;
    @!p not.b32 %r1005, %r1005;
}

	// end inline asm
	and.b32  	%r1017, %r1005, %r1016;
	clz.b32 	%r1018, %r1017;
	sub.s32 	%r162, 31, %r1018;
	and.b32  	%r1019, %r577, %r1017;
	popc.b32 	%r163, %r1019;
	setp.ne.s32 	%p113, %r222, %r162;
	mov.b32 	%r1603, 0;
	@%p113 bra 	$L__BB9_177;
	atom.shared.add.u32 	%r1603, [%r93], %r163;
$L__BB9_177:
	shfl.sync.idx.b32	%r1045|%p114, %r1603, %r162, 31, -1;
	add.s32 	%r166, %r163, %r1045;
	shr.u32 	%r1046, %r1568, %r220;
	and.b32  	%r1042, %r1046, %r63;
	mov.b32 	%r1022, 1;
	// begin inline asm
	{
    .reg .pred p;
    and.b32 %r1020, %r1042, %r1022;    setp.ne.u32 p, %r1020, 0;
    vote.ballot.sync.b32 %r1020, p, 0xffffffff;
    @!p not.b32 %r1020, %r1020;
}

	// end inline asm
	mov.b32 	%r1025, 2;
	// begin inline asm
	{
    .reg .pred p;
    and.b32 %r1023, %r1042, %r1025;    setp.ne.u32 p, %r1023, 0;
    vote.ballot.sync.b32 %r1023, p, 0xffffffff;
    @!p not.b32 %r1023, %r1023;
}

	// end inline asm
	and.b32  	%r1047, %r1023, %r1020;
	mov.b32 	%r1028, 4;
	// begin inline asm
	{
    .reg .pred p;
    and.b32 %r1026, %r1042, %r1028;    setp.ne.u32 p, %r1026, 0;
    vote.ballot.sync.b32 %r1026, p, 0xffffffff;
    @!p not.b32 %r1026, %r1026;
}

	// end inline asm
	and.b32  	%r1048, %r1026, %r1047;
	mov.b32 	%r1031, 8;
	// begin inline asm
	{
    .reg .pred p;
    and.b32 %r1029, %r1042, %r1031;    setp.ne.u32 p, %r1029, 0;
    vote.ballot.sync.b32 %r1029, p, 0xffffffff;
    @!p not.b32 %r1029, %r1029;
}

	// end inline asm
	and.b32  	%r1049, %r1029, %r1048;
	mov.b32 	%r1034, 16;
	// begin inline asm
	{
    .reg .pred p;
    and.b32 %r1032, %r1042, %r1034;    setp.ne.u32 p, %r1032, 0;
    vote.ballot.sync.b32 %r1032, p, 0xffffffff;
    @!p not.b32 %r1032, %r1032;
}

	// end inline asm
	and.b32  	%r1050, %r1032, %r1049;
	mov.b32 	%r1037, 32;
	// begin inline asm
	{
    .reg .pred p;
    and.b32 %r1035, %r1042, %r1037;    setp.ne.u32 p, %r1035, 0;
    vote.ballot.sync.b32 %r1035, p, 0xffffffff;
    @!p not.b32 %r1035, %r1035;
}

	// end inline asm
	and.b32  	%r1051, %r1035, %r1050;
	mov.b32 	%r1040, 64;
	// begin inline asm
	{
    .reg .pred p;
    and.b32 %r1038, %r1042, %r1040;    setp.ne.u32 p, %r1038, 0;
    vote.ballot.sync.b32 %r1038, p, 0xffffffff;
    @!p not.b32 %r1038, %r1038;
}

	// end inline asm
	and.b32  	%r1052, %r1038, %r1051;
	mov.b32 	%r1043, 128;
	// begin inline asm
	{
    .reg .pred p;
    and.b32 %r1041, %r1042, %r1043;    setp.ne.u32 p, %r1041, 0;
    vote.ballot.sync.b32 %r1041, p, 0xffffffff;
    @!p not.b32 %r1041, %r1041;
}

	// end inline asm
	and.b32  	%r1053, %r1041, %r1052;
	clz.b32 	%r1054, %r1053;
	sub.s32 	%r167, 31, %r1054;
	and.b32  	%r1055, %r577, %r1053;
	popc.b32 	%r168, %r1055;
	setp.ne.s32 	%p115, %r222, %r167;
	mov.b32 	%r1604, 0;
	@%p115 bra 	$L__BB9_179;
	shl.b32 	%r1056, %r1, 5;
	and.b32  	%r1057, %r1056, 31744;
	mov.u32 	%r1058, _ZZN3cub18CUB_300001_SM_10006detail10radix_sort29DeviceRadixSortOnesweepKernelINS1_5radix10policy_hubIj6float2yE10Policy1000ELNS0_9SortOrderE0EjS6_yiiNS1_21identity_decomposer_tEEEvPT5_SC_PT3_PKSD_PT1_PKSH_PT2_PKSL_T4_iiT6_E1s;
	add.s32 	%r1059, %r1058, %r1057;
	shl.b32 	%r1062, %r1042, 2;
	add.s32 	%r1063, %r1059, %r1062;
	atom.shared.add.u32 	%r1604, [%r1063], %r168;
$L__BB9_179:
	shfl.sync.idx.b32	%r1089|%p116, %r1604, %r167, 31, -1;
	add.s32 	%r171, %r168, %r1089;
	shr.u32 	%r1090, %r1567, %r220;
	and.b32  	%r1086, %r1090, %r63;
	mov.b32 	%r1066, 1;
	// begin inline asm
	{
    .reg .pred p;
    and.b32 %r1064, %r1086, %r1066;    setp.ne.u32 p, %r1064, 0;
    vote.ballot.sync.b32 %r1064, p, 0xffffffff;
    @!p not.b32 %r1064, %r1064;
}

	// end inline asm
	mov.b32 	%r1069, 2;
	// begin inline asm
	{
    .reg .pred p;
    and.b32 %r1067, %r1086, %r1069;    setp.ne.u32 p, %r1067, 0;
    vote.ballot.sync.b32 %r1067, p, 0xffffffff;
    @!p not.b32 %r1067, %r1067;
}

	// end inline asm
	and.b32  	%r1091, %r1067, %r1064;
	mov.b32 	%r1072, 4;
	// begin inline asm
	{
    .reg .pred p;
    and.b32 %r1070, %r1086, %r1072;    setp.ne.u32 p, %r1070, 0;
    vote.ballot.sync.b32 %r1070, p, 0xffffffff;
    @!p not.b32 %r1070, %r1070;
}

	// end inline asm
	and.b32  	%r1092, %r1070, %r1091;
	mov.b32 	%r1075, 8;
	// begin inline asm
	{
    .reg .pred p;
    and.b32 %r1073, %r1086, %r1075;    setp.ne.u32 p, %r1073, 0;
    vote.ballot.sync.b32 %r1073, p, 0xffffffff;
    @!p not.b32 %r1073, %r1073;
}

	// end inline asm
	and.b32  	%r1093, %r1073, %r1092;
	mov.b32 	%r1078, 16;
	// begin inline asm
	{
    .reg .pred p;
    and.b32 %r1076, %r1086, %r1078;    setp.ne.u32 p, %r1076, 0;
    vote.ballot.sync.b32 %r1076, p, 0xffffffff;
    @!p not.b32 %r1076, %r1076;
}

	// end inline asm
	and.b32  	%r1094, %r1076, %r1093;
	mov.b32 	%r1081, 32;
	// begin inline asm
	{
    .reg .pred p;
    and.b32 %r1079, %r1086, %r1081;    setp.ne.u32 p, %r1079, 0;
    vote.ballot.sync.b32 %r1079, p, 0xffffffff;
    @!p not.b32 %r1079, %r1079;
}

	// end inline asm
	and.b32  	%r1095, %r1079, %r1094;
	mov.b32 	%r1084, 64;
	// begin inline asm
	{
    .reg .pred p;
    and.b32 %r1082, %r1086, %r1084;    setp.ne.u32 p, %r1082, 0;
    vote.ballot.sync.b32 %r1082, p, 0xffffffff;
    @!p not.b32 %r1082, %r1082;
}

	// end inline asm
	and.b32  	%r1096, %r1082, %r1095;
	mov.b32 	%r1087, 128;
	// begin inline asm
	{
    .reg .pred p;
    and.b32 %r1085, %r1086, %r1087;    setp.ne.u32 p, %r1085, 0;
    vote.ballot.sync.b32 %r1085, p, 0xffffffff;
    @!p not.b32 %r1085, %r1085;
}

	// end inline asm
	and.b32  	%r1097, %r1085, %r1096;
	clz.b32 	%r1098, %r1097;
	sub.s32 	%r172, 31, %r1098;
	and.b32  	%r1099, %r577, %r1097;
	popc.b32 	%r173, %r1099;
	setp.ne.s32 	%p117, %r222, %r172;
	mov.b32 	%r1605, 0;
	@%p117 bra 	$L__BB9_181;
	shl.b32 	%r1100, %r1, 5;
	and.b32  	%r1101, %r1100, 31744;
	mov.u32 	%r1102, _ZZN3cub18CUB_300001_SM_10006detail10radix_sort29DeviceRadixSortOnesweepKernelINS1_5radix10policy_hubIj6float2yE10Policy1000ELNS0_9SortOrderE0EjS6_yiiNS1_21identity_decomposer_tEEEvPT5_SC_PT3_PKSD_PT1_PKSH_PT2_PKSL_T4_iiT6_E1s;
	add.s32 	%r1103, %r1102, %r1101;
	shl.b32 	%r1106, %r1086, 2;
	add.s32 	%r1107, %r1103, %r1106;
	atom.shared.add.u32 	%r1605, [%r1107], %r173;
$L__BB9_181:
	shfl.sync.idx.b32	%r1133|%p118, %r1605, %r172, 31, -1;
	add.s32 	%r176, %r173, %r1133;
	shr.u32 	%r1134, %r1566, %r220;
	and.b32  	%r1130, %r1134, %r63;
	mov.b32 	%r1110, 1;
	// begin inline asm
	{
    .reg .pred p;
    and.b32 %r1108, %r1130, %r1110;    setp.ne.u32 p, %r1108, 0;
    vote.ballot.sync.b32 %r1108, p, 0xffffffff;
    @!p not.b32 %r1108, %r1108;
}

	// end inline asm
	mov.b32 	%r1113, 2;
	// begin inline asm
	{
    .reg .pred p;
    and.b32 %r1111, %r1130, %r1113;    setp.ne.u32 p, %r1111, 0;
    vote.ballot.sync.b32 %r1111, p, 0xffffffff;
    @!p not.b32 %r1111, %r1111;
}

	// end inline asm
	and.b32  	%r1135, %r1111, %r1108;
	mov.b32 	%r1116, 4;
	// begin inline asm
	{
    .reg .pred p;
    and.b32 %r1114, %r1130, %r1116;    setp.ne.u32 p, %r1114, 0;
    vote.ballot.sync.b32 %r1114, p, 0xffffffff;
    @!p not.b32 %r1114, %r1114;
}

	// end inline asm
	and.b32  	%r1136, %r1114, %r1135;
	mov.b32 	%r1119, 8;
	// begin inline asm
	{
    .reg .pred p;
    and.b32 %r1117, %r1130, %r1119;    setp.ne.u32 p, %r1117, 0;
    vote.ballot.sync.b32 %r1117, p, 0xffffffff;
    @!p not.b32 %r1117, %r1117;
}

	// end inline asm
	and.b32  	%r1137, %r1117, %r1136;
	mov.b32 	%r1122, 16;
	// begin inline asm
	{
    .reg .pred p;
    and.b32 %r1120, %r1130, %r1122;    setp.ne.u32 p, %r1120, 0;
    vote.ballot.sync.b32 %r1120, p, 0xffffffff;
    @!p not.b32 %r1120, %r1120;
}

	// end inline asm
	and.b32  	%r1138, %r1120, %r1137;
	mov.b32 	%r1125, 32;
	// begin inline asm
	{
    .reg .pred p;
    and.b32 %r1123, %r1130, %r1125;    setp.ne.u32 p, %r1123, 0;
    vote.ballot.sync.b32 %r1123, p, 0xffffffff;
    @!p not.b32 %r1123, %r1123;
}

	// end inline asm
	and.b32  	%r1139, %r1123, %r1138;
	mov.b32 	%r1128, 64;
	// begin inline asm
	{
    .reg .pred p;
    and.b32 %r1126, %r1130, %r1128;    setp.ne.u32 p, %r1126, 0;
    vote.ballot.sync.b32 %r1126, p, 0xffffffff;
    @!p not.b32 %r1126, %r1126;
}

	// end inline asm
	and.b32  	%r1140, %r1126, %r1139;
	mov.b32 	%r1131, 128;
	// begin inline asm
	{
    .reg .pred p;
    and.b32 %r1129, %r1130, %r1131;    setp.ne.u32 p, %r1129, 0;
    vote.ballot.sync.b32 %r1129, p, 0xffffffff;
    @!p not.b32 %r1129, %r1129;
}

	// end inline asm
	and.b32  	%r1141, %r1129, %r1140;
	clz.b32 	%r1142, %r1141;
	sub.s32 	%r177, 31, %r1142;
	and.b32  	%r1143, %r577, %r1141;
	popc.b32 	%r178, %r1143;
	setp.ne.s32 	%p119, %r222, %r177;
	mov.b32 	%r1606, 0;
	@%p119 bra 	$L__BB9_183;
	shl.b32 	%r1144, %r1, 5;
	and.b32  	%r1145, %r1144, 31744;
	mov.u32 	%r1146, _ZZN3cub18CUB_300001_SM_10006detail10radix_sort29DeviceRadixSortOnesweepKernelINS1_5radix10policy_hubIj6float2yE10Policy1000ELNS0_9SortOrderE0EjS6_yiiNS1_21identity_decomposer_tEEEvPT5_SC_PT3_PKSD_PT1_PKSH_PT2_PKSL_T4_iiT6_E1s;
	add.s32 	%r1147, %r1146, %r1145;
	shl.b32 	%r1150, %r1130, 2;
	add.s32 	%r1151, %r1147, %r1150;
	atom.shared.add.u32 	%r1606, [%r1151], %r178;
$L__BB9_183:
	setp.gt.u32 	%p120, %r1, 255;
	shfl.sync.idx.b32	%r1152|%p121, %r1606, %r177, 31, -1;
	add.s32 	%r181, %r178, %r1152;
	bar.sync 	0;
	shl.b32 	%r1153, %r116, 2;
	mov.u32 	%r1154, _ZZN3cub18CUB_300001_SM_10006detail10radix_sort29DeviceRadixSortOnesweepKernelINS1_5radix10policy_hubIj6float2yE10Policy1000ELNS0_9SortOrderE0EjS6_yiiNS1_21identity_decomposer_tEEEvPT5_SC_PT3_PKSD_PT1_PKSH_PT2_PKSL_T4_iiT6_E1s;
	add.s32 	%r182, %r1154, %r1153;
	st.shared.u32 	[%r182+-4], %r1579;
	shl.b32 	%r1155, %r121, 2;
	add.s32 	%r183, %r1154, %r1155;
	st.shared.u32 	[%r183+-4], %r1578;
	shl.b32 	%r1156, %r126, 2;
	add.s32 	%r184, %r1154, %r1156;
	st.shared.u32 	[%r184+-4], %r1577;
	shl.b32 	%r1157, %r131, 2;
	add.s32 	%r185, %r1154, %r1157;
	st.shared.u32 	[%r185+-4], %r1576;
	shl.b32 	%r1158, %r136, 2;
	add.s32 	%r186, %r1154, %r1158;
	st.shared.u32 	[%r186+-4], %r1575;
	shl.b32 	%r1159, %r141, 2;
	add.s32 	%r187, %r1154, %r1159;
	st.shared.u32 	[%r187+-4], %r1574;
	shl.b32 	%r1160, %r146, 2;
	add.s32 	%r188, %r1154, %r1160;
	st.shared.u32 	[%r188+-4], %r1573;
	shl.b32 	%r1161, %r151, 2;
	add.s32 	%r189, %r1154, %r1161;
	st.shared.u32 	[%r189+-4], %r1572;
	shl.b32 	%r1162, %r156, 2;
	add.s32 	%r1163, %r1154, %r1162;
	st.shared.u32 	[%r1163+-4], %r1571;
	shl.b32 	%r1164, %r161, 2;
	add.s32 	%r190, %r1154, %r1164;
	st.shared.u32 	[%r190+-4], %r1570;
	shl.b32 	%r1165, %r166, 2;
	add.s32 	%r1166, %r1154, %r1165;
	st.shared.u32 	[%r1166+-4], %r1569;
	shl.b32 	%r1167, %r171, 2;
	add.s32 	%r191, %r1154, %r1167;
	st.shared.u32 	[%r191+-4], %r1568;
	shl.b32 	%r1168, %r176, 2;
	add.s32 	%r192, %r1154, %r1168;
	st.shared.u32 	[%r192+-4], %r1567;
	shl.b32 	%r1169, %r181, 2;
	add.s32 	%r1170, %r1154, %r1169;
	st.shared.u32 	[%r1170+-4], %r1566;
	shl.b32 	%r1171, %r1, 3;
	add.s32 	%r1172, %r1154, %r1171;
	add.s32 	%r193, %r1172, 43008;
	@%p120 bra 	$L__BB9_191;
	ld.param.u64 	%rd322, [_ZN3cub18CUB_300001_SM_10006detail10radix_sort29DeviceRadixSortOnesweepKernelINS1_5radix10policy_hubIj6float2yE10Policy1000ELNS0_9SortOrderE0EjS6_yiiNS1_21identity_decomposer_tEEEvPT5_SC_PT3_PKSD_PT1_PKSH_PT2_PKSL_T4_iiT6__param_3];
	cvta.to.global.u64 	%rd85, %rd322;
	shl.b64 	%rd86, %rd10, 3;
	add.s64 	%rd87, %rd85, %rd86;
	ld.global.u64 	%rd88, [%rd87];
	cvt.s64.s32 	%rd89, %r110;
	sub.s64 	%rd324, %rd88, %rd89;
	st.shared.u64 	[%r193], %rd324;
	setp.lt.s32 	%p122, %r4, 1;
	mov.u32 	%r1610, %r1588;
	@%p122 bra 	$L__BB9_190;
	mov.b32 	%r1608, -1;
	mov.u32 	%r1607, %r4;
	mov.u32 	%r1610, %r1588;
$L__BB9_186:
	ld.param.u64 	%rd315, [_ZN3cub18CUB_300001_SM_10006detail10radix_sort29DeviceRadixSortOnesweepKernelINS1_5radix10policy_hubIj6float2yE10Policy1000ELNS0_9SortOrderE0EjS6_yiiNS1_21identity_decomposer_tEEEvPT5_SC_PT3_PKSD_PT1_PKSH_PT2_PKSL_T4_iiT6__param_0];
	add.s32 	%r197, %r1607, -1;
	shl.b32 	%r1174, %r197, 8;
	add.s32 	%r1175, %r1174, %r1;
	cvta.to.global.u64 	%rd90, %rd315;
	mul.wide.s32 	%rd91, %r1175, 4;
	add.s64 	%rd18, %rd90, %rd91;
$L__BB9_187:
	membar.cta;
	ld.volatile.global.u32 	%r198, [%rd18];
	setp.eq.s32 	%p123, %r198, 0;
	@%p123 bra 	$L__BB9_187;
	and.b32  	%r1176, %r198, 1073741823;
	add.s32 	%r1610, %r1176, %r1610;
	setp.gt.s32 	%p124, %r198, -1;
	vote.sync.ballot.b32 	%r1608, %p124, %r1608;
	setp.gt.u32 	%p126, %r1607, 1;
	and.pred  	%p127, %p124, %p126;
	mov.u32 	%r1607, %r197;
	@%p127 bra 	$L__BB9_186;
	ld.shared.u64 	%rd324, [%r193];
$L__BB9_190:
	ld.param.u64 	%rd316, [_ZN3cub18CUB_300001_SM_10006detail10radix_sort29DeviceRadixSortOnesweepKernelINS1_5radix10policy_hubIj6float2yE10Policy1000ELNS0_9SortOrderE0EjS6_yiiNS1_21identity_decomposer_tEEEvPT5_SC_PT3_PKSD_PT1_PKSH_PT2_PKSL_T4_iiT6__param_0];
	or.b32  	%r1177, %r1610, -2147483648;
	cvta.to.global.u64 	%rd92, %rd316;
	shl.b32 	%r1178, %r4, 8;
	add.s32 	%r1179, %r1178, %r1;
	mul.wide.s32 	%rd93, %r1179, 4;
	add.s64 	%rd94, %rd92, %rd93;
	st.volatile.global.u32 	[%rd94], %r1177;
	sub.s32 	%r1180, %r1610, %r1588;
	cvt.s64.s32 	%rd95, %r1180;
	add.s64 	%rd96, %rd324, %rd95;
	st.shared.u64 	[%r193], %rd96;
$L__BB9_191:
	ld.param.u64 	%rd319, [_ZN3cub18CUB_300001_SM_10006detail10radix_sort29DeviceRadixSortOnesweepKernelINS1_5radix10policy_hubIj6float2yE10Policy1000ELNS0_9SortOrderE0EjS6_yiiNS1_21identity_decomposer_tEEEvPT5_SC_PT3_PKSD_PT1_PKSH_PT2_PKSL_T4_iiT6__param_2];
	setp.lt.s32 	%p129, %r5, %r219;
	setp.eq.s64 	%p130, %rd319, 0;
	or.pred  	%p131, %p130, %p129;
	or.pred  	%p132, %p120, %p131;
	@%p132 bra 	$L__BB9_193;
	ld.param.u64 	%rd320, [_ZN3cub18CUB_300001_SM_10006detail10radix_sort29DeviceRadixSortOnesweepKernelINS1_5radix10policy_hubIj6float2yE10Policy1000ELNS0_9SortOrderE0EjS6_yiiNS1_21identity_decomposer_tEEEvPT5_SC_PT3_PKSD_PT1_PKSH_PT2_PKSL_T4_iiT6__param_2];
	ld.shared.u64 	%rd97, [%r193];
	cvt.s64.s32 	%rd98, %r1588;
	cvt.s64.s32 	%rd99, %r110;
	add.s64 	%rd100, %rd99, %rd98;
	add.s64 	%rd101, %rd100, %rd97;
	cvta.to.global.u64 	%rd102, %rd320;
	shl.b64 	%rd103, %rd10, 3;
	add.s64 	%rd104, %rd102, %rd103;
	st.global.u64 	[%rd104], %rd101;
$L__BB9_193:
	setp.gt.s32 	%p133, %r5, %r219;
	bar.sync 	0;
	@%p133 bra 	$L__BB9_195;
	ld.shared.u32 	%r1181, [%r94];
	shr.u32 	%r1182, %r1181, %r220;
	and.b32  	%r1183, %r1182, %r63;
	shl.b32 	%r1184, %r1183, 3;
	add.s32 	%r1186, %r1154, 43008;
	add.s32 	%r1187, %r1186, %r1184;
	ld.shared.u64 	%rd105, [%r1187];
	add.s64 	%rd106, %rd105, %rd10;
	shl.b64 	%rd107, %rd106, 2;
	add.s64 	%rd108, %rd2, %rd107;
	st.global.u32 	[%rd108], %r1181;
	bar.warp.sync 	-1;
	ld.shared.u32 	%r1188, [%r94+1536];
	shr.u32 	%r1189, %r1188, %r220;
	and.b32  	%r1190, %r1189, %r63;
	shl.b32 	%r1191, %r1190, 3;
	add.s32 	%r1192, %r1186, %r1191;
	ld.shared.u64 	%rd109, [%r1192];
	add.s64 	%rd110, %rd109, %rd10;
	shl.b64 	%rd111, %rd110, 2;
	add.s64 	%rd112, %rd2, %rd111;
	st.global.u32 	[%rd112+1536], %r1188;
	bar.warp.sync 	-1;
	ld.shared.u32 	%r1193, [%r94+3072];
	shr.u32 	%r1194, %r1193, %r220;
	and.b32  	%r1195, %r1194, %r63;
	shl.b32 	%r1196, %r1195, 3;
	add.s32 	%r1197, %r1186, %r1196;
	ld.shared.u64 	%rd113, [%r1197];
	add.s64 	%rd114, %rd113, %rd10;
	shl.b64 	%rd115, %rd114, 2;
	add.s64 	%rd116, %rd2, %rd115;
	st.global.u32 	[%rd116+3072], %r1193;
	bar.warp.sync 	-1;
	ld.shared.u32 	%r1198, [%r94+4608];
	shr.u32 	%r1199, %r1198, %r220;
	and.b32  	%r1200, %r1199, %r63;
	shl.b32 	%r1201, %r1200, 3;
	add.s32 	%r1202, %r1186, %r1201;
	ld.shared.u64 	%rd117, [%r1202];
	add.s64 	%rd118, %rd117, %rd10;
	shl.b64 	%rd119, %rd118, 2;
	add.s64 	%rd120, %rd2, %rd119;
	st.global.u32 	[%rd120+4608], %r1198;
	bar.warp.sync 	-1;
	ld.shared.u32 	%r1203, [%r94+6144];
	shr.u32 	%r1204, %r1203, %r220;
	and.b32  	%r1205, %r1204, %r63;
	shl.b32 	%r1206, %r1205, 3;
	add.s32 	%r1207, %r1186, %r1206;
	ld.shared.u64 	%rd121, [%r1207];
	add.s64 	%rd122, %rd121, %rd10;
	shl.b64 	%rd123, %rd122, 2;
	add.s64 	%rd124, %rd2, %rd123;
	st.global.u32 	[%rd124+6144], %r1203;
	bar.warp.sync 	-1;
	ld.shared.u32 	%r1208, [%r94+7680];
	shr.u32 	%r1209, %r1208, %r220;
	and.b32  	%r1210, %r1209, %r63;
	shl.b32 	%r1211, %r1210, 3;
	add.s32 	%r1212, %r1186, %r1211;
	ld.shared.u64 	%rd125, [%r1212];
	add.s64 	%rd126, %rd125, %rd10;
	shl.b64 	%rd127, %rd126, 2;
	add.s64 	%rd128, %rd2, %rd127;
	st.global.u32 	[%rd128+7680], %r1208;
	bar.warp.sync 	-1;
	ld.shared.u32 	%r1213, [%r94+9216];
	shr.u32 	%r1214, %r1213, %r220;
	and.b32  	%r1215, %r1214, %r63;
	shl.b32 	%r1216, %r1215, 3;
	add.s32 	%r1217, %r1186, %r1216;
	ld.shared.u64 	%rd129, [%r1217];
	add.s64 	%rd130, %rd129, %rd10;
	shl.b64 	%rd131, %rd130, 2;
	add.s64 	%rd132, %rd2, %rd131;
	st.global.u32 	[%rd132+9216], %r1213;
	bar.warp.sync 	-1;
	ld.shared.u32 	%r1218, [%r94+10752];
	shr.u32 	%r1219, %r1218, %r220;
	and.b32  	%r1220, %r1219, %r63;
	shl.b32 	%r1221, %r1220, 3;
	add.s32 	%r1222, %r1186, %r1221;
	ld.shared.u64 	%rd133, [%r1222];
	add.s64 	%rd134, %rd133, %rd10;
	shl.b64 	%rd135, %rd134, 2;
	add.s64 	%rd136, %rd2, %rd135;
	st.global.u32 	[%rd136+10752], %r1218;
	bar.warp.sync 	-1;
	ld.shared.u32 	%r1223, [%r94+12288];
	shr.u32 	%r1224, %r1223, %r220;
	and.b32  	%r1225, %r1224, %r63;
	shl.b32 	%r1226, %r1225, 3;
	add.s32 	%r1227, %r1186, %r1226;
	ld.shared.u64 	%rd137, [%r1227];
	add.s64 	%rd138, %rd137, %rd10;
	shl.b64 	%rd139, %rd138, 2;
	add.s64 	%rd140, %rd2, %rd139;
	st.global.u32 	[%rd140+12288], %r1223;
	bar.warp.sync 	-1;
	ld.shared.u32 	%r1228, [%r94+13824];
	shr.u32 	%r1229, %r1228, %r220;
	and.b32  	%r1230, %r1229, %r63;
	shl.b32 	%r1231, %r1230, 3;
	add.s32 	%r1232, %r1186, %r1231;
	ld.shared.u64 	%rd141, [%r1232];
	add.s64 	%rd142, %rd141, %rd10;
	shl.b64 	%rd143, %rd142, 2;
	add.s64 	%rd144, %rd2, %rd143;
	st.global.u32 	[%rd144+13824], %r1228;
	bar.warp.sync 	-1;
	ld.shared.u32 	%r1233, [%r94+15360];
	shr.u32 	%r1234, %r1233, %r220;
	and.b32  	%r1235, %r1234, %r63;
	shl.b32 	%r1236, %r1235, 3;
	add.s32 	%r1237, %r1186, %r1236;
	ld.shared.u64 	%rd145, [%r1237];
	add.s64 	%rd146, %rd145, %rd10;
	shl.b64 	%rd147, %rd146, 2;
	add.s64 	%rd148, %rd2, %rd147;
	st.global.u32 	[%rd148+15360], %r1233;
	bar.warp.sync 	-1;
	ld.shared.u32 	%r1238, [%r94+16896];
	shr.u32 	%r1239, %r1238, %r220;
	and.b32  	%r1240, %r1239, %r63;
	shl.b32 	%r1241, %r1240, 3;
	add.s32 	%r1242, %r1186, %r1241;
	ld.shared.u64 	%rd149, [%r1242];
	add.s64 	%rd150, %rd149, %rd10;
	shl.b64 	%rd151, %rd150, 2;
	add.s64 	%rd152, %rd2, %rd151;
	st.global.u32 	[%rd152+16896], %r1238;
	bar.warp.sync 	-1;
	ld.shared.u32 	%r1243, [%r94+18432];
	shr.u32 	%r1244, %r1243, %r220;
	and.b32  	%r1245, %r1244, %r63;
	shl.b32 	%r1246, %r1245, 3;
	add.s32 	%r1247, %r1186, %r1246;
	ld.shared.u64 	%rd153, [%r1247];
	add.s64 	%rd154, %rd153, %rd10;
	shl.b64 	%rd155, %rd154, 2;
	add.s64 	%rd156, %rd2, %rd155;
	st.global.u32 	[%rd156+18432], %r1243;
	bar.warp.sync 	-1;
	ld.shared.u32 	%r1248, [%r94+19968];
	shr.u32 	%r1249, %r1248, %r220;
	and.b32  	%r1250, %r1249, %r63;
	shl.b32 	%r1251, %r1250, 3;
	add.s32 	%r1252, %r1186, %r1251;
	ld.shared.u64 	%rd157, [%r1252];
	add.s64 	%rd158, %rd157, %rd10;
	shl.b64 	%rd159, %rd158, 2;
	add.s64 	%rd160, %rd2, %rd159;
	st.global.u32 	[%rd160+19968], %r1248;
	bar.warp.sync 	-1;
	bra.uni 	$L__BB9_224;
$L__BB9_195:
	mad.lo.s32 	%r202, %r4, -5376, %r219;
	setp.ge.s32 	%p134, %r1, %r202;
	@%p134 bra 	$L__BB9_197;
	ld.shared.u32 	%r1253, [%r94];
	shr.u32 	%r1254, %r1253, %r220;
	and.b32  	%r1255, %r1254, %r63;
	shl.b32 	%r1256, %r1255, 3;
	add.s32 	%r1258, %r1154, %r1256;
	ld.shared.u64 	%rd161, [%r1258+43008];
	add.s64 	%rd162, %rd161, %rd10;
	shl.b64 	%rd163, %rd162, 2;
	add.s64 	%rd164, %rd2, %rd163;
	st.global.u32 	[%rd164], %r1253;
$L__BB9_197:
	bar.warp.sync 	-1;
	add.s32 	%r1259, %r1, 384;
	setp.ge.s32 	%p135, %r1259, %r202;
	@%p135 bra 	$L__BB9_199;
	ld.shared.u32 	%r1260, [%r94+1536];
	shr.u32 	%r1261, %r1260, %r220;
	and.b32  	%r1262, %r1261, %r63;
	shl.b32 	%r1263, %r1262, 3;
	add.s32 	%r1265, %r1154, %r1263;
	ld.shared.u64 	%rd165, [%r1265+43008];
	add.s64 	%rd166, %rd165, %rd10;
	shl.b64 	%rd167, %rd166, 2;
	add.s64 	%rd168, %rd2, %rd167;
	st.global.u32 	[%rd168+1536], %r1260;
$L__BB9_199:
	bar.warp.sync 	-1;
	add.s32 	%r1266, %r1, 768;
	setp.ge.s32 	%p136, %r1266, %r202;
	@%p136 bra 	$L__BB9_201;
	ld.shared.u32 	%r1267, [%r94+3072];
	shr.u32 	%r1268, %r1267, %r220;
	and.b32  	%r1269, %r1268, %r63;
	shl.b32 	%r1270, %r1269, 3;
	add.s32 	%r1272, %r1154, %r1270;
	ld.shared.u64 	%rd169, [%r1272+43008];
	add.s64 	%rd170, %rd169, %rd10;
	shl.b64 	%rd171, %rd170, 2;
	add.s64 	%rd172, %rd2, %rd171;
	st.global.u32 	[%rd172+3072], %r1267;
$L__BB9_201:
	bar.warp.sync 	-1;
	add.s32 	%r1273, %r1, 1152;
	setp.ge.s32 	%p137, %r1273, %r202;
	@%p137 bra 	$L__BB9_203;
	ld.shared.u32 	%r1274, [%r94+4608];
	shr.u32 	%r1275, %r1274, %r220;
	and.b32  	%r1276, %r1275, %r63;
	shl.b32 	%r1277, %r1276, 3;
	add.s32 	%r1279, %r1154, %r1277;
	ld.shared.u64 	%rd173, [%r1279+43008];
	add.s64 	%rd174, %rd173, %rd10;
	shl.b64 	%rd175, %rd174, 2;
	add.s64 	%rd176, %rd2, %rd175;
	st.global.u32 	[%rd176+4608], %r1274;
$L__BB9_203:
	bar.warp.sync 	-1;
	add.s32 	%r1280, %r1, 1536;
	setp.ge.s32 	%p138, %r1280, %r202;
	@%p138 bra 	$L__BB9_205;
	ld.shared.u32 	%r1281, [%r94+6144];
	shr.u32 	%r1282, %r1281, %r220;
	and.b32  	%r1283, %r1282, %r63;
	shl.b32 	%r1284, %r1283, 3;
	add.s32 	%r1286, %r1154, %r1284;
	ld.shared.u64 	%rd177, [%r1286+43008];
	add.s64 	%rd178, %rd177, %rd10;
	shl.b64 	%rd179, %rd178, 2;
	add.s64 	%rd180, %rd2, %rd179;
	st.global.u32 	[%rd180+6144], %r1281;
$L__BB9_205:
	bar.warp.sync 	-1;
	add.s32 	%r1287, %r1, 1920;
	setp.ge.s32 	%p139, %r1287, %r202;
	@%p139 bra 	$L__BB9_207;
	ld.shared.u32 	%r1288, [%r94+7680];
	shr.u32 	%r1289, %r1288, %r220;
	and.b32  	%r1290, %r1289, %r63;
	shl.b32 	%r1291, %r1290, 3;
	add.s32 	%r1293, %r1154, %r1291;
	ld.shared.u64 	%rd181, [%r1293+43008];
	add.s64 	%rd182, %rd181, %rd10;
	shl.b64 	%rd183, %rd182, 2;
	add.s64 	%rd184, %rd2, %rd183;
	st.global.u32 	[%rd184+7680], %r1288;
$L__BB9_207:
	bar.warp.sync 	-1;
	add.s32 	%r1294, %r1, 2304;
	setp.ge.s32 	%p140, %r1294, %r202;
	@%p140 bra 	$L__BB9_209;
	ld.shared.u32 	%r1295, [%r94+9216];
	shr.u32 	%r1296, %r1295, %r220;
	and.b32  	%r1297, %r1296, %r63;
	shl.b32 	%r1298, %r1297, 3;
	add.s32 	%r1300, %r1154, %r1298;
	ld.shared.u64 	%rd185, [%r1300+43008];
	add.s64 	%rd186, %rd185, %rd10;
	shl.b64 	%rd187, %rd186, 2;
	add.s64 	%rd188, %rd2, %rd187;
	st.global.u32 	[%rd188+9216], %r1295;
$L__BB9_209:
	bar.warp.sync 	-1;
	add.s32 	%r1301, %r1, 2688;
	setp.ge.s32 	%p141, %r1301, %r202;
	@%p141 bra 	$L__BB9_211;
	ld.shared.u32 	%r1302, [%r94+10752];
	shr.u32 	%r1303, %r1302, %r220;
	and.b32  	%r1304, %r1303, %r63;
	shl.b32 	%r1305, %r1304, 3;
	add.s32 	%r1307, %r1154, %r1305;
	ld.shared.u64 	%rd189, [%r1307+43008];
	add.s64 	%rd190, %rd189, %rd10;
	shl.b64 	%rd191, %rd190, 2;
	add.s64 	%rd192, %rd2, %rd191;
	st.global.u32 	[%rd192+10752], %r1302;
$L__BB9_211:
	bar.warp.sync 	-1;
	or.b32  	%r1308, %r1, 3072;
	setp.ge.s32 	%p142, %r1308, %r202;
	@%p142 bra 	$L__BB9_213;
	ld.shared.u32 	%r1309, [%r94+12288];
	shr.u32 	%r1310, %r1309, %r220;
	and.b32  	%r1311, %r1310, %r63;
	shl.b32 	%r1312, %r1311, 3;
	add.s32 	%r1314, %r1154, %r1312;
	ld.shared.u64 	%rd193, [%r1314+43008];
	add.s64 	%rd194, %rd193, %rd10;
	shl.b64 	%rd195, %rd194, 2;
	add.s64 	%rd196, %rd2, %rd195;
	st.global.u32 	[%rd196+12288], %r1309;
$L__BB9_213:
	bar.warp.sync 	-1;
	add.s32 	%r1315, %r1, 3456;
	setp.ge.s32 	%p143, %r1315, %r202;
	@%p143 bra 	$L__BB9_215;
	ld.shared.u32 	%r1316, [%r94+13824];
	shr.u32 	%r1317, %r1316, %r220;
	and.b32  	%r1318, %r1317, %r63;
	shl.b32 	%r1319, %r1318, 3;
	add.s32 	%r1321, %r1154, %r1319;
	ld.shared.u64 	%rd197, [%r1321+43008];
	add.s64 	%rd198, %rd197, %rd10;
	shl.b64 	%rd199, %rd198, 2;
	add.s64 	%rd200, %rd2, %rd199;
	st.global.u32 	[%rd200+13824], %r1316;
$L__BB9_215:
	bar.warp.sync 	-1;
	add.s32 	%r1322, %r1, 3840;
	setp.ge.s32 	%p144, %r1322, %r202;
	@%p144 bra 	$L__BB9_217;
	ld.shared.u32 	%r1323, [%r94+15360];
	shr.u32 	%r1324, %r1323, %r220;
	and.b32  	%r1325, %r1324, %r63;
	shl.b32 	%r1326, %r1325, 3;
	add.s32 	%r1328, %r1154, %r1326;
	ld.shared.u64 	%rd201, [%r1328+43008];
	add.s64 	%rd202, %rd201, %rd10;
	shl.b64 	%rd203, %rd202, 2;
	add.s64 	%rd204, %rd2, %rd203;
	st.global.u32 	[%rd204+15360], %r1323;
$L__BB9_217:
	bar.warp.sync 	-1;
	add.s32 	%r1329, %r1, 4224;
	setp.ge.s32 	%p145, %r1329, %r202;
	@%p145 bra 	$L__BB9_219;
	ld.shared.u32 	%r1330, [%r94+16896];
	shr.u32 	%r1331, %r1330, %r220;
	and.b32  	%r1332, %r1331, %r63;
	shl.b32 	%r1333, %r1332, 3;
	add.s32 	%r1335, %r1154, %r1333;
	ld.shared.u64 	%rd205, [%r1335+43008];
	add.s64 	%rd206, %rd205, %rd10;
	shl.b64 	%rd207, %rd206, 2;
	add.s64 	%rd208, %rd2, %rd207;
	st.global.u32 	[%rd208+16896], %r1330;
$L__BB9_219:
	bar.warp.sync 	-1;
	add.s32 	%r1336, %r1, 4608;
	setp.ge.s32 	%p146, %r1336, %r202;
	@%p146 bra 	$L__BB9_221;
	ld.shared.u32 	%r1337, [%r94+18432];
	shr.u32 	%r1338, %r1337, %r220;
	and.b32  	%r1339, %r1338, %r63;
	shl.b32 	%r1340, %r1339, 3;
	add.s32 	%r1342, %r1154, %r1340;
	ld.shared.u64 	%rd209, [%r1342+43008];
	add.s64 	%rd210, %rd209, %rd10;
	shl.b64 	%rd211, %rd210, 2;
	add.s64 	%rd212, %rd2, %rd211;
	st.global.u32 	[%rd212+18432], %r1337;
$L__BB9_221:
	bar.warp.sync 	-1;
	add.s32 	%r1343, %r1, 4992;
	setp.ge.s32 	%p147, %r1343, %r202;
	@%p147 bra 	$L__BB9_223;
	ld.shared.u32 	%r1344, [%r94+19968];
	shr.u32 	%r1345, %r1344, %r220;
	and.b32  	%r1346, %r1345, %r63;
	shl.b32 	%r1347, %r1346, 3;
	add.s32 	%r1349, %r1154, %r1347;
	ld.shared.u64 	%rd213, [%r1349+43008];
	add.s64 	%rd214, %rd213, %rd10;
	shl.b64 	%rd215, %rd214, 2;
	add.s64 	%rd216, %rd2, %rd215;
	st.global.u32 	[%rd216+19968], %r1344;
$L__BB9_223:
	bar.warp.sync 	-1;
$L__BB9_224:
	setp.gt.s32 	%p148, %r5, %r219;
	ld.shared.u32 	%r1350, [%r94];
	shr.u32 	%r1351, %r1350, %r220;
	and.b32  	%r203, %r1351, %r63;
	ld.shared.u32 	%r1352, [%r94+1536];
	shr.u32 	%r1353, %r1352, %r220;
	and.b32  	%r204, %r1353, %r63;
	ld.shared.u32 	%r1354, [%r94+3072];
	shr.u32 	%r1355, %r1354, %r220;
	and.b32  	%r205, %r1355, %r63;
	ld.shared.u32 	%r1356, [%r94+4608];
	shr.u32 	%r1357, %r1356, %r220;
	and.b32  	%r206, %r1357, %r63;
	ld.shared.u32 	%r1358, [%r94+6144];
	shr.u32 	%r1359, %r1358, %r220;
	and.b32  	%r207, %r1359, %r63;
	ld.shared.u32 	%r1360, [%r94+7680];
	shr.u32 	%r1361, %r1360, %r220;
	and.b32  	%r208, %r1361, %r63;
	ld.shared.u32 	%r1362, [%r94+9216];
	shr.u32 	%r1363, %r1362, %r220;
	and.b32  	%r209, %r1363, %r63;
	ld.shared.u32 	%r1364, [%r94+10752];
	shr.u32 	%r1365, %r1364, %r220;
	and.b32  	%r210, %r1365, %r63;
	ld.shared.u32 	%r1366, [%r94+12288];
	shr.u32 	%r1367, %r1366, %r220;
	and.b32  	%r211, %r1367, %r63;
	ld.shared.u32 	%r1368, [%r94+13824];
	shr.u32 	%r1369, %r1368, %r220;
	and.b32  	%r212, %r1369, %r63;
	ld.shared.u32 	%r1370, [%r94+15360];
	shr.u32 	%r1371, %r1370, %r220;
	and.b32  	%r213, %r1371, %r63;
	ld.shared.u32 	%r1372, [%r94+16896];
	shr.u32 	%r1373, %r1372, %r220;
	and.b32  	%r214, %r1373, %r63;
	ld.shared.u32 	%r1374, [%r94+18432];
	shr.u32 	%r1375, %r1374, %r220;
	and.b32  	%r215, %r1375, %r63;
	ld.shared.u32 	%r1376, [%r94+19968];
	shr.u32 	%r1377, %r1376, %r220;
	and.b32  	%r216, %r1377, %r63;
	@%p148 bra 	$L__BB9_226;
	ld.global.v2.f32 	{%f385, %f386}, [%rd9];
	ld.global.v2.f32 	{%f387, %f388}, [%rd9+256];
	ld.global.v2.f32 	{%f389, %f390}, [%rd9+512];
	ld.global.v2.f32 	{%f391, %f392}, [%rd9+768];
	ld.global.v2.f32 	{%f393, %f394}, [%rd9+1024];
	ld.global.v2.f32 	{%f395, %f396}, [%rd9+1280];
	ld.global.v2.f32 	{%f397, %f398}, [%rd9+1536];
	ld.global.v2.f32 	{%f399, %f400}, [%rd9+1792];
	ld.global.v2.f32 	{%f401, %f402}, [%rd9+2048];
	ld.global.v2.f32 	{%f403, %f404}, [%rd9+2304];
	ld.global.v2.f32 	{%f405, %f406}, [%rd9+2560];
	ld.global.v2.f32 	{%f407, %f408}, [%rd9+2816];
	ld.global.v2.f32 	{%f409, %f410}, [%rd9+3072];
	ld.global.v2.f32 	{%f411, %f412}, [%rd9+3328];
	bra.uni 	$L__BB9_254;
$L__BB9_226:
	cvt.u32.u64 	%r1378, %rd8;
	mul.lo.s32 	%r1379, %r4, 5376;
	sub.s32 	%r217, %r219, %r1379;
	setp.ge.s32 	%p149, %r1378, %r217;
	@%p149 bra 	$L__BB9_228;
	ld.global.v2.f32 	{%f385, %f386}, [%rd9];
$L__BB9_228:
	cvt.u32.u64 	%r1380, %rd8;
	add.s32 	%r1381, %r1380, 32;
	setp.ge.s32 	%p150, %r1381, %r217;
	@%p150 bra 	$L__BB9_230;
	ld.global.v2.f32 	{%f387, %f388}, [%rd9+256];
$L__BB9_230:
	cvt.u32.u64 	%r1382, %rd8;
	add.s32 	%r1383, %r1382, 64;
	setp.ge.s32 	%p151, %r1383, %r217;
	@%p151 bra 	$L__BB9_232;
	ld.global.v2.f32 	{%f389, %f390}, [%rd9+512];
$L__BB9_232:
	cvt.u32.u64 	%r1384, %rd8;
	add.s32 	%r1385, %r1384, 96;
	setp.ge.s32 	%p152, %r1385, %r217;
	@%p152 bra 	$L__BB9_234;
	ld.global.v2.f32 	{%f391, %f392}, [%rd9+768];
$L__BB9_234:
	cvt.u32.u64 	%r1386, %rd8;
	add.s32 	%r1387, %r1386, 128;
	setp.ge.s32 	%p153, %r1387, %r217;
	@%p153 bra 	$L__BB9_236;
	ld.global.v2.f32 	{%f393, %f394}, [%rd9+1024];
$L__BB9_236:
	cvt.u32.u64 	%r1388, %rd8;
	add.s32 	%r1389, %r1388, 160;
	setp.ge.s32 	%p154, %r1389, %r217;
	@%p154 bra 	$L__BB9_238;
	ld.global.v2.f32 	{%f395, %f396}, [%rd9+1280];
$L__BB9_238:
	cvt.u32.u64 	%r1390, %rd8;
	add.s32 	%r1391, %r1390, 192;
	setp.ge.s32 	%p155, %r1391, %r217;
	@%p155 bra 	$L__BB9_240;
	ld.global.v2.f32 	{%f397, %f398}, [%rd9+1536];
$L__BB9_240:
	cvt.u32.u64 	%r1392, %rd8;
	add.s32 	%r1393, %r1392, 224;
	setp.ge.s32 	%p156, %r1393, %r217;
	@%p156 bra 	$L__BB9_242;
	ld.global.v2.f32 	{%f399, %f400}, [%rd9+1792];
$L__BB9_242:
	cvt.u32.u64 	%r1394, %rd8;
	add.s32 	%r1395, %r1394, 256;
	setp.ge.s32 	%p157, %r1395, %r217;
	@%p157 bra 	$L__BB9_244;
	ld.global.v2.f32 	{%f401, %f402}, [%rd9+2048];
$L__BB9_244:
	cvt.u32.u64 	%r1396, %rd8;
	add.s32 	%r1397, %r1396, 288;
	setp.ge.s32 	%p158, %r1397, %r217;
	@%p158 bra 	$L__BB9_246;
	ld.global.v2.f32 	{%f403, %f404}, [%rd9+2304];
$L__BB9_246:
	cvt.u32.u64 	%r1398, %rd8;
	add.s32 	%r1399, %r1398, 320;
	setp.ge.s32 	%p159, %r1399, %r217;
	@%p159 bra 	$L__BB9_248;
	ld.global.v2.f32 	{%f405, %f406}, [%rd9+2560];
$L__BB9_248:
	cvt.u32.u64 	%r1400, %rd8;
	add.s32 	%r1401, %r1400, 352;
	setp.ge.s32 	%p160, %r1401, %r217;
	@%p160 bra 	$L__BB9_250;
	ld.global.v2.f32 	{%f407, %f408}, [%rd9+2816];
$L__BB9_250:
	cvt.u32.u64 	%r1402, %rd8;
	add.s32 	%r1403, %r1402, 384;
	setp.ge.s32 	%p161, %r1403, %r217;
	@%p161 bra 	$L__BB9_252;
	ld.global.v2.f32 	{%f409, %f410}, [%rd9+3072];
$L__BB9_252:
	cvt.u32.u64 	%r1404, %rd8;
	add.s32 	%r1405, %r1404, 416;
	setp.ge.s32 	%p162, %r1405, %r217;
	@%p162 bra 	$L__BB9_254;
	ld.global.v2.f32 	{%f411, %f412}, [%rd9+3328];
$L__BB9_254:
	bar.sync 	0;
	add.s32 	%r1407, %r182, %r1153;
	st.shared.v2.f32 	[%r1407+-8], {%f385, %f386};
	add.s32 	%r1409, %r183, %r1155;
	st.shared.v2.f32 	[%r1409+-8], {%f387, %f388};
	add.s32 	%r1411, %r184, %r1156;
	st.shared.v2.f32 	[%r1411+-8], {%f389, %f390};
	add.s32 	%r1413, %r185, %r1157;
	st.shared.v2.f32 	[%r1413+-8], {%f391, %f392};
	add.s32 	%r1415, %r186, %r1158;
	st.shared.v2.f32 	[%r1415+-8], {%f393, %f394};
	add.s32 	%r1417, %r187, %r1159;
	st.shared.v2.f32 	[%r1417+-8], {%f395, %f396};
	add.s32 	%r1419, %r188, %r1160;
	st.shared.v2.f32 	[%r1419+-8], {%f397, %f398};
	add.s32 	%r1421, %r189, %r1161;
	st.shared.v2.f32 	[%r1421+-8], {%f399, %f400};
	mov.u32 	%r1423, _ZZN3cub18CUB_300001_SM_10006detail10radix_sort29DeviceRadixSortOnesweepKernelINS1_5radix10policy_hubIj6float2yE10Policy1000ELNS0_9SortOrderE0EjS6_yiiNS1_21identity_decomposer_tEEEvPT5_SC_PT3_PKSD_PT1_PKSH_PT2_PKSL_T4_iiT6_E1s;
	add.s32 	%r1424, %r1423, %r1162;
	add.s32 	%r1425, %r1424, %r1162;
	st.shared.v2.f32 	[%r1425+-8], {%f401, %f402};
	add.s32 	%r1427, %r190, %r1164;
	st.shared.v2.f32 	[%r1427+-8], {%f403, %f404};
	add.s32 	%r1429, %r1423, %r1165;
	add.s32 	%r1430, %r1429, %r1165;
	st.shared.v2.f32 	[%r1430+-8], {%f405, %f406};
	add.s32 	%r1432, %r191, %r1167;
	st.shared.v2.f32 	[%r1432+-8], {%f407, %f408};
	add.s32 	%r1434, %r192, %r1168;
	st.shared.v2.f32 	[%r1434+-8], {%f409, %f410};
	add.s32 	%r1436, %r1423, %r1169;
	add.s32 	%r1437, %r1436, %r1169;
	st.shared.v2.f32 	[%r1437+-8], {%f411, %f412};
	bar.sync 	0;
	@%p148 bra 	$L__BB9_256;
	shl.b32 	%r1438, %r1, 2;
	add.s32 	%r1439, %r94, %r1438;
	ld.shared.v2.f32 	{%f249, %f250}, [%r1439];
	shl.b32 	%r1440, %r203, 3;
	add.s32 	%r1442, %r1423, 43008;
	add.s32 	%r1443, %r1442, %r1440;
	ld.shared.u64 	%rd217, [%r1443];
	add.s64 	%rd218, %rd217, %rd10;
	shl.b64 	%rd219, %rd218, 3;
	add.s64 	%rd220, %rd1, %rd219;
	st.global.v2.f32 	[%rd220], {%f249, %f250};
	bar.warp.sync 	-1;
	ld.shared.v2.f32 	{%f251, %f252}, [%r1439+3072];
	shl.b32 	%r1444, %r204, 3;
	add.s32 	%r1445, %r1442, %r1444;
	ld.shared.u64 	%rd221, [%r1445];
	add.s64 	%rd222, %rd221, %rd10;
	shl.b64 	%rd223, %rd222, 3;
	add.s64 	%rd224, %rd1, %rd223;
	st.global.v2.f32 	[%rd224+3072], {%f251, %f252};
	bar.warp.sync 	-1;
	ld.shared.v2.f32 	{%f253, %f254}, [%r1439+6144];
	shl.b32 	%r1446, %r205, 3;
	add.s32 	%r1447, %r1442, %r1446;
	ld.shared.u64 	%rd225, [%r1447];
	add.s64 	%rd226, %rd225, %rd10;
	shl.b64 	%rd227, %rd226, 3;
	add.s64 	%rd228, %rd1, %rd227;
	st.global.v2.f32 	[%rd228+6144], {%f253, %f254};
	bar.warp.sync 	-1;
	ld.shared.v2.f32 	{%f255, %f256}, [%r1439+9216];
	shl.b32 	%r1448, %r206, 3;
	add.s32 	%r1449, %r1442, %r1448;
	ld.shared.u64 	%rd229, [%r1449];
	add.s64 	%rd230, %rd229, %rd10;
	shl.b64 	%rd231, %rd230, 3;
	add.s64 	%rd232, %rd1, %rd231;
	st.global.v2.f32 	[%rd232+9216], {%f255, %f256};
	bar.warp.sync 	-1;
	ld.shared.v2.f32 	{%f257, %f258}, [%r1439+12288];
	shl.b32 	%r1450, %r207, 3;
	add.s32 	%r1451, %r1442, %r1450;
	ld.shared.u64 	%rd233, [%r1451];
	add.s64 	%rd234, %rd233, %rd10;
	shl.b64 	%rd235, %rd234, 3;
	add.s64 	%rd236, %rd1, %rd235;
	st.global.v2.f32 	[%rd236+12288], {%f257, %f258};
	bar.warp.sync 	-1;
	ld.shared.v2.f32 	{%f259, %f260}, [%r1439+15360];
	shl.b32 	%r1452, %r208, 3;
	add.s32 	%r1453, %r1442, %r1452;
	ld.shared.u64 	%rd237, [%r1453];
	add.s64 	%rd238, %rd237, %rd10;
	shl.b64 	%rd239, %rd238, 3;
	add.s64 	%rd240, %rd1, %rd239;
	st.global.v2.f32 	[%rd240+15360], {%f259, %f260};
	bar.warp.sync 	-1;
	ld.shared.v2.f32 	{%f261, %f262}, [%r1439+18432];
	shl.b32 	%r1454, %r209, 3;
	add.s32 	%r1455, %r1442, %r1454;
	ld.shared.u64 	%rd241, [%r1455];
	add.s64 	%rd242, %rd241, %rd10;
	shl.b64 	%rd243, %rd242, 3;
	add.s64 	%rd244, %rd1, %rd243;
	st.global.v2.f32 	[%rd244+18432], {%f261, %f262};
	bar.warp.sync 	-1;
	ld.shared.v2.f32 	{%f263, %f264}, [%r1439+21504];
	shl.b32 	%r1456, %r210, 3;
	add.s32 	%r1457, %r1442, %r1456;
	ld.shared.u64 	%rd245, [%r1457];
	add.s64 	%rd246, %rd245, %rd10;
	shl.b64 	%rd247, %rd246, 3;
	add.s64 	%rd248, %rd1, %rd247;
	st.global.v2.f32 	[%rd248+21504], {%f263, %f264};
	bar.warp.sync 	-1;
	ld.shared.v2.f32 	{%f265, %f266}, [%r1439+24576];
	shl.b32 	%r1458, %r211, 3;
	add.s32 	%r1459, %r1442, %r1458;
	ld.shared.u64 	%rd249, [%r1459];
	add.s64 	%rd250, %rd249, %rd10;
	shl.b64 	%rd251, %rd250, 3;
	add.s64 	%rd252, %rd1, %rd251;
	st.global.v2.f32 	[%rd252+24576], {%f265, %f266};
	bar.warp.sync 	-1;
	ld.shared.v2.f32 	{%f267, %f268}, [%r1439+27648];
	shl.b32 	%r1460, %r212, 3;
	add.s32 	%r1461, %r1442, %r1460;
	ld.shared.u64 	%rd253, [%r1461];
	add.s64 	%rd254, %rd253, %rd10;
	shl.b64 	%rd255, %rd254, 3;
	add.s64 	%rd256, %rd1, %rd255;
	st.global.v2.f32 	[%rd256+27648], {%f267, %f268};
	bar.warp.sync 	-1;
	ld.shared.v2.f32 	{%f269, %f270}, [%r1439+30720];
	shl.b32 	%r1462, %r213, 3;
	add.s32 	%r1463, %r1442, %r1462;
	ld.shared.u64 	%rd257, [%r1463];
	add.s64 	%rd258, %rd257, %rd10;
	shl.b64 	%rd259, %rd258, 3;
	add.s64 	%rd260, %rd1, %rd259;
	st.global.v2.f32 	[%rd260+30720], {%f269, %f270};
	bar.warp.sync 	-1;
	ld.shared.v2.f32 	{%f271, %f272}, [%r1439+33792];
	shl.b32 	%r1464, %r214, 3;
	add.s32 	%r1465, %r1442, %r1464;
	ld.shared.u64 	%rd261, [%r1465];
	add.s64 	%rd262, %rd261, %rd10;
	shl.b64 	%rd263, %rd262, 3;
	add.s64 	%rd264, %rd1, %rd263;
	st.global.v2.f32 	[%rd264+33792], {%f271, %f272};
	bar.warp.sync 	-1;
	ld.shared.v2.f32 	{%f273, %f274}, [%r1439+36864];
	shl.b32 	%r1466, %r215, 3;
	add.s32 	%r1467, %r1442, %r1466;
	ld.shared.u64 	%rd265, [%r1467];
	add.s64 	%rd266, %rd265, %rd10;
	shl.b64 	%rd267, %rd266, 3;
	add.s64 	%rd268, %rd1, %rd267;
	st.global.v2.f32 	[%rd268+36864], {%f273, %f274};
	bar.warp.sync 	-1;
	ld.shared.v2.f32 	{%f275, %f276}, [%r1439+39936];
	shl.b32 	%r1468, %r216, 3;
	add.s32 	%r1469, %r1442, %r1468;
	ld.shared.u64 	%rd269, [%r1469];
	add.s64 	%rd270, %rd269, %rd10;
	shl.b64 	%rd271, %rd270, 3;
	add.s64 	%rd272, %rd1, %rd271;
	st.global.v2.f32 	[%rd272+39936], {%f275, %f276};
	bar.warp.sync 	-1;
	bra.uni 	$L__BB9_285;
$L__BB9_256:
	mad.lo.s32 	%r218, %r4, -5376, %r219;
	shl.b32 	%r1470, %r203, 3;
	add.s32 	%r1472, %r1423, %r1470;
	ld.shared.u64 	%rd21, [%r1472+43008];
	setp.ge.s32 	%p164, %r1, %r218;
	@%p164 bra 	$L__BB9_258;
	shl.b32 	%r1473, %r1, 2;
	add.s32 	%r1474, %r94, %r1473;
	ld.shared.v2.f32 	{%f277, %f278}, [%r1474];
	add.s64 	%rd273, %rd21, %rd10;
	shl.b64 	%rd274, %rd273, 3;
	add.s64 	%rd275, %rd1, %rd274;
	st.global.v2.f32 	[%rd275], {%f277, %f278};
$L__BB9_258:
	bar.warp.sync 	-1;
	shl.b32 	%r1475, %r204, 3;
	add.s32 	%r1477, %r1423, %r1475;
	ld.shared.u64 	%rd22, [%r1477+43008];
	add.s32 	%r1478, %r1, 384;
	setp.ge.s32 	%p165, %r1478, %r218;
	@%p165 bra 	$L__BB9_260;
	shl.b32 	%r1479, %r1, 2;
	add.s32 	%r1480, %r94, %r1479;
	ld.shared.v2.f32 	{%f279, %f280}, [%r1480+3072];
	add.s64 	%rd276, %rd22, %rd10;
	shl.b64 	%rd277, %rd276, 3;
	add.s64 	%rd278, %rd1, %rd277;
	st.global.v2.f32 	[%rd278+3072], {%f279, %f280};
$L__BB9_260:
	bar.warp.sync 	-1;
	shl.b32 	%r1481, %r205, 3;
	add.s32 	%r1483, %r1423, %r1481;
	ld.shared.u64 	%rd23, [%r1483+43008];
	add.s32 	%r1484, %r1, 768;
	setp.ge.s32 	%p166, %r1484, %r218;
	@%p166 bra 	$L__BB9_262;
	shl.b32 	%r1485, %r1, 2;
	add.s32 	%r1486, %r94, %r1485;
	ld.shared.v2.f32 	{%f281, %f282}, [%r1486+6144];
	add.s64 	%rd279, %rd23, %rd10;
	shl.b64 	%rd280, %rd279, 3;
	add.s64 	%rd281, %rd1, %rd280;
	st.global.v2.f32 	[%rd281+6144], {%f281, %f282};
$L__BB9_262:
	bar.warp.sync 	-1;
	shl.b32 	%r1487, %r206, 3;
	add.s32 	%r1489, %r1423, %r1487;
	ld.shared.u64 	%rd24, [%r1489+43008];
	add.s32 	%r1490, %r1, 1152;
	setp.ge.s32 	%p167, %r1490, %r218;
	@%p167 bra 	$L__BB9_264;
	shl.b32 	%r1491, %r1, 2;
	add.s32 	%r1492, %r94, %r1491;
	ld.shared.v2.f32 	{%f283, %f284}, [%r1492+9216];
	add.s64 	%rd282, %rd24, %rd10;
	shl.b64 	%rd283, %rd282, 3;
	add.s64 	%rd284, %rd1, %rd283;
	st.global.v2.f32 	[%rd284+9216], {%f283, %f284};
$L__BB9_264:
	bar.warp.sync 	-1;
	shl.b32 	%r1493, %r207, 3;
	add.s32 	%r1495, %r1423, %r1493;
	ld.shared.u64 	%rd25, [%r1495+43008];
	add.s32 	%r1496, %r1, 1536;
	setp.ge.s32 	%p168, %r1496, %r218;
	@%p168 bra 	$L__BB9_266;
	shl.b32 	%r1497, %r1, 2;
	add.s32 	%r1498, %r94, %r1497;
	ld.shared.v2.f32 	{%f285, %f286}, [%r1498+12288];
	add.s64 	%rd285, %rd25, %rd10;
	shl.b64 	%rd286, %rd285, 3;
	add.s64 	%rd287, %rd1, %rd286;
	st.global.v2.f32 	[%rd287+12288], {%f285, %f286};
$L__BB9_266:
	bar.warp.sync 	-1;
	shl.b32 	%r1499, %r208, 3;
	add.s32 	%r1501, %r1423, %r1499;
	ld.shared.u64 	%rd26, [%r1501+43008];
	add.s32 	%r1502, %r1, 1920;
	setp.ge.s32 	%p169, %r1502, %r218;
	@%p169 bra 	$L__BB9_268;
	shl.b32 	%r1503, %r1, 2;
	add.s32 	%r1504, %r94, %r1503;
	ld.shared.v2.f32 	{%f287, %f288}, [%r1504+15360];
	add.s64 	%rd288, %rd26, %rd10;
	shl.b64 	%rd289, %rd288, 3;
	add.s64 	%rd290, %rd1, %rd289;
	st.global.v2.f32 	[%rd290+15360], {%f287, %f288};
$L__BB9_268:
	bar.warp.sync 	-1;
	shl.b32 	%r1505, %r209, 3;
	add.s32 	%r1507, %r1423, %r1505;
	ld.shared.u64 	%rd27, [%r1507+43008];
	add.s32 	%r1508, %r1, 2304;
	setp.ge.s32 	%p170, %r1508, %r218;
	@%p170 bra 	$L__BB9_270;
	shl.b32 	%r1509, %r1, 2;
	add.s32 	%r1510, %r94, %r1509;
	ld.shared.v2.f32 	{%f289, %f290}, [%r1510+18432];
	add.s64 	%rd291, %rd27, %rd10;
	shl.b64 	%rd292, %rd291, 3;
	add.s64 	%rd293, %rd1, %rd292;
	st.global.v2.f32 	[%rd293+18432], {%f289, %f290};
$L__BB9_270:
	bar.warp.sync 	-1;
	shl.b32 	%r1511, %r210, 3;
	add.s32 	%r1513, %r1423, %r1511;
	ld.shared.u64 	%rd28, [%r1513+43008];
	add.s32 	%r1514, %r1, 2688;
	setp.ge.s32 	%p171, %r1514, %r218;
	@%p171 bra 	$L__BB9_272;
	shl.b32 	%r1515, %r1, 2;
	add.s32 	%r1516, %r94, %r1515;
	ld.shared.v2.f32 	{%f291, %f292}, [%r1516+21504];
	add.s64 	%rd294, %rd28, %rd10;
	shl.b64 	%rd295, %rd294, 3;
	add.s64 	%rd296, %rd1, %rd295;
	st.global.v2.f32 	[%rd296+21504], {%f291, %f292};
$L__BB9_272:
	bar.warp.sync 	-1;
	shl.b32 	%r1517, %r211, 3;
	add.s32 	%r1519, %r1423, %r1517;
	ld.shared.u64 	%rd29, [%r1519+43008];
	or.b32  	%r1520, %r1, 3072;
	setp.ge.s32 	%p172, %r1520, %r218;
	@%p172 bra 	$L__BB9_274;
	shl.b32 	%r1521, %r1, 2;
	add.s32 	%r1522, %r94, %r1521;
	ld.shared.v2.f32 	{%f293, %f294}, [%r1522+24576];
	add.s64 	%rd297, %rd29, %rd10;
	shl.b64 	%rd298, %rd297, 3;
	add.s64 	%rd299, %rd1, %rd298;
	st.global.v2.f32 	[%rd299+24576], {%f293, %f294};
$L__BB9_274:
	bar.warp.sync 	-1;
	shl.b32 	%r1523, %r212, 3;
	add.s32 	%r1525, %r1423, %r1523;
	ld.shared.u64 	%rd30, [%r1525+43008];
	add.s32 	%r1526, %r1, 3456;
	setp.ge.s32 	%p173, %r1526, %r218;
	@%p173 bra 	$L__BB9_276;
	shl.b32 	%r1527, %r1, 2;
	add.s32 	%r1528, %r94, %r1527;
	ld.shared.v2.f32 	{%f295, %f296}, [%r1528+27648];
	add.s64 	%rd300, %rd30, %rd10;
	shl.b64 	%rd301, %rd300, 3;
	add.s64 	%rd302, %rd1, %rd301;
	st.global.v2.f32 	[%rd302+27648], {%f295, %f296};
$L__BB9_276:
	bar.warp.sync 	-1;
	shl.b32 	%r1529, %r213, 3;
	add.s32 	%r1531, %r1423, %r1529;
	ld.shared.u64 	%rd31, [%r1531+43008];
	add.s32 	%r1532, %r1, 3840;
	setp.ge.s32 	%p174, %r1532, %r218;
	@%p174 bra 	$L__BB9_278;
	shl.b32 	%r1533, %r1, 2;
	add.s32 	%r1534, %r94, %r1533;
	ld.shared.v2.f32 	{%f297, %f298}, [%r1534+30720];
	add.s64 	%rd303, %rd31, %rd10;
	shl.b64 	%rd304, %rd303, 3;
	add.s64 	%rd305, %rd1, %rd304;
	st.global.v2.f32 	[%rd305+30720], {%f297, %f298};
$L__BB9_278:
	bar.warp.sync 	-1;
	shl.b32 	%r1535, %r214, 3;
	add.s32 	%r1537, %r1423, %r1535;
	ld.shared.u64 	%rd32, [%r1537+43008];
	add.s32 	%r1538, %r1, 4224;
	setp.ge.s32 	%p175, %r1538, %r218;
	@%p175 bra 	$L__BB9_280;
	shl.b32 	%r1539, %r1, 2;
	add.s32 	%r1540, %r94, %r1539;
	ld.shared.v2.f32 	{%f299, %f300}, [%r1540+33792];
	add.s64 	%rd306, %rd32, %rd10;
	shl.b64 	%rd307, %rd306, 3;
	add.s64 	%rd308, %rd1, %rd307;
	st.global.v2.f32 	[%rd308+33792], {%f299, %f300};
$L__BB9_280:
	bar.warp.sync 	-1;
	shl.b32 	%r1541, %r215, 3;
	add.s32 	%r1543, %r1423, %r1541;
	ld.shared.u64 	%rd33, [%r1543+43008];
	add.s32 	%r1544, %r1, 4608;
	setp.ge.s32 	%p176, %r1544, %r218;
	@%p176 bra 	$L__BB9_282;
	shl.b32 	%r1545, %r1, 2;
	add.s32 	%r1546, %r94, %r1545;
	ld.shared.v2.f32 	{%f301, %f302}, [%r1546+36864];
	add.s64 	%rd309, %rd33, %rd10;
	shl.b64 	%rd310, %rd309, 3;
	add.s64 	%rd311, %rd1, %rd310;
	st.global.v2.f32 	[%rd311+36864], {%f301, %f302};
$L__BB9_282:
	bar.warp.sync 	-1;
	shl.b32 	%r1547, %r216, 3;
	add.s32 	%r1549, %r1423, %r1547;
	ld.shared.u64 	%rd312, [%r1549+43008];
	add.s64 	%rd34, %rd312, %rd10;
	add.s32 	%r1550, %r1, 4992;
	setp.ge.s32 	%p177, %r1550, %r218;
	@%p177 bra 	$L__BB9_284;
	shl.b32 	%r1551, %r1, 2;
	add.s32 	%r1552, %r94, %r1551;
	ld.shared.v2.f32 	{%f303, %f304}, [%r1552+39936];
	shl.b64 	%rd313, %rd34, 3;
	add.s64 	%rd314, %rd1, %rd313;
	st.global.v2.f32 	[%rd314+39936], {%f303, %f304};
$L__BB9_284:
	bar.warp.sync 	-1;
$L__BB9_285:
	ret;

}
	// .globl	_ZN3cub18CUB_300001_SM_10006detail10radix_sort31DeviceRadixSortSingleTileKernelINS1_5radix10policy_hubIjjyE10Policy1000ELNS0_9SortOrderE0EjjyNS1_21identity_decomposer_tEEEvPKT1_PSA_PKT2_PSE_T3_iiT4_
.visible .entry _ZN3cub18CUB_300001_SM_10006detail10radix_sort31DeviceRadixSortSingleTileKernelINS1_5radix10policy_hubIjjyE10Policy1000ELNS0_9SortOrderE0EjjyNS1_21identity_decomposer_tEEEvPKT1_PSA_PKT2_PSE_T3_iiT4_(
	.param .u64 .ptr .align 1 _ZN3cub18CUB_300001_SM_10006detail10radix_sort31DeviceRadixSortSingleTileKernelINS1_5radix10policy_hubIjjyE10Policy1000ELNS0_9SortOrderE0EjjyNS1_21identity_decomposer_tEEEvPKT1_PSA_PKT2_PSE_T3_iiT4__param_0,
	.param .u64 .ptr .align 1 _ZN3cub18CUB_300001_SM_10006detail10radix_sort31DeviceRadixSortSingleTileKernelINS1_5radix10policy_hubIjjyE10Policy1000ELNS0_9SortOrderE0EjjyNS1_21identity_decomposer_tEEEvPKT1_PSA_PKT2_PSE_T3_iiT4__param_1,
	.param .u64 .ptr .align 1 _ZN3cub18CUB_300001_SM_10006detail10radix_sort31DeviceRadixSortSingleTileKernelINS1_5radix10policy_hubIjjyE10Policy1000ELNS0_9SortOrderE0EjjyNS1_21identity_decomposer_tEEEvPKT1_PSA_PKT2_PSE_T3_iiT4__param_2,
	.param .u64 .ptr .align 1 _ZN3cub18CUB_300001_SM_10006detail10radix_sort31DeviceRadixSortSingleTileKernelINS1_5radix10policy_hubIjjyE10Policy1000ELNS0_9SortOrderE0EjjyNS1_21identity_decomposer_tEEEvPKT1_PSA_PKT2_PSE_T3_iiT4__param_3,
	.param .u64 _ZN3cub18CUB_300001_SM_10006detail10radix_sort31DeviceRadixSortSingleTileKernelINS1_5radix10policy_hubIjjyE10Policy1000ELNS0_9SortOrderE0EjjyNS1_21identity_decomposer_tEEEvPKT1_PSA_PKT2_PSE_T3_iiT4__param_4,
	.param .u32 _ZN3cub18CUB_300001_SM_10006detail10radix_sort31DeviceRadixSortSingleTileKernelINS1_5radix10policy_hubIjjyE10Policy1000ELNS0_9SortOrderE0EjjyNS1_21identity_decomposer_tEEEvPKT1_PSA_PKT2_PSE_T3_iiT4__param_5,
	.param .u32 _ZN3cub18CUB_300001_SM_10006detail10radix_sort31DeviceRadixSortSingleTileKernelINS1_5radix10policy_hubIjjyE10Policy1000ELNS0_9SortOrderE0EjjyNS1_21identity_decomposer_tEEEvPKT1_PSA_PKT2_PSE_T3_iiT4__param_6,
	.param .align 1 .b8 _ZN3cub18CUB_300001_SM_10006detail10radix_sort31DeviceRadixSortSingleTileKernelINS1_5radix10policy_hubIjjyE10Policy1000ELNS0_9SortOrderE0EjjyNS1_21identity_decomposer_tEEEvPKT1_PSA_PKT2_PSE_T3_iiT4__param_7[1]
)
.maxntid 256
.minnctapersm 1
{
	.reg .pred 	%p<73>;
	.reg .b16 	%rs<39>;
	.reg .b32 	%r<862>;
	.reg .b64 	%rd<37>;
	// demoted variable
	.shared .align 16 .b8 _ZZN3cub18CUB_300001_SM_10006detail10radix_sort31DeviceRadixSortSingleTileKernelINS1_5radix10policy_hubIjjyE10Policy1000ELNS0_9SortOrderE0EjjyNS1_21identity_decomposer_tEEEvPKT1_PSA_PKT2_PSE_T3_iiT4_E12temp_storage[33856];
	ld.param.u64 	%rd10, [_ZN3cub18CUB_300001_SM_10006detail10radix_sort31DeviceRadixSortSingleTileKernelINS1_5radix10policy_hubIjjyE10Policy1000ELNS0_9SortOrderE0EjjyNS1_21identity_decomposer_tEEEvPKT1_PSA_PKT2_PSE_T3_iiT4__param_0];
	ld.param.u64 	%rd6, [_ZN3cub18CUB_300001_SM_10006detail10radix_sort31DeviceRadixSortSingleTileKernelINS1_5radix10policy_hubIjjyE10Policy1000ELNS0_9SortOrderE0EjjyNS1_21identity_decomposer_tEEEvPKT1_PSA_PKT2_PSE_T3_iiT4__param_1];
	ld.param.u64 	%rd7, [_ZN3cub18CUB_300001_SM_10006detail10radix_sort31DeviceRadixSortSingleTileKernelINS1_5radix10policy_hubIjjyE10Policy1000ELNS0_9SortOrderE0EjjyNS1_21identity_decomposer_tEEEvPKT1_PSA_PKT2_PSE_T3_iiT4__param_2];
	ld.param.u64 	%rd8, [_ZN3cub18CUB_300001_SM_10006detail10radix_sort31DeviceRadixSortSingleTileKernelINS1_5radix10policy_hubIjjyE10Policy1000ELNS0_9SortOrderE0EjjyNS1_21identity_decomposer_tEEEvPKT1_PSA_PKT2_PSE_T3_iiT4__param_3];
	ld.param.u64 	%rd9, [_ZN3cub18CUB_300001_SM_10006detail10radix_sort31DeviceRadixSortSingleTileKernelINS1_5radix10policy_hubIjjyE10Policy1000ELNS0_9SortOrderE0EjjyNS1_21identity_decomposer_tEEEvPKT1_PSA_PKT2_PSE_T3_iiT4__param_4];
	ld.param.u32 	%r303, [_ZN3cub18CUB_300001_SM_10006detail10radix_sort31DeviceRadixSortSingleTileKernelINS1_5radix10policy_hubIjjyE10Policy1000ELNS0_9SortOrderE0EjjyNS1_21identity_decomposer_tEEEvPKT1_PSA_PKT2_PSE_T3_iiT4__param_5];
	ld.param.u32 	%r304, [_ZN3cub18CUB_300001_SM_10006detail10radix_sort31DeviceRadixSortSingleTileKernelINS1_5radix10policy_hubIjjyE10Policy1000ELNS0_9SortOrderE0EjjyNS1_21identity_decomposer_tEEEvPKT1_PSA_PKT2_PSE_T3_iiT4__param_6];
	cvta.to.global.u64 	%rd11, %rd10;
	cvt.u32.u64 	%r1, %rd9;
	mov.u32 	%r2, %tid.x;
	mul.lo.s32 	%r3, %r2, 19;
	setp.ge.s32 	%p1, %r3, %r1;
	mul.wide.u32 	%rd12, %r3, 4;
	add.s64 	%rd1, %rd11, %rd12;
	mov.b32 	%r840, -1;
	@%p1 bra 	$L__BB10_2;
	ld.global.u32 	%r840, [%rd1];
$L__BB10_2:
	add.s32 	%r6, %r3, 1;
	setp.ge.s32 	%p2, %r6, %r1;
	mov.b32 	%r839, -1;
	@%p2 bra 	$L__BB10_4;
	ld.global.u32 	%r839, [%rd1+4];
$L__BB10_4:
	add.s32 	%r9, %r3, 2;
	setp.ge.s32 	%p3, %r9, %r1;
	mov.b32 	%r838, -1;
	@%p3 bra 	$L__BB10_6;
	ld.global.u32 	%r838, [%rd1+8];
$L__BB10_6:
	add.s32 	%r12, %r3, 3;
	setp.ge.s32 	%p4, %r12, %r1;
	mov.b32 	%r837, -1;
	@%p4 bra 	$L__BB10_8;
	ld.global.u32 	%r837, [%rd1+12];
$L__BB10_8:
	add.s32 	%r15, %r3, 4;
	setp.ge.s32 	%p5, %r15, %r1;
	mov.b32 	%r836, -1;
	@%p5 bra 	$L__BB10_10;
	ld.global.u32 	%r836, [%rd1+16];
$L__BB10_10:
	add.s32 	%r18, %r3, 5;
	setp.ge.s32 	%p6, %r18, %r1;
	mov.b32 	%r835, -1;
	@%p6 bra 	$L__BB10_12;
	ld.global.u32 	%r835, [%rd1+20];
$L__BB10_12:
	add.s32 	%r21, %r3, 6;
	setp.ge.s32 	%p7, %r21, %r1;
	mov.b32 	%r834, -1;
	@%p7 bra 	$L__BB10_14;
	ld.global.u32 	%r834, [%rd1+24];
$L__BB10_14:
	add.s32 	%r24, %r3, 7;
	setp.ge.s32 	%p8, %r24, %r1;
	mov.b32 	%r833, -1;
	@%p8 bra 	$L__BB10_16;
	ld.global.u32 	%r833, [%rd1+28];
$L__BB10_16:
	add.s32 	%r27, %r3, 8;
	setp.ge.s32 	%p9, %r27, %r1;
	mov.b32 	%r832, -1;
	@%p9 bra 	$L__BB10_18;
	ld.global.u32 	%r832, [%rd1+32];
$L__BB10_18:
	add.s32 	%r30, %r3, 9;
	setp.ge.s32 	%p10, %r30, %r1;
	mov.b32 	%r831, -1;
	@%p10 bra 	$L__BB10_20;
	ld.global.u32 	%r831, [%rd1+36];
$L__BB10_20:
	add.s32 	%r33, %r3, 10;
	setp.ge.s32 	%p11, %r33, %r1;
	mov.b32 	%r830, -1;
	@%p11 bra 	$L__BB10_22;
	ld.global.u32 	%r830, [%rd1+40];
$L__BB10_22:
	add.s32 	%r36, %r3, 11;
	setp.ge.s32 	%p12, %r36, %r1;
	mov.b32 	%r829, -1;
	@%p12 bra 	$L__BB10_24;
	ld.global.u32 	%r829, [%rd1+44];
$L__BB10_24:
	add.s32 	%r39, %r3, 12;
	setp.ge.s32 	%p13, %r39, %r1;
	mov.b32 	%r828, -1;
	@%p13 bra 	$L__BB10_26;
	ld.global.u32 	%r828, [%rd1+48];
$L__BB10_26:
	add.s32 	%r42, %r3, 13;
	setp.ge.s32 	%p14, %r42, %r1;
	mov.b32 	%r827, -1;
	@%p14 bra 	$L__BB10_28;
	ld.global.u32 	%r827, [%rd1+52];
$L__BB10_28:
	add.s32 	%r45, %r3, 14;
	setp.ge.s32 	%p15, %r45, %r1;
	mov.b32 	%r826, -1;
	@%p15 bra 	$L__BB10_30;
	ld.global.u32 	%r826, [%rd1+56];
$L__BB10_30:
	add.s32 	%r48, %r3, 15;
	setp.ge.s32 	%p16, %r48, %r1;
	mov.b32 	%r825, -1;
	@%p16 bra 	$L__BB10_32;
	ld.global.u32 	%r825, [%rd1+60];
$L__BB10_32:
	add.s32 	%r51, %r3, 16;
	setp.ge.s32 	%p17, %r51, %r1;
	mov.b32 	%r824, -1;
	@%p17 bra 	$L__BB10_34;
	ld.global.u32 	%r824, [%rd1+64];
$L__BB10_34:
	add.s32 	%r54, %r3, 17;
	setp.ge.s32 	%p18, %r54, %r1;
	mov.b32 	%r823, -1;
	@%p18 bra 	$L__BB10_36;
	ld.global.u32 	%r823, [%rd1+68];
$L__BB10_36:
	add.s32 	%r57, %r3, 18;
	setp.ge.s32 	%p19, %r57, %r1;
	mov.b32 	%r822, -1;
	@%p19 bra 	$L__BB10_38;
	ld.global.u32 	%r822, [%rd1+72];
$L__BB10_38:
	bar.sync 	0;
	mov.b64 	{%r325, %r326}, %rd9;
	shfl.sync.idx.b32	%r60|%p20, %r325, 0, 31, -1;
	shfl.sync.idx.b32	%r327|%p21, %r326, 0, 31, -1;
	mov.b64 	%rd2, {%r60, %r327};
	setp.ge.s32 	%p22, %r3, %r60;
	cvta.to.global.u64 	%rd13, %rd7;
	add.s64 	%rd3, %rd13, %rd12;
	@%p22 bra 	$L__BB10_40;
	ld.global.u32 	%r859, [%rd3];
$L__BB10_40:
	setp.ge.s32 	%p23, %r6, %r60;
	@%p23 bra 	$L__BB10_42;
	ld.global.u32 	%r858, [%rd3+4];
$L__BB10_42:
	setp.ge.s32 	%p24, %r9, %r60;
	@%p24 bra 	$L__BB10_44;
	ld.global.u32 	%r857, [%rd3+8];
$L__BB10_44:
	setp.ge.s32 	%p25, %r12, %r60;
	@%p25 bra 	$L__BB10_46;
	ld.global.u32 	%r856, [%rd3+12];
$L__BB10_46:
	setp.ge.s32 	%p26, %r15, %r60;
	@%p26 bra 	$L__BB10_48;
	ld.global.u32 	%r855, [%rd3+16];
$L__BB10_48:
	setp.ge.s32 	%p27, %r18, %r60;
	@%p27 bra 	$L__BB10_50;
	ld.global.u32 	%r854, [%rd3+20];
$L__BB10_50:
	setp.ge.s32 	%p28, %r21, %r60;
	@%p28 bra 	$L__BB10_52;
	ld.global.u32 	%r853, [%rd3+24];
$L__BB10_52:
	setp.ge.s32 	%p29, %r24, %r60;
	@%p29 bra 	$L__BB10_54;
	ld.global.u32 	%r852, [%rd3+28];
$L__BB10_54:
	setp.ge.s32 	%p30, %r27, %r60;
	@%p30 bra 	$L__BB10_56;
	ld.global.u32 	%r851, [%rd3+32];
$L__BB10_56:
	setp.ge.s32 	%p31, %r30, %r60;
	@%p31 bra 	$L__BB10_58;
	ld.global.u32 	%r850, [%rd3+36];
$L__BB10_58:
	setp.ge.s32 	%p32, %r33, %r60;
	@%p32 bra 	$L__BB10_60;
	ld.global.u32 	%r849, [%rd3+40];
$L__BB10_60:
	setp.ge.s32 	%p33, %r36, %r60;
	@%p33 bra 	$L__BB10_62;
	ld.global.u32 	%r848, [%rd3+44];
$L__BB10_62:
	setp.ge.s32 	%p34, %r39, %r60;
	@%p34 bra 	$L__BB10_64;
	ld.global.u32 	%r847, [%rd3+48];
$L__BB10_64:
	setp.ge.s32 	%p35, %r42, %r60;
	@%p35 bra 	$L__BB10_66;
	ld.global.u32 	%r846, [%rd3+52];
$L__BB10_66:
	setp.ge.s32 	%p36, %r45, %r60;
	@%p36 bra 	$L__BB10_68;
	ld.global.u32 	%r845, [%rd3+56];
$L__BB10_68:
	setp.ge.s32 	%p37, %r48, %r60;
	@%p37 bra 	$L__BB10_70;
	ld.global.u32 	%r844, [%rd3+60];
$L__BB10_70:
	setp.ge.s32 	%p38, %r51, %r60;
	@%p38 bra 	$L__BB10_72;
	ld.global.u32 	%r843, [%rd3+64];
$L__BB10_72:
	setp.ge.s32 	%p39, %r54, %r60;
	@%p39 bra 	$L__BB10_74;
	ld.global.u32 	%r842, [%rd3+68];
$L__BB10_74:
	setp.ge.s32 	%p40, %r57, %r60;
	@%p40 bra 	$L__BB10_76;
	ld.global.u32 	%r841, [%rd3+72];
$L__BB10_76:
	bar.sync 	0;
	shr.u32 	%r99, %r2, 5;
	shl.b32 	%r347, %r2, 2;
	mov.u32 	%r348, _ZZN3cub18CUB_300001_SM_10006detail10radix_sort31DeviceRadixSortSingleTileKernelINS1_5radix10policy_hubIjjyE10Policy1000ELNS0_9SortOrderE0EjjyNS1_21identity_decomposer_tEEEvPKT1_PSA_PKT2_PSE_T3_iiT4_E12temp_storage;
	add.s32 	%r100, %r348, %r347;
	shl.b32 	%r349, %r2, 7;
	add.s32 	%r101, %r100, %r349;
	shl.b32 	%r350, %r99, 2;
	add.s32 	%r351, %r348, %r350;
	add.s32 	%r102, %r351, 33792;
	mad.lo.s32 	%r103, %r2, -56, %r101;
	add.s32 	%r821, %r303, 6;
	sub.s32 	%r820, %r304, %r303;
$L__BB10_77:
	add.s32 	%r411, %r821, -6;
	min.s32 	%r354, %r820, 6;
	mov.b32 	%r440, 0;
	st.shared.u32 	[%r100], %r440;
	st.shared.u32 	[%r100+1024], %r440;
	st.shared.u32 	[%r100+2048], %r440;
	st.shared.u32 	[%r100+3072], %r440;
	st.shared.u32 	[%r100+4096], %r440;
	st.shared.u32 	[%r100+5120], %r440;
	st.shared.u32 	[%r100+6144], %r440;
	st.shared.u32 	[%r100+7168], %r440;
	st.shared.u32 	[%r100+8192], %r440;
	st.shared.u32 	[%r100+9216], %r440;
	st.shared.u32 	[%r100+10240], %r440;
	st.shared.u32 	[%r100+11264], %r440;
	st.shared.u32 	[%r100+12288], %r440;
	st.shared.u32 	[%r100+13312], %r440;
	st.shared.u32 	[%r100+14336], %r440;
	st.shared.u32 	[%r100+15360], %r440;
	st.shared.u32 	[%r100+16384], %r440;
	st.shared.u32 	[%r100+17408], %r440;
	st.shared.u32 	[%r100+18432], %r440;
	st.shared.u32 	[%r100+19456], %r440;
	st.shared.u32 	[%r100+20480], %r440;
	st.shared.u32 	[%r100+21504], %r440;
	st.shared.u32 	[%r100+22528], %r440;
	st.shared.u32 	[%r100+23552], %r440;
	st.shared.u32 	[%r100+24576], %r440;
	st.shared.u32 	[%r100+25600], %r440;
	st.shared.u32 	[%r100+26624], %r440;
	st.shared.u32 	[%r100+27648], %r440;
	st.shared.u32 	[%r100+28672], %r440;
	st.shared.u32 	[%r100+29696], %r440;
	st.shared.u32 	[%r100+30720], %r440;
	st.shared.u32 	[%r100+31744], %r440;
	st.shared.u32 	[%r100+32768], %r440;
	// begin inline asm
	bmsk.clamp.b32 %r352, %r440, %r354;
	// end inline asm
	// begin inline asm
	shr.b32 %r355, %r840, %r411;
	// end inline asm
	and.b32  	%r443, %r352, %r355;
	shl.b32 	%r444, %r443, 10;
	and.b32  	%r445, %r444, 31744;
	add.s32 	%r446, %r100, %r445;
	shr.u32 	%r447, %r443, 4;
	and.b32  	%r448, %r447, 268435454;
	add.s32 	%r147, %r446, %r448;
	ld.shared.u16 	%rs1, [%r147];
	add.s16 	%rs20, %rs1, 1;
	st.shared.u16 	[%r147], %rs20;
	// begin inline asm
	shr.b32 %r358, %r839, %r411;
	// end inline asm
	and.b32  	%r449, %r352, %r358;
	shl.b32 	%r450, %r449, 10;
	and.b32  	%r451, %r450, 31744;
	add.s32 	%r452, %r100, %r451;
	shr.u32 	%r453, %r449, 4;
	and.b32  	%r454, %r453, 268435454;
	add.s32 	%r148, %r452, %r454;
	ld.shared.u16 	%rs2, [%r148];
	add.s16 	%rs21, %rs2, 1;
	st.shared.u16 	[%r148], %rs21;
	// begin inline asm
	shr.b32 %r361, %r838, %r411;
	// end inline asm
	and.b32  	%r455, %r352, %r361;
	shl.b32 	%r456, %r455, 10;
	and.b32  	%r457, %r456, 31744;
	add.s32 	%r458, %r100, %r457;
	shr.u32 	%r459, %r455, 4;
	and.b32  	%r460, %r459, 268435454;
	add.s32 	%r149, %r458, %r460;
	ld.shared.u16 	%rs3, [%r149];
	add.s16 	%rs22, %rs3, 1;
	st.shared.u16 	[%r149], %rs22;
	// begin inline asm
	shr.b32 %r364, %r837, %r411;
	// end inline asm
	and.b32  	%r461, %r352, %r364;
	shl.b32 	%r462, %r461, 10;
	and.b32  	%r463, %r462, 31744;
	add.s32 	%r464, %r100, %r463;
	shr.u32 	%r465, %r461, 4;
	and.b32  	%r466, %r465, 268435454;
	add.s32 	%r150, %r464, %r466;
	ld.shared.u16 	%rs4, [%r150];
	add.s16 	%rs23, %rs4, 1;
	st.shared.u16 	[%r150], %rs23;
	// begin inline asm
	shr.b32 %r367, %r836, %r411;
	// end inline asm
	and.b32  	%r467, %r352, %r367;
	shl.b32 	%r468, %r467, 10;
	and.b32  	%r469, %r468, 31744;
	add.s32 	%r470, %r100, %r469;
	shr.u32 	%r471, %r467, 4;
	and.b32  	%r472, %r471, 268435454;
	add.s32 	%r151, %r470, %r472;
	ld.shared.u16 	%rs5, [%r151];
	add.s16 	%rs24, %rs5, 1;
	st.shared.u16 	[%r151], %rs24;
	// begin inline asm
	shr.b32 %r370, %r835, %r411;
	// end inline asm
	and.b32  	%r473, %r352, %r370;
	shl.b32 	%r474, %r473, 10;
	and.b32  	%r475, %r474, 31744;
	add.s32 	%r476, %r100, %r475;
	shr.u32 	%r477, %r473, 4;
	and.b32  	%r478, %r477, 268435454;
	add.s32 	%r152, %r476, %r478;
	ld.shared.u16 	%rs6, [%r152];
	add.s16 	%rs25, %rs6, 1;
	st.shared.u16 	[%r152], %rs25;
	// begin inline asm
	shr.b32 %r373, %r834, %r411;
	// end inline asm
	and.b32  	%r479, %r352, %r373;
	shl.b32 	%r480, %r479, 10;
	and.b32  	%r481, %r480, 31744;
	add.s32 	%r482, %r100, %r481;
	shr.u32 	%r483, %r479, 4;
	and.b32  	%r484, %r483, 268435454;
	add.s32 	%r153, %r482, %r484;
	ld.shared.u16 	%rs7, [%r153];
	add.s16 	%rs26, %rs7, 1;
	st.shared.u16 	[%r153], %rs26;
	// begin inline asm
	shr.b32 %r376, %r833, %r411;
	// end inline asm
	and.b32  	%r485, %r352, %r376;
	shl.b32 	%r486, %r485, 10;
	and.b32  	%r487, %r486, 31744;
	add.s32 	%r488, %r100, %r487;
	shr.u32 	%r489, %r485, 4;
	and.b32  	%r490, %r489, 268435454;
	add.s32 	%r154, %r488, %r490;
	ld.shared.u16 	%rs8, [%r154];
	add.s16 	%rs27, %rs8, 1;
	st.shared.u16 	[%r154], %rs27;
	// begin inline asm
	shr.b32 %r379, %r832, %r411;
	// end inline asm
	and.b32  	%r491, %r352, %r379;
	shl.b32 	%r492, %r491, 10;
	and.b32  	%r493, %r492, 31744;
	add.s32 	%r494, %r100, %r493;
	shr.u32 	%r495, %r491, 4;
	and.b32  	%r496, %r495, 268435454;
	add.s32 	%r155, %r494, %r496;
	ld.shared.u16 	%rs9, [%r155];
	add.s16 	%rs28, %rs9, 1;
	st.shared.u16 	[%r155], %rs28;
	// begin inline asm
	shr.b32 %r382, %r831, %r411;
	// end inline asm
	and.b32  	%r497, %r352, %r382;
	shl.b32 	%r498, %r497, 10;
	and.b32  	%r499, %r498, 31744;
	add.s32 	%r500, %r100, %r499;
	shr.u32 	%r501, %r497, 4;
	and.b32  	%r502, %r501, 268435454;
	add.s32 	%r156, %r500, %r502;
	ld.shared.u16 	%rs10, [%r156];
	add.s16 	%rs29, %rs10, 1;
	st.shared.u16 	[%r156], %rs29;
	// begin inline asm
	shr.b32 %r385, %r830, %r411;
	// end inline asm
	and.b32  	%r503, %r352, %r385;
	shl.b32 	%r504, %r503, 10;
	and.b32  	%r505, %r504, 31744;
	add.s32 	%r506, %r100, %r505;
	shr.u32 	%r507, %r503, 4;
	and.b32  	%r508, %r507, 268435454;
	add.s32 	%r157, %r506, %r508;
	ld.shared.u16 	%rs11, [%r157];
	add.s16 	%rs30, %rs11, 1;
	st.shared.u16 	[%r157], %rs30;
	// begin inline asm
	shr.b32 %r388, %r829, %r411;
	// end inline asm
	and.b32  	%r509, %r352, %r388;
	shl.b32 	%r510, %r509, 10;
	and.b32  	%r511, %r510, 31744;
	add.s32 	%r512, %r100, %r511;
	shr.u32 	%r513, %r509, 4;
	and.b32  	%r514, %r513, 268435454;
	add.s32 	%r158, %r512, %r514;
	ld.shared.u16 	%rs12, [%r158];
	add.s16 	%rs31, %rs12, 1;
	st.shared.u16 	[%r158], %rs31;
	// begin inline asm
	shr.b32 %r391, %r828, %r411;
	// end inline asm
	and.b32  	%r515, %r352, %r391;
	shl.b32 	%r516, %r515, 10;
	and.b32  	%r517, %r516, 31744;
	add.s32 	%r518, %r100, %r517;
	shr.u32 	%r519, %r515, 4;
	and.b32  	%r520, %r519, 268435454;
	add.s32 	%r159, %r518, %r520;
	ld.shared.u16 	%rs13, [%r159];
	add.s16 	%rs32, %rs13, 1;
	st.shared.u16 	[%r159], %rs32;
	// begin inline asm
	shr.b32 %r394, %r827, %r411;
	// end inline asm
	and.b32  	%r521, %r352, %r394;
	shl.b32 	%r522, %r521, 10;
	and.b32  	%r523, %r522, 31744;
	add.s32 	%r524, %r100, %r523;
	shr.u32 	%r525, %r521, 4;
	and.b32  	%r526, %r525, 268435454;
	add.s32 	%r160, %r524, %r526;
	ld.shared.u16 	%rs14, [%r160];
	add.s16 	%rs33, %rs14, 1;
	st.shared.u16 	[%r160], %rs33;
	// begin inline asm
	shr.b32 %r397, %r826, %r411;
	// end inline asm
	and.b32  	%r527, %r352, %r397;
	shl.b32 	%r528, %r527, 10;
	and.b32  	%r529, %r528, 31744;
	add.s32 	%r530, %r100, %r529;
	shr.u32 	%r531, %r527, 4;
	and.b32  	%r532, %r531, 268435454;
	add.s32 	%r161, %r530, %r532;
	ld.shared.u16 	%rs15, [%r161];
	add.s16 	%rs34, %rs15, 1;
	st.shared.u16 	[%r161], %rs34;
	// begin inline asm
	shr.b32 %r400, %r825, %r411;
	// end inline asm
	and.b32  	%r533, %r352, %r400;
	shl.b32 	%r534, %r533, 10;
	and.b32  	%r535, %r534, 31744;
	add.s32 	%r536, %r100, %r535;
	shr.u32 	%r537, %r533, 4;
	and.b32  	%r538, %r537, 268435454;
	add.s32 	%r162, %r536, %r538;
	ld.shared.u16 	%rs16, [%r162];
	add.s16 	%rs35, %rs16, 1;
	st.shared.u16 	[%r162], %rs35;
	// begin inline asm
	shr.b32 %r403, %r824, %r411;
	// end inline asm
	and.b32  	%r539, %r352, %r403;
	shl.b32 	%r540, %r539, 10;
	and.b32  	%r541, %r540, 31744;
	add.s32 	%r542, %r100, %r541;
	shr.u32 	%r543, %r539, 4;
	and.b32  	%r544, %r543, 268435454;
	add.s32 	%r163, %r542, %r544;
	ld.shared.u16 	%rs17, [%r163];
	add.s16 	%rs36, %rs17, 1;
	st.shared.u16 	[%r163], %rs36;
	// begin inline asm
	shr.b32 %r406, %r823, %r411;
	// end inline asm
	and.b32  	%r545, %r352, %r406;
	shl.b32 	%r546, %r545, 10;
	and.b32  	%r547, %r546, 31744;
	add.s32 	%r548, %r100, %r547;
	shr.u32 	%r549, %r545, 4;
	and.b32  	%r550, %r549, 268435454;
	add.s32 	%r164, %r548, %r550;
	ld.shared.u16 	%rs18, [%r164];
	add.s16 	%rs37, %rs18, 1;
	st.shared.u16 	[%r164], %rs37;
	// begin inline asm
	shr.b32 %r409, %r822, %r411;
	// end inline asm
	and.b32  	%r551, %r352, %r409;
	shl.b32 	%r552, %r551, 10;
	and.b32  	%r553, %r552, 31744;
	add.s32 	%r554, %r100, %r553;
	shr.u32 	%r555, %r551, 4;
	and.b32  	%r556, %r555, 268435454;
	add.s32 	%r165, %r554, %r556;
	ld.shared.u16 	%rs19, [%r165];
	add.s16 	%rs38, %rs19, 1;
	st.shared.u16 	[%r165], %rs38;
	bar.sync 	0;
	ld.shared.u32 	%r166, [%r101];
	ld.shared.u32 	%r557, [%r101+4];
	ld.shared.u32 	%r558, [%r101+8];
	ld.shared.u32 	%r559, [%r101+12];
	ld.shared.u32 	%r560, [%r101+16];
	ld.shared.u32 	%r561, [%r101+20];
	ld.shared.u32 	%r562, [%r101+24];
	ld.shared.u32 	%r563, [%r101+28];
	ld.shared.u32 	%r564, [%r101+32];
	ld.shared.u32 	%r565, [%r101+36];
	ld.shared.u32 	%r566, [%r101+40];
	ld.shared.u32 	%r567, [%r101+44];
	ld.shared.u32 	%r568, [%r101+48];
	ld.shared.u32 	%r569, [%r101+52];
	ld.shared.u32 	%r570, [%r101+56];
	ld.shared.u32 	%r571, [%r101+60];
	ld.shared.u32 	%r572, [%r101+64];
	ld.shared.u32 	%r573, [%r101+68];
	ld.shared.u32 	%r574, [%r101+72];
	ld.shared.u32 	%r575, [%r101+76];
	ld.shared.u32 	%r576, [%r101+80];
	ld.shared.u32 	%r577, [%r101+84];
	ld.shared.u32 	%r578, [%r101+88];
	ld.shared.u32 	%r579, [%r101+92];
	ld.shared.u32 	%r580, [%r101+96];
	ld.shared.u32 	%r581, [%r101+100];
	ld.shared.u32 	%r582, [%r101+104];
	ld.shared.u32 	%r583, [%r101+108];
	ld.shared.u32 	%r584, [%r101+112];
	ld.shared.u32 	%r585, [%r101+116];
	ld.shared.u32 	%r586, [%r101+120];
	ld.shared.u32 	%r587, [%r101+124];
	ld.shared.u32 	%r588, [%r101+128];
	add.s32 	%r167, %r557, %r166;
	add.s32 	%r168, %r558, %r167;
	add.s32 	%r169, %r559, %r168;
	add.s32 	%r170, %r560, %r169;
	add.s32 	%r171, %r561, %r170;
	add.s32 	%r172, %r562, %r171;
	add.s32 	%r173, %r563, %r172;
	add.s32 	%r174, %r564, %r173;
	add.s32 	%r175, %r565, %r174;
	add.s32 	%r176, %r566, %r175;
	add.s32 	%r177, %r567, %r176;
	add.s32 	%r178, %r568, %r177;
	add.s32 	%r179, %r569, %r178;
	add.s32 	%r180, %r570, %r179;
	add.s32 	%r181, %r571, %r180;
	add.s32 	%r182, %r572, %r181;
	add.s32 	%r183, %r573, %r182;
	add.s32 	%r184, %r574, %r183;
	add.s32 	%r185, %r575, %r184;
	add.s32 	%r186, %r576, %r185;
	add.s32 	%r187, %r577, %r186;
	add.s32 	%r188, %r578, %r187;
	add.s32 	%r189, %r579, %r188;
	add.s32 	%r190, %r580, %r189;
	add.s32 	%r191, %r581, %r190;
	add.s32 	%r192, %r582, %r191;
	add.s32 	%r193, %r583, %r192;
	add.s32 	%r194, %r584, %r193;
	add.s32 	%r195, %r585, %r194;
	add.s32 	%r196, %r586, %r195;
	add.s32 	%r197, %r587, %r196;
	add.s32 	%r417, %r588, %r197;
	// begin inline asm
	mov.u32 %r412, %laneid;
	// end inline asm
	mov.b32 	%r415, 1;
	mov.b32 	%r442, -1;
	// begin inline asm
	{  .reg .u32 r0;  .reg .pred p;  shfl.sync.up.b32 r0|p, %r417, %r415, %r440, %r442;  @p add.u32 r0, r0, %r417;  mov.u32 %r413, r0;}
	// end inline asm
	mov.b32 	%r421, 2;
	// begin inline asm
	{  .reg .u32 r0;  .reg .pred p;  shfl.sync.up.b32 r0|p, %r413, %r421, %r440, %r442;  @p add.u32 r0, r0, %r413;  mov.u32 %r419, r0;}
	// end inline asm
	mov.b32 	%r427, 4;
	// begin inline asm
	{  .reg .u32 r0;  .reg .pred p;  shfl.sync.up.b32 r0|p, %r419, %r427, %r440, %r442;  @p add.u32 r0, r0, %r419;  mov.u32 %r425, r0;}
	// end inline asm
	mov.b32 	%r433, 8;
	// begin inline asm
	{  .reg .u32 r0;  .reg .pred p;  shfl.sync.up.b32 r0|p, %r425, %r433, %r440, %r442;  @p add.u32 r0, r0, %r425;  mov.u32 %r431, r0;}
	// end inline asm
	mov.b32 	%r439, 16;
	// begin inline asm
	{  .reg .u32 r0;  .reg .pred p;  shfl.sync.up.b32 r0|p, %r431, %r439, %r440, %r442;  @p add.u32 r0, r0, %r431;  mov.u32 %r437, r0;}
	// end inline asm
	setp.ne.s32 	%p41, %r412, 31;
	@%p41 bra 	$L__BB10_79;
	st.shared.u32 	[%r102], %r437;
$L__BB10_79:
	sub.s32 	%r589, %r437, %r417;
	setp.gt.u32 	%p42, %r2, 31;
	setp.eq.s32 	%p43, %r99, 7;
	setp.eq.s32 	%p44, %r99, 6;
	setp.eq.s32 	%p45, %r99, 5;
	setp.eq.s32 	%p46, %r99, 4;
	setp.eq.s32 	%p47, %r99, 3;
	setp.eq.s32 	%p48, %r99, 2;
	setp.eq.s32 	%p49, %r99, 1;
	bar.sync 	0;
	ld.shared.v4.u32 	{%r590, %r591, %r592, %r593}, [_ZZN3cub18CUB_300001_SM_10006detail10radix_sort31DeviceRadixSortSingleTileKernelINS1_5radix10policy_hubIjjyE10Policy1000ELNS0_9SortOrderE0EjjyNS1_21identity_decomposer_tEEEvPKT1_PSA_PKT2_PSE_T3_iiT4_E12temp_storage+33792];
	selp.b32 	%r594, %r590, %r860, %p49;
	add.s32 	%r595, %r591, %r590;
	selp.b32 	%r596, %r595, %r594, %p48;
	add.s32 	%r597, %r595, %r592;
	selp.b32 	%r598, %r597, %r596, %p47;
	add.s32 	%r599, %r597, %r593;
	selp.b32 	%r600, %r599, %r598, %p46;
	ld.shared.v4.u32 	{%r601, %r602, %r603, %r604}, [_ZZN3cub18CUB_300001_SM_10006detail10radix_sort31DeviceRadixSortSingleTileKernelINS1_5radix10policy_hubIjjyE10Policy1000ELNS0_9SortOrderE0EjjyNS1_21identity_decomposer_tEEEvPKT1_PSA_PKT2_PSE_T3_iiT4_E12temp_storage+33808];
	add.s32 	%r605, %r599, %r601;
	selp.b32 	%r606, %r605, %r600, %p45;
	add.s32 	%r607, %r605, %r602;
	selp.b32 	%r608, %r607, %r606, %p44;
	add.s32 	%r609, %r607, %r603;
	selp.b32 	%r860, %r609, %r608, %p43;
	add.s32 	%r202, %r609, %r604;
	setp.ne.s32 	%p50, %r412, 0;
	selp.b32 	%r610, %r589, 0, %p50;
	add.s32 	%r611, %r860, %r610;
	or.pred  	%p51, %p42, %p50;
	selp.b32 	%r861, %r611, %r589, %p42;
	@%p51 bra 	$L__BB10_81;
	shl.b32 	%r861, %r202, 16;
	st.shared.u32 	[_ZZN3cub18CUB_300001_SM_10006detail10radix_sort31DeviceRadixSortSingleTileKernelINS1_5radix10policy_hubIjjyE10Policy1000ELNS0_9SortOrderE0EjjyNS1_21identity_decomposer_tEEEvPKT1_PSA_PKT2_PSE_T3_iiT4_E12temp_storage+33832], %r861;
$L__BB10_81:
	setp.eq.s32 	%p52, %r2, 0;
	bar.sync 	0;
	ld.shared.u32 	%r612, [_ZZN3cub18CUB_300001_SM_10006detail10radix_sort31DeviceRadixSortSingleTileKernelINS1_5radix10policy_hubIjjyE10Policy1000ELNS0_9SortOrderE0EjjyNS1_21identity_decomposer_tEEEvPKT1_PSA_PKT2_PSE_T3_iiT4_E12temp_storage+33832];
	selp.b32 	%r613, 0, %r612, %p52;
	add.s32 	%r614, %r861, %r613;
	add.s32 	%r615, %r166, %r614;
	add.s32 	%r616, %r167, %r614;
	add.s32 	%r617, %r168, %r614;
	add.s32 	%r618, %r169, %r614;
	add.s32 	%r619, %r170, %r614;
	add.s32 	%r620, %r171, %r614;
	add.s32 	%r621, %r172, %r614;
	add.s32 	%r622, %r173, %r614;
	add.s32 	%r623, %r174, %r614;
	add.s32 	%r624, %r175, %r614;
	add.s32 	%r625, %r176, %r614;
	add.s32 	%r626, %r177, %r614;
	add.s32 	%r627, %r178, %r614;
	add.s32 	%r628, %r179, %r614;
	add.s32 	%r629, %r180, %r614;
	add.s32 	%r630, %r181, %r614;
	add.s32 	%r631, %r182, %r614;
	add.s32 	%r632, %r183, %r614;
	add.s32 	%r633, %r184, %r614;
	add.s32 	%r634, %r185, %r614;
	add.s32 	%r635, %r186, %r614;
	add.s32 	%r636, %r187, %r614;
	add.s32 	%r637, %r188, %r614;
	add.s32 	%r638, %r189, %r614;
	add.s32 	%r639, %r190, %r614;
	add.s32 	%r640, %r191, %r614;
	add.s32 	%r641, %r192, %r614;
	add.s32 	%r642, %r193, %r614;
	add.s32 	%r643, %r194, %r614;
	add.s32 	%r644, %r195, %r614;
	add.s32 	%r645, %r196, %r614;
	add.s32 	%r646, %r197, %r614;
	st.shared.u32 	[%r101], %r614;
	st.shared.u32 	[%r101+4], %r615;
	st.shared.u32 	[%r101+8], %r616;
	st.shared.u32 	[%r101+12], %r617;
	st.shared.u32 	[%r101+16], %r618;
	st.shared.u32 	[%r101+20], %r619;
	st.shared.u32 	[%r101+24], %r620;
	st.shared.u32 	[%r101+28], %r621;
	st.shared.u32 	[%r101+32], %r622;
	st.shared.u32 	[%r101+36], %r623;
	st.shared.u32 	[%r101+40], %r624;
	st.shared.u32 	[%r101+44], %r625;
	st.shared.u32 	[%r101+48], %r626;
	st.shared.u32 	[%r101+52], %r627;
	st.shared.u32 	[%r101+56], %r628;
	st.shared.u32 	[%r101+60], %r629;
	st.shared.u32 	[%r101+64], %r630;
	st.shared.u32 	[%r101+68], %r631;
	st.shared.u32 	[%r101+72], %r632;
	st.shared.u32 	[%r101+76], %r633;
	st.shared.u32 	[%r101+80], %r634;
	st.shared.u32 	[%r101+84], %r635;
	st.shared.u32 	[%r101+88], %r636;
	st.shared.u32 	[%r101+92], %r637;
	st.shared.u32 	[%r101+96], %r638;
	st.shared.u32 	[%r101+100], %r639;
	st.shared.u32 	[%r101+104], %r640;
	st.shared.u32 	[%r101+108], %r641;
	st.shared.u32 	[%r101+112], %r642;
	st.shared.u32 	[%r101+116], %r643;
	st.shared.u32 	[%r101+120], %r644;
	st.shared.u32 	[%r101+124], %r645;
	st.shared.u32 	[%r101+128], %r646;
	bar.sync 	0;
	cvt.u32.u16 	%r647, %rs1;
	ld.shared.u16 	%r648, [%r147];
	add.s32 	%r206, %r648, %r647;
	cvt.u32.u16 	%r649, %rs2;
	ld.shared.u16 	%r650, [%r148];
	add.s32 	%r207, %r650, %r649;
	cvt.u32.u16 	%r651, %rs3;
	ld.shared.u16 	%r652, [%r149];
	add.s32 	%r208, %r652, %r651;
	cvt.u32.u16 	%r653, %rs4;
	ld.shared.u16 	%r654, [%r150];
	add.s32 	%r209, %r654, %r653;
	cvt.u32.u16 	%r655, %rs5;
	ld.shared.u16 	%r656, [%r151];
	add.s32 	%r210, %r656, %r655;
	cvt.u32.u16 	%r657, %rs6;
	ld.shared.u16 	%r658, [%r152];
	add.s32 	%r211, %r658, %r657;
	cvt.u32.u16 	%r659, %rs7;
	ld.shared.u16 	%r660, [%r153];
	add.s32 	%r212, %r660, %r659;
	cvt.u32.u16 	%r661, %rs8;
	ld.shared.u16 	%r662, [%r154];
	add.s32 	%r213, %r662, %r661;
	cvt.u32.u16 	%r663, %rs9;
	ld.shared.u16 	%r664, [%r155];
	add.s32 	%r214, %r664, %r663;
	cvt.u32.u16 	%r665, %rs10;
	ld.shared.u16 	%r666, [%r156];
	add.s32 	%r215, %r666, %r665;
	cvt.u32.u16 	%r667, %rs11;
	ld.shared.u16 	%r668, [%r157];
	add.s32 	%r216, %r668, %r667;
	cvt.u32.u16 	%r669, %rs12;
	ld.shared.u16 	%r670, [%r158];
	add.s32 	%r217, %r670, %r669;
	cvt.u32.u16 	%r671, %rs13;
	ld.shared.u16 	%r672, [%r159];
	add.s32 	%r218, %r672, %r671;
	cvt.u32.u16 	%r673, %rs14;
	ld.shared.u16 	%r674, [%r160];
	add.s32 	%r219, %r674, %r673;
	cvt.u32.u16 	%r675, %rs15;
	ld.shared.u16 	%r676, [%r161];
	add.s32 	%r220, %r676, %r675;
	cvt.u32.u16 	%r677, %rs16;
	ld.shared.u16 	%r678, [%r162];
	add.s32 	%r221, %r678, %r677;
	cvt.u32.u16 	%r679, %rs17;
	ld.shared.u16 	%r680, [%r163];
	add.s32 	%r222, %r680, %r679;
	cvt.u32.u16 	%r681, %rs18;
	ld.shared.u16 	%r682, [%r164];
	add.s32 	%r223, %r682, %r681;
	cvt.u32.u16 	%r683, %rs19;
	ld.shared.u16 	%r684, [%r165];
	add.s32 	%r224, %r684, %r683;
	bar.sync 	0;
	setp.lt.s32 	%p53, %r821, %r304;
	@%p53 bra 	$L__BB10_121;
	cvt.u64.u32 	%rd15, %r2;
	shl.b32 	%r685, %r206, 2;
	mov.u32 	%r686, _ZZN3cub18CUB_300001_SM_10006detail10radix_sort31DeviceRadixSortSingleTileKernelINS1_5radix10policy_hubIjjyE10Policy1000ELNS0_9SortOrderE0EjjyNS1_21identity_decomposer_tEEEvPKT1_PSA_PKT2_PSE_T3_iiT4_E12temp_storage;
	add.s32 	%r687, %r686, %r685;
	st.shared.u32 	[%r687], %r840;
	shl.b32 	%r688, %r207, 2;
	add.s32 	%r689, %r686, %r688;
	st.shared.u32 	[%r689], %r839;
	shl.b32 	%r690, %r208, 2;
	add.s32 	%r691, %r686, %r690;
	st.shared.u32 	[%r691], %r838;
	shl.b32 	%r692, %r209, 2;
	add.s32 	%r693, %r686, %r692;
	st.shared.u32 	[%r693], %r837;
	shl.b32 	%r694, %r210, 2;
	add.s32 	%r695, %r686, %r694;
	st.shared.u32 	[%r695], %r836;
	shl.b32 	%r696, %r211, 2;
	add.s32 	%r697, %r686, %r696;
	st.shared.u32 	[%r697], %r835;
	shl.b32 	%r698, %r212, 2;
	add.s32 	%r699, %r686, %r698;
	st.shared.u32 	[%r699], %r834;
	shl.b32 	%r700, %r213, 2;
	add.s32 	%r701, %r686, %r700;
	st.shared.u32 	[%r701], %r833;
	shl.b32 	%r702, %r214, 2;
	add.s32 	%r703, %r686, %r702;
	st.shared.u32 	[%r703], %r832;
	shl.b32 	%r704, %r215, 2;
	add.s32 	%r705, %r686, %r704;
	st.shared.u32 	[%r705], %r831;
	shl.b32 	%r706, %r216, 2;
	add.s32 	%r707, %r686, %r706;
	st.shared.u32 	[%r707], %r830;
	shl.b32 	%r708, %r217, 2;
	add.s32 	%r709, %r686, %r708;
	st.shared.u32 	[%r709], %r829;
	shl.b32 	%r710, %r218, 2;
	add.s32 	%r711, %r686, %r710;
	st.shared.u32 	[%r711], %r828;
	shl.b32 	%r712, %r219, 2;
	add.s32 	%r713, %r686, %r712;
	st.shared.u32 	[%r713], %r827;
	shl.b32 	%r714, %r220, 2;
	add.s32 	%r715, %r686, %r714;
	st.shared.u32 	[%r715], %r826;
	shl.b32 	%r716, %r221, 2;
	add.s32 	%r717, %r686, %r716;
	st.shared.u32 	[%r717], %r825;
	shl.b32 	%r718, %r222, 2;
	add.s32 	%r719, %r686, %r718;
	st.shared.u32 	[%r719], %r824;
	shl.b32 	%r720, %r223, 2;
	add.s32 	%r721, %r686, %r720;
	st.shared.u32 	[%r721], %r823;
	shl.b32 	%r722, %r224, 2;
	add.s32 	%r723, %r686, %r722;
	st.shared.u32 	[%r723], %r822;
	bar.sync 	0;
	mad.lo.s32 	%r225, %r2, -72, %r103;
	ld.shared.u32 	%r226, [%r225];
	ld.shared.u32 	%r227, [%r225+1024];
	ld.shared.u32 	%r228, [%r225+2048];
	ld.shared.u32 	%r229, [%r225+3072];
	ld.shared.u32 	%r230, [%r225+4096];
	ld.shared.u32 	%r231, [%r225+5120];
	ld.shared.u32 	%r232, [%r225+6144];
	ld.shared.u32 	%r233, [%r225+7168];
	ld.shared.u32 	%r234, [%r225+8192];
	ld.shared.u32 	%r235, [%r225+9216];
	ld.shared.u32 	%r236, [%r225+10240];
	ld.shared.u32 	%r237, [%r225+11264];
	ld.shared.u32 	%r238, [%r225+12288];
	ld.shared.u32 	%r239, [%r225+13312];
	ld.shared.u32 	%r240, [%r225+14336];
	ld.shared.u32 	%r241, [%r225+15360];
	ld.shared.u32 	%r242, [%r225+16384];
	ld.shared.u32 	%r243, [%r225+17408];
	ld.shared.u32 	%r244, [%r225+18432];
	bar.sync 	0;
	st.shared.u32 	[%r687], %r859;
	st.shared.u32 	[%r689], %r858;
	st.shared.u32 	[%r691], %r857;
	st.shared.u32 	[%r693], %r856;
	st.shared.u32 	[%r695], %r855;
	st.shared.u32 	[%r697], %r854;
	st.shared.u32 	[%r699], %r853;
	st.shared.u32 	[%r701], %r852;
	st.shared.u32 	[%r703], %r851;
	st.shared.u32 	[%r705], %r850;
	st.shared.u32 	[%r707], %r849;
	st.shared.u32 	[%r709], %r848;
	st.shared.u32 	[%r711], %r847;
	st.shared.u32 	[%r713], %r846;
	st.shared.u32 	[%r715], %r845;
	st.shared.u32 	[%r717], %r844;
	st.shared.u32 	[%r719], %r843;
	st.shared.u32 	[%r721], %r842;
	st.shared.u32 	[%r723], %r841;
	bar.sync 	0;
	ld.shared.u32 	%r245, [%r225+1024];
	ld.shared.u32 	%r246, [%r225+2048];
	ld.shared.u32 	%r247, [%r225+3072];
	ld.shared.u32 	%r248, [%r225+4096];
	ld.shared.u32 	%r249, [%r225+5120];
	ld.shared.u32 	%r250, [%r225+6144];
	ld.shared.u32 	%r251, [%r225+7168];
	ld.shared.u32 	%r252, [%r225+8192];
	ld.shared.u32 	%r253, [%r225+9216];
	ld.shared.u32 	%r254, [%r225+10240];
	ld.shared.u32 	%r255, [%r225+11264];
	ld.shared.u32 	%r256, [%r225+12288];
	ld.shared.u32 	%r257, [%r225+13312];
	ld.shared.u32 	%r258, [%r225+14336];
	ld.shared.u32 	%r259, [%r225+15360];
	ld.shared.u32 	%r260, [%r225+16384];
	ld.shared.u32 	%r261, [%r225+17408];
	ld.shared.u32 	%r262, [%r225+18432];
	setp.gt.u64 	%p54, %rd2, %rd15;
	cvta.to.global.u64 	%rd16, %rd6;
	mul.wide.u32 	%rd17, %r2, 4;
	add.s64 	%rd4, %rd16, %rd17;
	cvta.to.global.u64 	%rd18, %rd8;
	add.s64 	%rd5, %rd18, %rd17;
	@%p54 bra 	$L__BB10_83;
	bra.uni 	$L__BB10_84;
$L__BB10_83:
	ld.shared.u32 	%r724, [%r225];
	st.global.u32 	[%rd4], %r226;
	st.global.u32 	[%rd5], %r724;
$L__BB10_84:
	add.s32 	%r725, %r2, 256;
	cvt.u64.u32 	%rd19, %r725;
	setp.le.u64 	%p55, %rd2, %rd19;
	@%p55 bra 	$L__BB10_86;
	st.global.u32 	[%rd4+1024], %r227;
	st.global.u32 	[%rd5+1024], %r245;
$L__BB10_86:
	add.s32 	%r726, %r2, 512;
	cvt.u64.u32 	%rd20, %r726;
	setp.le.u64 	%p56, %rd2, %rd20;
	@%p56 bra 	$L__BB10_88;
	st.global.u32 	[%rd4+2048], %r228;
	st.global.u32 	[%rd5+2048], %r246;
$L__BB10_88:
	add.s32 	%r727, %r2, 768;
	cvt.u64.u32 	%rd21, %r727;
	setp.le.u64 	%p57, %rd2, %rd21;
	@%p57 bra 	$L__BB10_90;
	st.global.u32 	[%rd4+3072], %r229;
	st.global.u32 	[%rd5+3072], %r247;
$L__BB10_90:
	or.b32  	%r728, %r2, 1024;
	cvt.u64.u32 	%rd22, %r728;
	setp.le.u64 	%p58, %rd2, %rd22;
	@%p58 bra 	$L__BB10_92;
	st.global.u32 	[%rd4+4096], %r230;
	st.global.u32 	[%rd5+4096], %r248;
$L__BB10_92:
	add.s32 	%r729, %r2, 1280;
	cvt.u64.u32 	%rd23, %r729;
	setp.le.u64 	%p59, %rd2, %rd23;
	@%p59 bra 	$L__BB10_94;
	st.global.u32 	[%rd4+5120], %r231;
	st.global.u32 	[%rd5+5120], %r249;
$L__BB10_94:
	add.s32 	%r730, %r2, 1536;
	cvt.u64.u32 	%rd24, %r730;
	setp.le.u64 	%p60, %rd2, %rd24;
	@%p60 bra 	$L__BB10_96;
	st.global.u32 	[%rd4+6144], %r232;
	st.global.u32 	[%rd5+6144], %r250;
$L__BB10_96:
	add.s32 	%r731, %r2, 1792;
	cvt.u64.u32 	%rd25, %r731;
	setp.le.u64 	%p61, %rd2, %rd25;
	@%p61 bra 	$L__BB10_98;
	st.global.u32 	[%rd4+7168], %r233;
	st.global.u32 	[%rd5+7168], %r251;
$L__BB10_98:
	or.b32  	%r732, %r2, 2048;
	cvt.u64.u32 	%rd26, %r732;
	setp.le.u64 	%p62, %rd2, %rd26;
	@%p62 bra 	$L__BB10_100;
	st.global.u32 	[%rd4+8192], %r234;
	st.global.u32 	[%rd5+8192], %r252;
$L__BB10_100:
	add.s32 	%r733, %r2, 2304;
	cvt.u64.u32 	%rd27, %r733;
	setp.le.u64 	%p63, %rd2, %rd27;
	@%p63 bra 	$L__BB10_102;
	st.global.u32 	[%rd4+9216], %r235;
	st.global.u32 	[%rd5+9216], %r253;
$L__BB10_102:
	add.s32 	%r734, %r2, 2560;
	cvt.u64.u32 	%rd28, %r734;
	setp.le.u64 	%p64, %rd2, %rd28;
	@%p64 bra 	$L__BB10_104;
	st.global.u32 	[%rd4+10240], %r236;
	st.global.u32 	[%rd5+10240], %r254;
$L__BB10_104:
	add.s32 	%r735, %r2, 2816;
	cvt.u64.u32 	%rd29, %r735;
	setp.le.u64 	%p65, %rd2, %rd29;
	@%p65 bra 	$L__BB10_106;
	st.global.u32 	[%rd4+11264], %r237;
	st.global.u32 	[%rd5+11264], %r255;
$L__BB10_106:
	or.b32  	%r736, %r2, 3072;
	cvt.u64.u32 	%rd30, %r736;
	setp.le.u64 	%p66, %rd2, %rd30;
	@%p66 bra 	$L__BB10_108;
	st.global.u32 	[%rd4+12288], %r238;
	st.global.u32 	[%rd5+12288], %r256;
$L__BB10_108:
	add.s32 	%r737, %r2, 3328;
	cvt.u64.u32 	%rd31, %r737;
	setp.le.u64 	%p67, %rd2, %rd31;
	@%p67 bra 	$L__BB10_110;
	st.global.u32 	[%rd4+13312], %r239;
	st.global.u32 	[%rd5+13312], %r257;
$L__BB10_110:
	add.s32 	%r738, %r2, 3584;
	cvt.u64.u32 	%rd32, %r738;
	setp.le.u64 	%p68, %rd2, %rd32;
	@%p68 bra 	$L__BB10_112;
	st.global.u32 	[%rd4+14336], %r240;
	st.global.u32 	[%rd5+14336], %r258;
$L__BB10_112:
	add.s32 	%r739, %r2, 3840;
	cvt.u64.u32 	%rd33, %r739;
	setp.le.u64 	%p69, %rd2, %rd33;
	@%p69 bra 	$L__BB10_114;
	st.global.u32 	[%rd4+15360], %r241;
	st.global.u32 	[%rd5+15360], %r259;
$L__BB10_114:
	or.b32  	%r740, %r2, 4096;
	cvt.u64.u32 	%rd34, %r740;
	setp.le.u64 	%p70, %rd2, %rd34;
	@%p70 bra 	$L__BB10_116;
	st.global.u32 	[%rd4+16384], %r242;
	st.global.u32 	[%rd5+16384], %r260;
$L__BB10_116:
	add.s32 	%r741, %r2, 4352;
	cvt.u64.u32 	%rd35, %r741;
	setp.le.u64 	%p71, %rd2, %rd35;
	@%p71 bra 	$L__BB10_118;
	st.global.u32 	[%rd4+17408], %r243;
	st.global.u32 	[%rd5+17408], %r261;
$L__BB10_118:
	add.s32 	%r742, %r2, 4608;
	cvt.u64.u32 	%rd36, %r742;
	setp.le.u64 	%p72, %rd2, %rd36;
	@%p72 bra 	$L__BB10_120;
	st.global.u32 	[%rd4+18432], %r244;
	st.global.u32 	[%rd5+18432], %r262;
$L__BB10_120:
	ret;
$L__BB10_121:
	shl.b32 	%r743, %r206, 2;
	mov.u32 	%r744, _ZZN3cub18CUB_300001_SM_10006detail10radix_sort31DeviceRadixSortSingleTileKernelINS1_5radix10policy_hubIjjyE10Policy1000ELNS0_9SortOrderE0EjjyNS1_21identity_decomposer_tEEEvPKT1_PSA_PKT2_PSE_T3_iiT4_E12temp_storage;
	add.s32 	%r745, %r744, %r743;
	st.shared.u32 	[%r745], %r840;
	shl.b32 	%r746, %r207, 2;
	add.s32 	%r747, %r744, %r746;
	st.shared.u32 	[%r747], %r839;
	shl.b32 	%r748, %r208, 2;
	add.s32 	%r749, %r744, %r748;
	st.shared.u32 	[%r749], %r838;
	shl.b32 	%r750, %r209, 2;
	add.s32 	%r751, %r744, %r750;
	st.shared.u32 	[%r751], %r837;
	shl.b32 	%r752, %r210, 2;
	add.s32 	%r753, %r744, %r752;
	st.shared.u32 	[%r753], %r836;
	shl.b32 	%r754, %r211, 2;
	add.s32 	%r755, %r744, %r754;
	st.shared.u32 	[%r755], %r835;
	shl.b32 	%r756, %r212, 2;
	add.s32 	%r757, %r744, %r756;
	st.shared.u32 	[%r757], %r834;
	shl.b32 	%r758, %r213, 2;
	add.s32 	%r759, %r744, %r758;
	st.shared.u32 	[%r759], %r833;
	shl.b32 	%r760, %r214, 2;
	add.s32 	%r761, %r744, %r760;
	st.shared.u32 	[%r761], %r832;
	shl.b32 	%r762, %r215, 2;
	add.s32 	%r763, %r744, %r762;
	st.shared.u32 	[%r763], %r831;
	shl.b32 	%r764, %r216, 2;
	add.s32 	%r765, %r744, %r764;
	st.shared.u32 	[%r765], %r830;
	shl.b32 	%r766, %r217, 2;
	add.s32 	%r767, %r744, %r766;
	st.shared.u32 	[%r767], %r829;
	shl.b32 	%r768, %r218, 2;
	add.s32 	%r769, %r744, %r768;
	st.shared.u32 	[%r769], %r828;
	shl.b32 	%r770, %r219, 2;
	add.s32 	%r771, %r744, %r770;
	st.shared.u32 	[%r771], %r827;
	shl.b32 	%r772, %r220, 2;
	add.s32 	%r773, %r744, %r772;
	st.shared.u32 	[%r773], %r826;
	shl.b32 	%r774, %r221, 2;
	add.s32 	%r775, %r744, %r774;
	st.shared.u32 	[%r775], %r825;
	shl.b32 	%r776, %r222, 2;
	add.s32 	%r777, %r744, %r776;
	st.shared.u32 	[%r777], %r824;
	shl.b32 	%r778, %r223, 2;
	add.s32 	%r779, %r744, %r778;
	st.shared.u32 	[%r779], %r823;
	shl.b32 	%r780, %r224, 2;
	add.s32 	%r781, %r744, %r780;
	st.shared.u32 	[%r781], %r822;
	bar.sync 	0;
	ld.shared.u32 	%r840, [%r103];
	ld.shared.u32 	%r839, [%r103+4];
	ld.shared.u32 	%r838, [%r103+8];
	ld.shared.u32 	%r837, [%r103+12];
	ld.shared.u32 	%r836, [%r103+16];
	ld.shared.u32 	%r835, [%r103+20];
	ld.shared.u32 	%r834, [%r103+24];
	ld.shared.u32 	%r833, [%r103+28];
	ld.shared.u32 	%r832, [%r103+32];
	ld.shared.u32 	%r831, [%r103+36];
	ld.shared.u32 	%r830, [%r103+40];
	ld.shared.u32 	%r829, [%r103+44];
	ld.shared.u32 	%r828, [%r103+48];
	ld.shared.u32 	%r827, [%r103+52];
	ld.shared.u32 	%r826, [%r103+56];
	ld.shared.u32 	%r825, [%r103+60];
	ld.shared.u32 	%r824, [%r103+64];
	ld.shared.u32 	%r823, [%r103+68];
	ld.shared.u32 	%r822, [%r103+72];
	bar.sync 	0;
	st.shared.u32 	[%r745], %r859;
	st.shared.u32 	[%r747], %r858;
	st.shared.u32 	[%r749], %r857;
	st.shared.u32 	[%r751], %r856;
	st.shared.u32 	[%r753], %r855;
	st.shared.u32 	[%r755], %r854;
	st.shared.u32 	[%r757], %r853;
	st.shared.u32 	[%r759], %r852;
	st.shared.u32 	[%r761], %r851;
	st.shared.u32 	[%r763], %r850;
	st.shared.u32 	[%r765], %r849;
	st.shared.u32 	[%r767], %r848;
	st.shared.u32 	[%r769], %r847;
	st.shared.u32 	[%r771], %r846;
	st.shared.u32 	[%r773], %r845;
	st.shared.u32 	[%r775], %r844;
	st.shared.u32 	[%r777], %r843;
	st.shared.u32 	[%r779], %r842;
	st.shared.u32 	[%r781], %r841;
	bar.sync 	0;
	ld.shared.u32 	%r859, [%r103];
	ld.shared.u32 	%r858, [%r103+4];
	ld.shared.u32 	%r857, [%r103+8];
	ld.shared.u32 	%r856, [%r103+12];
	ld.shared.u32 	%r855, [%r103+16];
	ld.shared.u32 	%r854, [%r103+20];
	ld.shared.u32 	%r853, [%r103+24];
	ld.shared.u32 	%r852, [%r103+28];
	ld.shared.u32 	%r851, [%r103+32];
	ld.shared.u32 	%r850, [%r103+36];
	ld.shared.u32 	%r849, [%r103+40];
	ld.shared.u32 	%r848, [%r103+44];
	ld.shared.u32 	%r847, [%r103+48];
	ld.shared.u32 	%r846, [%r103+52];
	ld.shared.u32 	%r845, [%r103+56];
	ld.shared.u32 	%r844, [%r103+60];
	ld.shared.u32 	%r843, [%r103+64];
	ld.shared.u32 	%r842, [%r103+68];
	ld.shared.u32 	%r841, [%r103+72];
	bar.sync 	0;
	add.s32 	%r821, %r821, 6;
	add.s32 	%r820, %r820, -6;
	bra.uni 	$L__BB10_77;

}
	// .globl	_ZN3cub18CUB_300001_SM_10006detail10radix_sort30DeviceRadixSortHistogramKernelINS1_5radix10policy_hubIjjyE10Policy1000ELNS0_9SortOrderE0EjyNS1_21identity_decomposer_tEEEvPT2_PKT1_SA_iiT3_
.visible .entry _ZN3cub18CUB_300001_SM_10006detail10radix_sort30DeviceRadixSortHistogramKernelINS1_5radix10policy_hubIjjyE10Policy1000ELNS0_9SortOrderE0EjyNS1_21identity_decomposer_tEEEvPT2_PKT1_SA_iiT3_(
	.param .u64 .ptr .align 1 _ZN3cub18CUB_300001_SM_10006detail10radix_sort30DeviceRadixSortHistogramKernelINS1_5radix10policy_hubIjjyE10Policy1000ELNS0_9SortOrderE0EjyNS1_21identity_decomposer_tEEEvPT2_PKT1_SA_iiT3__param_0,
	.param .u64 .ptr .align 1 _ZN3cub18CUB_300001_SM_10006detail10radix_sort30DeviceRadixSortHistogramKernelINS1_5radix10policy_hubIjjyE10Policy1000ELNS0_9SortOrderE0EjyNS1_21identity_decomposer_tEEEvPT2_PKT1_SA_iiT3__param_1,
	.param .u64 _ZN3cub18CUB_300001_SM_10006detail10radix_sort30DeviceRadixSortHistogramKernelINS1_5radix10policy_hubIjjyE10Policy1000ELNS0_9SortOrderE0EjyNS1_21identity_decomposer_tEEEvPT2_PKT1_SA_iiT3__param_2,
	.param .u32 _ZN3cub18CUB_300001_SM_10006detail10radix_sort30DeviceRadixSortHistogramKernelINS1_5radix10policy_hubIjjyE10Policy1000ELNS0_9SortOrderE0EjyNS1_21identity_decomposer_tEEEvPT2_PKT1_SA_iiT3__param_3,
	.param .u32 _ZN3cub18CUB_300001_SM_10006detail10radix_sort30DeviceRadixSortHistogramKernelINS1_5radix10policy_hubIjjyE10Policy1000ELNS0_9SortOrderE0EjyNS1_21identity_decomposer_tEEEvPT2_PKT1_SA_iiT3__param_4,
	.param .align 1 .b8 _ZN3cub18CUB_300001_SM_10006detail10radix_sort30DeviceRadixSortHistogramKernelINS1_5radix10policy_hubIjjyE10Policy1000ELNS0_9SortOrderE0EjyNS1_21identity_decomposer_tEEEvPT2_PKT1_SA_iiT3__param_5[1]
)
.maxntid 128
{
	.reg .pred 	%p<91>;
	.reg .b32 	%r<470>;
	.reg .b64 	%rd<137>;
	// demoted variable
	.shared .align 4 .b8 _ZZN3cub18CUB_300001_SM_10006detail10radix_sort30DeviceRadixSortHistogramKernelINS1_5radix10policy_hubIjjyE10Policy1000ELNS0_9SortOrderE0EjyNS1_21identity_decomposer_tEEEvPT2_PKT1_SA_iiT3_E12temp_storage[4096];
	ld.param.u64 	%rd18, [_ZN3cub18CUB_300001_SM_10006detail10radix_sort30DeviceRadixSortHistogramKernelINS1_5radix10policy_hubIjjyE10Policy1000ELNS0_9SortOrderE0EjyNS1_21identity_decomposer_tEEEvPT2_PKT1_SA_iiT3__param_0];
	ld.param.u64 	%rd19, [_ZN3cub18CUB_300001_SM_10006detail10radix_sort30DeviceRadixSortHistogramKernelINS1_5radix10policy_hubIjjyE10Policy1000ELNS0_9SortOrderE0EjyNS1_21identity_decomposer_tEEEvPT2_PKT1_SA_iiT3__param_1];
	ld.param.u64 	%rd17, [_ZN3cub18CUB_300001_SM_10006detail10radix_sort30DeviceRadixSortHistogramKernelINS1_5radix10policy_hubIjjyE10Policy1000ELNS0_9SortOrderE0EjyNS1_21identity_decomposer_tEEEvPT2_PKT1_SA_iiT3__param_2];
	ld.param.u32 	%r158, [_ZN3cub18CUB_300001_SM_10006detail10radix_sort30DeviceRadixSortHistogramKernelINS1_5radix10policy_hubIjjyE10Policy1000ELNS0_9SortOrderE0EjyNS1_21identity_decomposer_tEEEvPT2_PKT1_SA_iiT3__param_3];
	ld.param.u32 	%r159, [_ZN3cub18CUB_300001_SM_10006detail10radix_sort30DeviceRadixSortHistogramKernelINS1_5radix10policy_hubIjjyE10Policy1000ELNS0_9SortOrderE0EjyNS1_21identity_decomposer_tEEEvPT2_PKT1_SA_iiT3__param_4];
	cvta.to.global.u64 	%rd1, %rd19;
	cvta.to.global.u64 	%rd2, %rd18;
	setp.eq.s64 	%p2, %rd17, 0;
	@%p2 bra 	$L__BB11_153;
	sub.s32 	%r160, %r159, %r158;
	add.s32 	%r161, %r160, 7;
	shr.s32 	%r162, %r161, 31;
	shr.u32 	%r163, %r162, 29;
	add.s32 	%r164, %r161, %r163;
	shr.s32 	%r165, %r164, 3;
	mov.u32 	%r166, %tid.x;
	setp.gt.u32 	%p3, %r166, 255;
	setp.lt.s32 	%p4, %r161, 8;
	mov.u32 	%r167, %ctaid.x;
	shl.b32 	%r168, %r167, 11;
	cvt.u64.u32 	%rd3, %r168;
	mov.u32 	%r169, %nctaid.x;
	shl.b32 	%r170, %r169, 11;
	cvt.u64.u32 	%rd4, %r170;
	add.s32 	%r1, %r165, -1;
	and.b32  	%r2, %r165, 15;
	and.b32  	%r3, %r165, 7;
	add.s32 	%r4, %r3, -1;
	and.b32  	%r5, %r165, 3;
	or.pred  	%p1, %p3, %p4;
	shl.b32 	%r171, %r166, 2;
	mov.u32 	%r172, _ZZN3cub18CUB_300001_SM_10006detail10radix_sort30DeviceRadixSortHistogramKernelINS1_5radix10policy_hubIjjyE10Policy1000ELNS0_9SortOrderE0EjyNS1_21identity_decomposer_tEEEvPT2_PKT1_SA_iiT3_E12temp_storage;
	add.s32 	%r6, %r172, %r171;
	and.b32  	%r7, %r165, 268435440;
	cvt.u64.u32 	%rd5, %r166;
	add.s32 	%r8, %r166, 128;
	add.s32 	%r9, %r166, 256;
	add.s32 	%r10, %r166, 384;
	add.s32 	%r11, %r166, 512;
	add.s32 	%r12, %r166, 640;
	add.s32 	%r13, %r166, 768;
	add.s32 	%r14, %r166, 1280;
	add.s32 	%r15, %r166, 1920;
	and.b32  	%r16, %r165, 268435448;
	and.b32  	%r17, %r165, 1;
	neg.s32 	%r18, %r7;
	add.s32 	%r19, %r6, 8192;
	add.s64 	%rd21, %rd17, -1;
	shr.u64 	%rd22, %rd21, 30;
	add.s64 	%rd23, %rd22, 1;
	min.u64 	%rd6, %rd23, %rd17;
	mov.b64 	%rd135, 0;
$L__BB11_2:
	@%p1 bra 	$L__BB11_30;
	setp.lt.u32 	%p5, %r1, 15;
	mov.b32 	%r423, 0;
	@%p5 bra 	$L__BB11_6;
	mov.u32 	%r420, %r19;
	mov.u32 	%r421, %r18;
$L__BB11_5:
	.pragma "nounroll";
	mov.b32 	%r174, 0;
	st.shared.u32 	[%r420+-8192], %r174;
	st.shared.u32 	[%r420+-7168], %r174;
	st.shared.u32 	[%r420+-6144], %r174;
	st.shared.u32 	[%r420+-5120], %r174;
	st.shared.u32 	[%r420+-4096], %r174;
	st.shared.u32 	[%r420+-3072], %r174;
	st.shared.u32 	[%r420+-2048], %r174;
	st.shared.u32 	[%r420+-1024], %r174;
	st.shared.u32 	[%r420], %r174;
	st.shared.u32 	[%r420+1024], %r174;
	st.shared.u32 	[%r420+2048], %r174;
	st.shared.u32 	[%r420+3072], %r174;
	st.shared.u32 	[%r420+4096], %r174;
	st.shared.u32 	[%r420+5120], %r174;
	st.shared.u32 	[%r420+6144], %r174;
	st.shared.u32 	[%r420+7168], %r174;
	add.s32 	%r421, %r421, 16;
	add.s32 	%r420, %r420, 16384;
	setp.ne.s32 	%p6, %r421, 0;
	mov.u32 	%r423, %r7;
	@%p6 bra 	$L__BB11_5;
$L__BB11_6:
	add.s32 	%r25, %r2, -1;
	setp.eq.s32 	%p7, %r2, 0;
	@%p7 bra 	$L__BB11_16;
	setp.lt.u32 	%p8, %r25, 7;
	@%p8 bra 	$L__BB11_9;
	shl.b32 	%r175, %r423, 10;
	add.s32 	%r176, %r6, %r175;
	mov.b32 	%r177, 0;
	st.shared.u32 	[%r176], %r177;
	st.shared.u32 	[%r176+1024], %r177;
	st.shared.u32 	[%r176+2048], %r177;
	st.shared.u32 	[%r176+3072], %r177;
	st.shared.u32 	[%r176+4096], %r177;
	st.shared.u32 	[%r176+5120], %r177;
	st.shared.u32 	[%r176+6144], %r177;
	st.shared.u32 	[%r176+7168], %r177;
	add.s32 	%r423, %r423, 8;
$L__BB11_9:
	setp.eq.s32 	%p9, %r3, 0;
	@%p9 bra 	$L__BB11_16;
	setp.lt.u32 	%p10, %r4, 3;
	@%p10 bra 	$L__BB11_12;
	shl.b32 	%r178, %r423, 10;
	add.s32 	%r179, %r6, %r178;
	mov.b32 	%r180, 0;
	st.shared.u32 	[%r179], %r180;
	st.shared.u32 	[%r179+1024], %r180;
	st.shared.u32 	[%r179+2048], %r180;
	st.shared.u32 	[%r179+3072], %r180;
	add.s32 	%r423, %r423, 4;
$L__BB11_12:
	setp.eq.s32 	%p11, %r5, 0;
	@%p11 bra 	$L__BB11_16;
	setp.eq.s32 	%p12, %r5, 1;
	shl.b32 	%r181, %r423, 10;
	add.s32 	%r30, %r6, %r181;
	mov.b32 	%r182, 0;
	st.shared.u32 	[%r30], %r182;
	@%p12 bra 	$L__BB11_16;
	setp.eq.s32 	%p13, %r5, 2;
	mov.b32 	%r183, 0;
	st.shared.u32 	[%r30+1024], %r183;
	@%p13 bra 	$L__BB11_16;
	mov.b32 	%r184, 0;
	st.shared.u32 	[%r30+2048], %r184;
$L__BB11_16:
	cvt.u32.u64 	%r185, %rd5;
	setp.gt.u32 	%p14, %r185, 127;
	@%p14 bra 	$L__BB11_30;
	setp.lt.u32 	%p15, %r1, 15;
	mov.b32 	%r427, 0;
	@%p15 bra 	$L__BB11_20;
	mov.b32 	%r425, 0;
$L__BB11_19:
	.pragma "nounroll";
	shl.b32 	%r188, %r425, 10;
	add.s32 	%r189, %r6, %r188;
	mov.b32 	%r190, 0;
	st.shared.u32 	[%r189+512], %r190;
	st.shared.u32 	[%r189+1536], %r190;
	st.shared.u32 	[%r189+2560], %r190;
	st.shared.u32 	[%r189+3584], %r190;
	st.shared.u32 	[%r189+4608], %r190;
	st.shared.u32 	[%r189+5632], %r190;
	st.shared.u32 	[%r189+6656], %r190;
	st.shared.u32 	[%r189+7680], %r190;
	st.shared.u32 	[%r189+8704], %r190;
	st.shared.u32 	[%r189+9728], %r190;
	st.shared.u32 	[%r189+10752], %r190;
	st.shared.u32 	[%r189+11776], %r190;
	st.shared.u32 	[%r189+12800], %r190;
	st.shared.u32 	[%r189+13824], %r190;
	st.shared.u32 	[%r189+14848], %r190;
	st.shared.u32 	[%r189+15872], %r190;
	add.s32 	%r425, %r425, 16;
	setp.ne.s32 	%p16, %r425, %r7;
	mov.u32 	%r427, %r7;
	@%p16 bra 	$L__BB11_19;
$L__BB11_20:
	setp.eq.s32 	%p17, %r2, 0;
	@%p17 bra 	$L__BB11_30;
	setp.lt.u32 	%p18, %r25, 7;
	@%p18 bra 	$L__BB11_23;
	shl.b32 	%r191, %r427, 10;
	add.s32 	%r192, %r6, %r191;
	mov.b32 	%r193, 0;
	st.shared.u32 	[%r192+512], %r193;
	st.shared.u32 	[%r192+1536], %r193;
	st.shared.u32 	[%r192+2560], %r193;
	st.shared.u32 	[%r192+3584], %r193;
	st.shared.u32 	[%r192+4608], %r193;
	st.shared.u32 	[%r192+5632], %r193;
	st.shared.u32 	[%r192+6656], %r193;
	st.shared.u32 	[%r192+7680], %r193;
	add.s32 	%r427, %r427, 8;
$L__BB11_23:
	setp.eq.s32 	%p19, %r3, 0;
	@%p19 bra 	$L__BB11_30;
	setp.lt.u32 	%p20, %r4, 3;
	@%p20 bra 	$L__BB11_26;
	shl.b32 	%r194, %r427, 10;
	add.s32 	%r195, %r6, %r194;
	mov.b32 	%r196, 0;
	st.shared.u32 	[%r195+512], %r196;
	st.shared.u32 	[%r195+1536], %r196;
	st.shared.u32 	[%r195+2560], %r196;
	st.shared.u32 	[%r195+3584], %r196;
	add.s32 	%r427, %r427, 4;
$L__BB11_26:
	setp.eq.s32 	%p21, %r5, 0;
	@%p21 bra 	$L__BB11_30;
	setp.eq.s32 	%p22, %r5, 1;
	shl.b32 	%r197, %r427, 10;
	add.s32 	%r38, %r6, %r197;
	mov.b32 	%r198, 0;
	st.shared.u32 	[%r38+512], %r198;
	@%p22 bra 	$L__BB11_30;
	setp.eq.s32 	%p23, %r5, 2;
	mov.b32 	%r199, 0;
	st.shared.u32 	[%r38+1536], %r199;
	@%p23 bra 	$L__BB11_30;
	mov.b32 	%r200, 0;
	st.shared.u32 	[%r38+2560], %r200;
$L__BB11_30:
	bar.sync 	0;
	bar.sync 	0;
	shl.b64 	%rd8, %rd135, 30;
	sub.s64 	%rd24, %rd17, %rd8;
	min.u64 	%rd9, %rd24, 1073741824;
	setp.le.u64 	%p24, %rd9, %rd3;
	@%p24 bra 	$L__BB11_70;
	mov.u64 	%rd136, %rd3;
$L__BB11_32:
	add.s64 	%rd11, %rd136, %rd8;
	sub.s64 	%rd12, %rd17, %rd11;
	setp.lt.u64 	%p25, %rd12, 2048;
	@%p25 bra 	$L__BB11_34;
	add.s64 	%rd27, %rd11, %rd5;
	shl.b64 	%rd28, %rd27, 2;
	add.s64 	%rd29, %rd1, %rd28;
	ld.global.u32 	%r459, [%rd29];
	ld.global.u32 	%r458, [%rd29+512];
	ld.global.u32 	%r457, [%rd29+1024];
	ld.global.u32 	%r456, [%rd29+1536];
	ld.global.u32 	%r455, [%rd29+2048];
	ld.global.u32 	%r454, [%rd29+2560];
	ld.global.u32 	%r453, [%rd29+3072];
	ld.global.u32 	%r452, [%rd29+3584];
	ld.global.u32 	%r451, [%rd29+4096];
	ld.global.u32 	%r450, [%rd29+4608];
	ld.global.u32 	%r449, [%rd29+5120];
	ld.global.u32 	%r448, [%rd29+5632];
	ld.global.u32 	%r447, [%rd29+6144];
	ld.global.u32 	%r446, [%rd29+6656];
	ld.global.u32 	%r445, [%rd29+7168];
	ld.global.u32 	%r444, [%rd29+7680];
	bra.uni 	$L__BB11_66;
$L__BB11_34:
	cvt.u32.u64 	%r202, %rd5;
	cvt.u32.u64 	%r55, %rd12;
	setp.ge.s32 	%p26, %r202, %r55;
	add.s64 	%rd25, %rd11, %rd5;
	shl.b64 	%rd26, %rd25, 2;
	add.s64 	%rd13, %rd1, %rd26;
	mov.b32 	%r459, -1;
	@%p26 bra 	$L__BB11_36;
	ld.global.u32 	%r459, [%rd13];
$L__BB11_36:
	setp.ge.s32 	%p27, %r8, %r55;
	mov.b32 	%r458, -1;
	@%p27 bra 	$L__BB11_38;
	ld.global.u32 	%r458, [%rd13+512];
$L__BB11_38:
	setp.ge.s32 	%p28, %r9, %r55;
	mov.b32 	%r457, -1;
	@%p28 bra 	$L__BB11_40;
	ld.global.u32 	%r457, [%rd13+1024];
$L__BB11_40:
	setp.ge.s32 	%p29, %r10, %r55;
	mov.b32 	%r456, -1;
	@%p29 bra 	$L__BB11_42;
	ld.global.u32 	%r456, [%rd13+1536];
$L__BB11_42:
	setp.ge.s32 	%p30, %r11, %r55;
	mov.b32 	%r455, -1;
	@%p30 bra 	$L__BB11_44;
	ld.global.u32 	%r455, [%rd13+2048];
$L__BB11_44:
	setp.ge.s32 	%p31, %r12, %r55;
	mov.b32 	%r454, -1;
	@%p31 bra 	$L__BB11_46;
	ld.global.u32 	%r454, [%rd13+2560];
$L__BB11_46:
	setp.ge.s32 	%p32, %r13, %r55;
	mov.b32 	%r453, -1;
	@%p32 bra 	$L__BB11_48;
	ld.global.u32 	%r453, [%rd13+3072];
$L__BB11_48:
	mov.u32 	%r210, %tid.x;
	add.s32 	%r211, %r210, 896;
	setp.ge.s32 	%p33, %r211, %r55;
	mov.b32 	%r452, -1;
	@%p33 bra 	$L__BB11_50;
	ld.global.u32 	%r452, [%rd13+3584];
$L__BB11_50:
	or.b32  	%r214, %r210, 1024;
	setp.ge.s32 	%p34, %r214, %r55;
	mov.b32 	%r451, -1;
	@%p34 bra 	$L__BB11_52;
	ld.global.u32 	%r451, [%rd13+4096];
$L__BB11_52:
	add.s32 	%r217, %r210, 1152;
	setp.ge.s32 	%p35, %r217, %r55;
	mov.b32 	%r450, -1;
	@%p35 bra 	$L__BB11_54;
	ld.global.u32 	%r450, [%rd13+4608];
$L__BB11_54:
	setp.ge.s32 	%p36, %r14, %r55;
	mov.b32 	%r449, -1;
	@%p36 bra 	$L__BB11_56;
	ld.global.u32 	%r449, [%rd13+5120];
$L__BB11_56:
	add.s32 	%r221, %r210, 1408;
	setp.ge.s32 	%p37, %r221, %r55;
	mov.b32 	%r448, -1;
	@%p37 bra 	$L__BB11_58;
	ld.global.u32 	%r448, [%rd13+5632];
$L__BB11_58:
	add.s32 	%r224, %r210, 1536;
	setp.ge.s32 	%p38, %r224, %r55;
	mov.b32 	%r447, -1;
	@%p38 bra 	$L__BB11_60;
	ld.global.u32 	%r447, [%rd13+6144];
$L__BB11_60:
	add.s32 	%r227, %r210, 1664;
	setp.ge.s32 	%p39, %r227, %r55;
	mov.b32 	%r446, -1;
	@%p39 bra 	$L__BB11_62;
	ld.global.u32 	%r446, [%rd13+6656];
$L__BB11_62:
	add.s32 	%r230, %r210, 1792;
	setp.ge.s32 	%p40, %r230, %r55;
	mov.b32 	%r445, -1;
	@%p40 bra 	$L__BB11_64;
	ld.global.u32 	%r445, [%rd13+7168];
$L__BB11_64:
	setp.ge.s32 	%p41, %r15, %r55;
	mov.b32 	%r444, -1;
	@%p41 bra 	$L__BB11_66;
	ld.global.u32 	%r444, [%rd13+7680];
$L__BB11_66:
	setp.le.s32 	%p42, %r159, %r158;
	@%p42 bra 	$L__BB11_69;
	mov.b32 	%r460, 0;
	mov.u32 	%r461, %r158;
$L__BB11_68:
	sub.s32 	%r233, %r159, %r461;
	shl.b32 	%r234, %r460, 10;
	mov.u32 	%r235, _ZZN3cub18CUB_300001_SM_10006detail10radix_sort30DeviceRadixSortHistogramKernelINS1_5radix10policy_hubIjjyE10Policy1000ELNS0_9SortOrderE0EjyNS1_21identity_decomposer_tEEEvPT2_PKT1_SA_iiT3_E12temp_storage;
	add.s32 	%r236, %r235, %r234;
	min.s32 	%r237, %r233, 8;
	mov.b32 	%r238, -1;
	shl.b32 	%r239, %r238, %r237;
	not.b32 	%r240, %r239;
	shr.u32 	%r241, %r459, %r461;
	and.b32  	%r242, %r241, %r240;
	shl.b32 	%r243, %r242, 2;
	add.s32 	%r244, %r236, %r243;
	atom.shared.add.u32 	%r245, [%r244], 1;
	shr.u32 	%r246, %r458, %r461;
	and.b32  	%r247, %r246, %r240;
	shl.b32 	%r248, %r247, 2;
	add.s32 	%r249, %r236, %r248;
	atom.shared.add.u32 	%r250, [%r249], 1;
	shr.u32 	%r251, %r457, %r461;
	and.b32  	%r252, %r251, %r240;
	shl.b32 	%r253, %r252, 2;
	add.s32 	%r254, %r236, %r253;
	atom.shared.add.u32 	%r255, [%r254], 1;
	shr.u32 	%r256, %r456, %r461;
	and.b32  	%r257, %r256, %r240;
	shl.b32 	%r258, %r257, 2;
	add.s32 	%r259, %r236, %r258;
	atom.shared.add.u32 	%r260, [%r259], 1;
	shr.u32 	%r261, %r455, %r461;
	and.b32  	%r262, %r261, %r240;
	shl.b32 	%r263, %r262, 2;
	add.s32 	%r264, %r236, %r263;
	atom.shared.add.u32 	%r265, [%r264], 1;
	shr.u32 	%r266, %r454, %r461;
	and.b32  	%r267, %r266, %r240;
	shl.b32 	%r268, %r267, 2;
	add.s32 	%r269, %r236, %r268;
	atom.shared.add.u32 	%r270, [%r269], 1;
	shr.u32 	%r271, %r453, %r461;
	and.b32  	%r272, %r271, %r240;
	shl.b32 	%r273, %r272, 2;
	add.s32 	%r274, %r236, %r273;
	atom.shared.add.u32 	%r275, [%r274], 1;
	shr.u32 	%r276, %r452, %r461;
	and.b32  	%r277, %r276, %r240;
	shl.b32 	%r278, %r277, 2;
	add.s32 	%r279, %r236, %r278;
	atom.shared.add.u32 	%r280, [%r279], 1;
	shr.u32 	%r281, %r451, %r461;
	and.b32  	%r282, %r281, %r240;
	shl.b32 	%r283, %r282, 2;
	add.s32 	%r284, %r236, %r283;
	atom.shared.add.u32 	%r285, [%r284], 1;
	shr.u32 	%r286, %r450, %r461;
	and.b32  	%r287, %r286, %r240;
	shl.b32 	%r288, %r287, 2;
	add.s32 	%r289, %r236, %r288;
	atom.shared.add.u32 	%r290, [%r289], 1;
	shr.u32 	%r291, %r449, %r461;
	and.b32  	%r292, %r291, %r240;
	shl.b32 	%r293, %r292, 2;
	add.s32 	%r294, %r236, %r293;
	atom.shared.add.u32 	%r295, [%r294], 1;
	shr.u32 	%r296, %r448, %r461;
	and.b32  	%r297, %r296, %r240;
	shl.b32 	%r298, %r297, 2;
	add.s32 	%r299, %r236, %r298;
	atom.shared.add.u32 	%r300, [%r299], 1;
	shr.u32 	%r301, %r447, %r461;
	and.b32  	%r302, %r301, %r240;
	shl.b32 	%r303, %r302, 2;
	add.s32 	%r304, %r236, %r303;
	atom.shared.add.u32 	%r305, [%r304], 1;
	shr.u32 	%r306, %r446, %r461;
	and.b32  	%r307, %r306, %r240;
	shl.b32 	%r308, %r307, 2;
	add.s32 	%r309, %r236, %r308;
	atom.shared.add.u32 	%r310, [%r309], 1;
	shr.u32 	%r311, %r445, %r461;
	and.b32  	%r312, %r311, %r240;
	shl.b32 	%r313, %r312, 2;
	add.s32 	%r314, %r236, %r313;
	atom.shared.add.u32 	%r315, [%r314], 1;
	shr.u32 	%r316, %r444, %r461;
	and.b32  	%r317, %r316, %r240;
	shl.b32 	%r318, %r317, 2;
	add.s32 	%r319, %r236, %r318;
	atom.shared.add.u32 	%r320, [%r319], 1;
	add.s32 	%r461, %r461, 8;
	add.s32 	%r460, %r460, 1;
	setp.lt.s32 	%p43, %r461, %r159;
	@%p43 bra 	$L__BB11_68;
$L__BB11_69:
	add.s64 	%rd136, %rd136, %rd4;
	setp.lt.u64 	%p44, %rd136, %rd9;
	@%p44 bra 	$L__BB11_32;
$L__BB11_70:
	bar.sync 	0;
	@%p1 bra 	$L__BB11_152;
	setp.lt.u32 	%p45, %r1, 7;
	mov.b32 	%r464, 0;
	@%p45 bra 	$L__BB11_90;
	mov.b32 	%r462, 0;
$L__BB11_73:
	.pragma "nounroll";
	shl.b32 	%r323, %r462, 10;
	add.s32 	%r108, %r6, %r323;
	ld.shared.u32 	%r109, [%r108];
	setp.eq.s32 	%p46, %r109, 0;
	@%p46 bra 	$L__BB11_75;
	cvt.u32.u64 	%r324, %rd5;
	shl.b32 	%r325, %r462, 8;
	add.s32 	%r326, %r325, %r324;
	mul.wide.u32 	%rd30, %r326, 8;
	add.s64 	%rd31, %rd2, %rd30;
	cvt.u64.u32 	%rd32, %r109;
	atom.global.add.u64 	%rd33, [%rd31], %rd32;
$L__BB11_75:
	ld.shared.u32 	%r110, [%r108+1024];
	setp.eq.s32 	%p47, %r110, 0;
	@%p47 bra 	$L__BB11_77;
	cvt.u32.u64 	%r327, %rd5;
	shl.b32 	%r328, %r462, 8;
	add.s32 	%r329, %r328, %r327;
	add.s32 	%r330, %r329, 256;
	mul.wide.u32 	%rd34, %r330, 8;
	add.s64 	%rd35, %rd2, %rd34;
	cvt.u64.u32 	%rd36, %r110;
	atom.global.add.u64 	%rd37, [%rd35], %rd36;
$L__BB11_77:
	ld.shared.u32 	%r111, [%r108+2048];
	setp.eq.s32 	%p48, %r111, 0;
	@%p48 bra 	$L__BB11_79;
	cvt.u32.u64 	%r331, %rd5;
	shl.b32 	%r332, %r462, 8;
	add.s32 	%r333, %r332, %r331;
	add.s32 	%r334, %r333, 512;
	mul.wide.u32 	%rd38, %r334, 8;
	add.s64 	%rd39, %rd2, %rd38;
	cvt.u64.u32 	%rd40, %r111;
	atom.global.add.u64 	%rd41, [%rd39], %rd40;
$L__BB11_79:
	ld.shared.u32 	%r112, [%r108+3072];
	setp.eq.s32 	%p49, %r112, 0;
	@%p49 bra 	$L__BB11_81;
	cvt.u32.u64 	%r335, %rd5;
	shl.b32 	%r336, %r462, 8;
	add.s32 	%r337, %r336, %r335;
	add.s32 	%r338, %r337, 768;
	mul.wide.u32 	%rd42, %r338, 8;
	add.s64 	%rd43, %rd2, %rd42;
	cvt.u64.u32 	%rd44, %r112;
	atom.global.add.u64 	%rd45, [%rd43], %rd44;
$L__BB11_81:
	ld.shared.u32 	%r113, [%r108+4096];
	setp.eq.s32 	%p50, %r113, 0;
	@%p50 bra 	$L__BB11_83;
	cvt.u32.u64 	%r339, %rd5;
	shl.b32 	%r340, %r462, 8;
	add.s32 	%r341, %r340, %r339;
	add.s32 	%r342, %r341, 1024;
	mul.wide.u32 	%rd46, %r342, 8;
	add.s64 	%rd47, %rd2, %rd46;
	cvt.u64.u32 	%rd48, %r113;
	atom.global.add.u64 	%rd49, [%rd47], %rd48;
$L__BB11_83:
	ld.shared.u32 	%r114, [%r108+5120];
	setp.eq.s32 	%p51, %r114, 0;
	@%p51 bra 	$L__BB11_85;
	cvt.u32.u64 	%r343, %rd5;
	shl.b32 	%r344, %r462, 8;
	add.s32 	%r345, %r344, %r343;
	add.s32 	%r346, %r345, 1280;
	mul.wide.u32 	%rd50, %r346, 8;
	add.s64 	%rd51, %rd2, %rd50;
	cvt.u64.u32 	%rd52, %r114;
	atom.global.add.u64 	%rd53, [%rd51], %rd52;
$L__BB11_85:
	ld.shared.u32 	%r115, [%r108+6144];
	setp.eq.s32 	%p52, %r115, 0;
	@%p52 bra 	$L__BB11_87;
	cvt.u32.u64 	%r347, %rd5;
	shl.b32 	%r348, %r462, 8;
	add.s32 	%r349, %r348, %r347;
	add.s32 	%r350, %r349, 1536;
	mul.wide.u32 	%rd54, %r350, 8;
	add.s64 	%rd55, %rd2, %rd54;
	cvt.u64.u32 	%rd56, %r115;
	atom.global.add.u64 	%rd57, [%rd55], %rd56;
$L__BB11_87:
	ld.shared.u32 	%r116, [%r108+7168];
	setp.eq.s32 	%p53, %r116, 0;
	@%p53 bra 	$L__BB11_89;
	cvt.u32.u64 	%r351, %rd5;
	shl.b32 	%r352, %r462, 8;
	add.s32 	%r353, %r352, %r351;
	add.s32 	%r354, %r353, 1792;
	mul.wide.u32 	%rd58, %r354, 8;
	add.s64 	%rd59, %rd2, %rd58;
	cvt.u64.u32 	%rd60, %r116;
	atom.global.add.u64 	%rd61, [%rd59], %rd60;
$L__BB11_89:
	add.s32 	%r462, %r462, 8;
	setp.ne.s32 	%p54, %r462, %r16;
	mov.u32 	%r464, %r16;
	@%p54 bra 	$L__BB11_73;
$L__BB11_90:
	add.s32 	%r119, %r5, -1;
	setp.eq.s32 	%p55, %r3, 0;
	@%p55 bra 	$L__BB11_111;
	setp.lt.u32 	%p56, %r4, 3;
	@%p56 bra 	$L__BB11_101;
	shl.b32 	%r355, %r464, 10;
	add.s32 	%r120, %r6, %r355;
	ld.shared.u32 	%r121, [%r120];
	setp.eq.s32 	%p57, %r121, 0;
	@%p57 bra 	$L__BB11_94;
	cvt.u32.u64 	%r356, %rd5;
	shl.b32 	%r357, %r464, 8;
	add.s32 	%r358, %r357, %r356;
	mul.wide.u32 	%rd62, %r358, 8;
	add.s64 	%rd63, %rd2, %rd62;
	cvt.u64.u32 	%rd64, %r121;
	atom.global.add.u64 	%rd65, [%rd63], %rd64;
$L__BB11_94:
	ld.shared.u32 	%r122, [%r120+1024];
	setp.eq.s32 	%p58, %r122, 0;
	@%p58 bra 	$L__BB11_96;
	cvt.u32.u64 	%r359, %rd5;
	shl.b32 	%r360, %r464, 8;
	add.s32 	%r361, %r360, %r359;
	add.s32 	%r362, %r361, 256;
	mul.wide.u32 	%rd66, %r362, 8;
	add.s64 	%rd67, %rd2, %rd66;
	cvt.u64.u32 	%rd68, %r122;
	atom.global.add.u64 	%rd69, [%rd67], %rd68;
$L__BB11_96:
	ld.shared.u32 	%r123, [%r120+2048];
	setp.eq.s32 	%p59, %r123, 0;
	@%p59 bra 	$L__BB11_98;
	cvt.u32.u64 	%r363, %rd5;
	shl.b32 	%r364, %r464, 8;
	add.s32 	%r365, %r364, %r363;
	add.s32 	%r366, %r365, 512;
	mul.wide.u32 	%rd70, %r366, 8;
	add.s64 	%rd71, %rd2, %rd70;
	cvt.u64.u32 	%rd72, %r123;
	atom.global.add.u64 	%rd73, [%rd71], %rd72;
$L__BB11_98:
	ld.shared.u32 	%r124, [%r120+3072];
	setp.eq.s32 	%p60, %r124, 0;
	@%p60 bra 	$L__BB11_100;
	cvt.u32.u64 	%r367, %rd5;
	shl.b32 	%r368, %r464, 8;
	add.s32 	%r369, %r368, %r367;
	add.s32 	%r370, %r369, 768;
	mul.wide.u32 	%rd74, %r370, 8;
	add.s64 	%rd75, %rd2, %rd74;
	cvt.u64.u32 	%rd76, %r124;
	atom.global.add.u64 	%rd77, [%rd75], %rd76;
$L__BB11_100:
	add.s32 	%r464, %r464, 4;
$L__BB11_101:
	setp.eq.s32 	%p61, %r5, 0;
	@%p61 bra 	$L__BB11_111;
	setp.eq.s32 	%p62, %r119, 0;
	@%p62 bra 	$L__BB11_108;
	shl.b32 	%r371, %r464, 10;
	add.s32 	%r127, %r6, %r371;
	ld.shared.u32 	%r128, [%r127];
	setp.eq.s32 	%p63, %r128, 0;
	@%p63 bra 	$L__BB11_105;
	cvt.u32.u64 	%r372, %rd5;
	shl.b32 	%r373, %r464, 8;
	add.s32 	%r374, %r373, %r372;
	mul.wide.u32 	%rd78, %r374, 8;
	add.s64 	%rd79, %rd2, %rd78;
	cvt.u64.u32 	%rd80, %r128;
	atom.global.add.u64 	%rd81, [%rd79], %rd80;
$L__BB11_105:
	ld.shared.u32 	%r129, [%r127+1024];
	setp.eq.s32 	%p64, %r129, 0;
	@%p64 bra 	$L__BB11_107;
	cvt.u32.u64 	%r375, %rd5;
	shl.b32 	%r376, %r464, 8;
	add.s32 	%r377, %r376, %r375;
	add.s32 	%r378, %r377, 256;
	mul.wide.u32 	%rd82, %r378, 8;
	add.s64 	%rd83, %rd2, %rd82;
	cvt.u64.u32 	%rd84, %r129;
	atom.global.add.u64 	%rd85, [%rd83], %rd84;
$L__BB11_107:
	add.s32 	%r464, %r464, 2;
$L__BB11_108:
	setp.eq.s32 	%p65, %r17, 0;
	@%p65 bra 	$L__BB11_111;
	shl.b32 	%r379, %r464, 10;
	add.s32 	%r380, %r6, %r379;
	ld.shared.u32 	%r132, [%r380];
	setp.eq.s32 	%p66, %r132, 0;
	@%p66 bra 	$L__BB11_111;
	cvt.u32.u64 	%r381, %rd5;
	shl.b32 	%r382, %r464, 8;
	add.s32 	%r383, %r382, %r381;
	mul.wide.u32 	%rd86, %r383, 8;
	add.s64 	%rd87, %rd2, %rd86;
	cvt.u64.u32 	%rd88, %r132;
	atom.global.add.u64 	%rd89, [%rd87], %rd88;
$L__BB11_111:
	cvt.u32.u64 	%r384, %rd5;
	setp.gt.u32 	%p67, %r384, 127;
	@%p67 bra 	$L__BB11_152;
	setp.lt.u32 	%p68, %r1, 7;
	mov.b32 	%r468, 0;
	@%p68 bra 	$L__BB11_131;
	mov.b32 	%r466, 0;
$L__BB11_114:
	.pragma "nounroll";
	shl.b32 	%r388, %r466, 10;
	add.s32 	%r134, %r6, %r388;
	ld.shared.u32 	%r135, [%r134+512];
	setp.eq.s32 	%p69, %r135, 0;
	shl.b32 	%r389, %r466, 8;
	add.s32 	%r390, %r389, %r384;
	mul.wide.u32 	%rd90, %r390, 8;
	add.s64 	%rd15, %rd2, %rd90;
	@%p69 bra 	$L__BB11_116;
	cvt.u64.u32 	%rd91, %r135;
	atom.global.add.u64 	%rd92, [%rd15+1024], %rd91;
$L__BB11_116:
	ld.shared.u32 	%r136, [%r134+1536];
	setp.eq.s32 	%p70, %r136, 0;
	@%p70 bra 	$L__BB11_118;
	cvt.u64.u32 	%rd93, %r136;
	atom.global.add.u64 	%rd94, [%rd15+3072], %rd93;
$L__BB11_118:
	ld.shared.u32 	%r137, [%r134+2560];
	setp.eq.s32 	%p71, %r137, 0;
	@%p71 bra 	$L__BB11_120;
	cvt.u64.u32 	%rd95, %r137;
	atom.global.add.u64 	%rd96, [%rd15+5120], %rd95;
$L__BB11_120:
	ld.shared.u32 	%r138, [%r134+3584];
	setp.eq.s32 	%p72, %r138, 0;
	@%p72 bra 	$L__BB11_122;
	cvt.u64.u32 	%rd97, %r138;
	atom.global.add.u64 	%rd98, [%rd15+7168], %rd97;
$L__BB11_122:
	ld.shared.u32 	%r139, [%r134+4608];
	setp.eq.s32 	%p73, %r139, 0;
	@%p73 bra 	$L__BB11_124;
	cvt.u64.u32 	%rd99, %r139;
	atom.global.add.u64 	%rd100, [%rd15+9216], %rd99;
$L__BB11_124:
	ld.shared.u32 	%r140, [%r134+5632];
	setp.eq.s32 	%p74, %r140, 0;
	@%p74 bra 	$L__BB11_126;
	cvt.u64.u32 	%rd101, %r140;
	atom.global.add.u64 	%rd102, [%rd15+11264], %rd101;
$L__BB11_126:
	ld.shared.u32 	%r141, [%r134+6656];
	setp.eq.s32 	%p75, %r141, 0;
	@%p75 bra 	$L__BB11_128;
	cvt.u64.u32 	%rd103, %r141;
	atom.global.add.u64 	%rd104, [%rd15+13312], %rd103;
$L__BB11_128:
	ld.shared.u32 	%r142, [%r134+7680];
	setp.eq.s32 	%p76, %r142, 0;
	@%p76 bra 	$L__BB11_130;
	cvt.u64.u32 	%rd105, %r142;
	atom.global.add.u64 	%rd106, [%rd15+15360], %rd105;
$L__BB11_130:
	add.s32 	%r466, %r466, 8;
	setp.ne.s32 	%p77, %r466, %r16;
	mov.u32 	%r468, %r16;
	@%p77 bra 	$L__BB11_114;
$L__BB11_131:
	setp.eq.s32 	%p78, %r3, 0;
	@%p78 bra 	$L__BB11_152;
	setp.lt.u32 	%p79, %r4, 3;
	@%p79 bra 	$L__BB11_142;
	shl.b32 	%r391, %r468, 10;
	add.s32 	%r145, %r6, %r391;
	ld.shared.u32 	%r146, [%r145+512];
	setp.eq.s32 	%p80, %r146, 0;
	@%p80 bra 	$L__BB11_135;
	shl.b32 	%r393, %r468, 8;
	add.s32 	%r394, %r393, %r384;
	mul.wide.u32 	%rd107, %r394, 8;
	add.s64 	%rd108, %rd2, %rd107;
	cvt.u64.u32 	%rd109, %r146;
	atom.global.add.u64 	%rd110, [%rd108+1024], %rd109;
$L__BB11_135:
	ld.shared.u32 	%r147, [%r145+1536];
	setp.eq.s32 	%p81, %r147, 0;
	@%p81 bra 	$L__BB11_137;
	shl.b32 	%r396, %r468, 8;
	add.s32 	%r397, %r396, %r384;
	add.s32 	%r398, %r397, 256;
	mul.wide.u32 	%rd111, %r398, 8;
	add.s64 	%rd112, %rd2, %rd111;
	cvt.u64.u32 	%rd113, %r147;
	atom.global.add.u64 	%rd114, [%rd112+1024], %rd113;
$L__BB11_137:
	ld.shared.u32 	%r148, [%r145+2560];
	setp.eq.s32 	%p82, %r148, 0;
	@%p82 bra 	$L__BB11_139;
	shl.b32 	%r400, %r468, 8;
	add.s32 	%r401, %r400, %r384;
	add.s32 	%r402, %r401, 512;
	mul.wide.u32 	%rd115, %r402, 8;
	add.s64 	%rd116, %rd2, %rd115;
	cvt.u64.u32 	%rd117, %r148;
	atom.global.add.u64 	%rd118, [%rd116+1024], %rd117;
$L__BB11_139:
	ld.shared.u32 	%r149, [%r145+3584];
	setp.eq.s32 	%p83, %r149, 0;
	@%p83 bra 	$L__BB11_141;
	shl.b32 	%r404, %r468, 8;
	add.s32 	%r405, %r404, %r384;
	add.s32 	%r406, %r405, 768;
	mul.wide.u32 	%rd119, %r406, 8;
	add.s64 	%rd120, %rd2, %rd119;
	cvt.u64.u32 	%rd121, %r149;
	atom.global.add.u64 	%rd122, [%rd120+1024], %rd121;
$L__BB11_141:
	add.s32 	%r468, %r468, 4;
$L__BB11_142:
	setp.eq.s32 	%p84, %r5, 0;
	@%p84 bra 	$L__BB11_152;
	setp.eq.s32 	%p85, %r119, 0;
	@%p85 bra 	$L__BB11_149;
	shl.b32 	%r407, %r468, 10;
	add.s32 	%r152, %r6, %r407;
	ld.shared.u32 	%r153, [%r152+512];
	setp.eq.s32 	%p86, %r153, 0;
	@%p86 bra 	$L__BB11_146;
	shl.b32 	%r409, %r468, 8;
	add.s32 	%r410, %r409, %r384;
	mul.wide.u32 	%rd123, %r410, 8;
	add.s64 	%rd124, %rd2, %rd123;
	cvt.u64.u32 	%rd125, %r153;
	atom.global.add.u64 	%rd126, [%rd124+1024], %rd125;
$L__BB11_146:
	ld.shared.u32 	%r154, [%r152+1536];
	setp.eq.s32 	%p87, %r154, 0;
	@%p87 bra 	$L__BB11_148;
	shl.b32 	%r412, %r468, 8;
	add.s32 	%r413, %r412, %r384;
	add.s32 	%r414, %r413, 256;
	mul.wide.u32 	%rd127, %r414, 8;
	add.s64 	%rd128, %rd2, %rd127;
	cvt.u64.u32 	%rd129, %r154;
	atom.global.add.u64 	%rd130, [%rd128+1024], %rd129;
$L__BB11_148:
	add.s32 	%r468, %r468, 2;
$L__BB11_149:
	setp.eq.s32 	%p88, %r17, 0;
	@%p88 bra 	$L__BB11_152;
	shl.b32 	%r415, %r468, 10;
	add.s32 	%r416, %r6, %r415;
	ld.shared.u32 	%r157, [%r416+512];
	setp.eq.s32 	%p89, %r157, 0;
	@%p89 bra 	$L__BB11_152;
	shl.b32 	%r418, %r468, 8;
	add.s32 	%r419, %r418, %r384;
	mul.wide.u32 	%rd131, %r419, 8;
	add.s64 	%rd132, %rd2, %rd131;
	cvt.u64.u32 	%rd133, %r157;
	atom.global.add.u64 	%rd134, [%rd132+1024], %rd133;
$L__BB11_152:
	bar.sync 	0;
	add.s64 	%rd135, %rd135, 1;
	setp.ne.s64 	%p90, %rd135, %rd6;
	@%p90 bra 	$L__BB11_2;
$L__BB11_153:
	ret;

}
	// .globl	_ZN3cub18CUB_300001_SM_10006detail10radix_sort33DeviceRadixSortExclusiveSumKernelINS1_5radix10policy_hubIjjyE10Policy1000EyEEvPT0_
.visible .entry _ZN3cub18CUB_300001_SM_10006detail10radix_sort33DeviceRadixSortExclusiveSumKernelINS1_5radix10policy_hubIjjyE10Policy1000EyEEvPT0_(
	.param .u64 .ptr .align 1 _ZN3cub18CUB_300001_SM_10006detail10radix_sort33DeviceRadixSortExclusiveSumKernelINS1_5radix10policy_hubIjjyE10Policy1000EyEEvPT0__param_0
)
{
	.reg .pred 	%p<4>;
	.reg .b32 	%r<28>;
	.reg .b64 	%rd<54>;
	// demoted variable
	.shared .align 16 .b8 _ZZN3cub18CUB_300001_SM_10006detail10radix_sort33DeviceRadixSortExclusiveSumKernelINS1_5radix10policy_hubIjjyE10Policy1000EyEEvPT0_E12temp_storage[2336];
	ld.param.u64 	%rd5, [_ZN3cub18CUB_300001_SM_10006detail10radix_sort33DeviceRadixSortExclusiveSumKernelINS1_5radix10policy_hubIjjyE10Policy1000EyEEvPT0__param_0];
	cvta.to.global.u64 	%rd6, %rd5;
	mov.u32 	%r3, %ctaid.x;
	shl.b32 	%r4, %r3, 8;
	mov.u32 	%r1, %tid.x;
	setp.gt.u32 	%p1, %r1, 255;
	add.s32 	%r5, %r4, %r1;
	mul.wide.s32 	%rd7, %r5, 8;
	add.s64 	%rd1, %rd6, %rd7;
	@%p1 bra 	$L__BB12_2;
	ld.global.u64 	%rd53, [%rd1];
$L__BB12_2:
	shr.u32 	%r6, %r1, 3;
	add.s32 	%r7, %r6, %r1;
	shl.b32 	%r8, %r7, 3;
	mov.u32 	%r9, _ZZN3cub18CUB_300001_SM_10006detail10radix_sort33DeviceRadixSortExclusiveSumKernelINS1_5radix10policy_hubIjjyE10Policy1000EyEEvPT0_E12temp_storage;
	add.s32 	%r10, %r9, %r8;
	add.s32 	%r2, %r10, 16;
	st.shared.u64 	[%r10+16], %rd53;
	bar.sync 	0;
	setp.gt.u32 	%p2, %r1, 31;
	@%p2 bra 	$L__BB12_4;
	mad.lo.s32 	%r27, %r1, 72, %r9;
	ld.shared.u64 	%rd23, [%r27+16];
	ld.shared.u64 	%rd24, [%r27+24];
	ld.shared.u64 	%rd25, [%r27+32];
	ld.shared.u64 	%rd26, [%r27+40];
	ld.shared.u64 	%rd27, [%r27+48];
	ld.shared.u64 	%rd28, [%r27+56];
	ld.shared.u64 	%rd29, [%r27+64];
	ld.shared.u64 	%rd30, [%r27+72];
	add.s64 	%rd31, %rd24, %rd23;
	add.s64 	%rd32, %rd31, %rd25;
	add.s64 	%rd33, %rd32, %rd26;
	add.s64 	%rd34, %rd33, %rd27;
	add.s64 	%rd35, %rd34, %rd28;
	add.s64 	%rd36, %rd35, %rd29;
	add.s64 	%rd10, %rd36, %rd30;
	mov.b32 	%r11, 1;
	mov.b32 	%r24, 0;
	mov.b32 	%r25, -1;
	// begin inline asm
	{  .reg .u64 r0;  .reg .u32 lo;  .reg .u32 hi;  .reg .pred p;  mov.b64 {lo, hi}, %rd10;  shfl.sync.up.b32 lo|p, lo, %r11, %r24, %r25;  shfl.sync.up.b32 hi|p, hi, %r11, %r24, %r25;  mov.b64 r0, {lo, hi};  @p add.u64 r0, r0, %rd10;  mov.u64 %rd8, r0;}
	// end inline asm
	mov.b32 	%r14, 2;
	// begin inline asm
	{  .reg .u64 r0;  .reg .u32 lo;  .reg .u32 hi;  .reg .pred p;  mov.b64 {lo, hi}, %rd8;  shfl.sync.up.b32 lo|p, lo, %r14, %r24, %r25;  shfl.sync.up.b32 hi|p, hi, %r14, %r24, %r25;  mov.b64 r0, {lo, hi};  @p add.u64 r0, r0, %rd8;  mov.u64 %rd11, r0;}
	// end inline asm
	mov.b32 	%r17, 4;
	// begin inline asm
	{  .reg .u64 r0;  .reg .u32 lo;  .reg .u32 hi;  .reg .pred p;  mov.b64 {lo, hi}, %rd11;  shfl.sync.up.b32 lo|p, lo, %r17, %r24, %r25;  shfl.sync.up.b32 hi|p, hi, %r17, %r24, %r25;  mov.b64 r0, {lo, hi};  @p add.u64 r0, r0, %rd11;  mov.u64 %rd14, r0;}
	// end inline asm
	mov.b32 	%r20, 8;
	// begin inline asm
	{  .reg .u64 r0;  .reg .u32 lo;  .reg .u32 hi;  .reg .pred p;  mov.b64 {lo, hi}, %rd14;  shfl.sync.up.b32 lo|p, lo, %r20, %r24, %r25;  shfl.sync.up.b32 hi|p, hi, %r20, %r24, %r25;  mov.b64 r0, {lo, hi};  @p add.u64 r0, r0, %rd14;  mov.u64 %rd17, r0;}
	// end inline asm
	mov.b32 	%r23, 16;
	// begin inline asm
	{  .reg .u64 r0;  .reg .u32 lo;  .reg .u32 hi;  .reg .pred p;  mov.b64 {lo, hi}, %rd17;  shfl.sync.up.b32 lo|p, lo, %r23, %r24, %r25;  shfl.sync.up.b32 hi|p, hi, %r23, %r24, %r25;  mov.b64 r0, {lo, hi};  @p add.u64 r0, r0, %rd17;  mov.u64 %rd20, r0;}
	// end inline asm
	sub.s64 	%rd37, %rd20, %rd10;
	ld.shared.u64 	%rd38, [%r27+16];
	ld.shared.u64 	%rd39, [%r27+24];
	ld.shared.u64 	%rd40, [%r27+32];
	ld.shared.u64 	%rd41, [%r27+40];
	ld.shared.u64 	%rd42, [%r27+48];
	ld.shared.u64 	%rd43, [%r27+56];
	ld.shared.u64 	%rd44, [%r27+64];
	add.s64 	%rd45, %rd38, %rd37;
	add.s64 	%rd46, %rd39, %rd45;
	add.s64 	%rd47, %rd40, %rd46;
	add.s64 	%rd48, %rd41, %rd47;
	add.s64 	%rd49, %rd42, %rd48;
	add.s64 	%rd50, %rd43, %rd49;
	add.s64 	%rd51, %rd44, %rd50;
	st.shared.u64 	[%r27+16], %rd37;
	st.shared.u64 	[%r27+24], %rd45;
	st.shared.u64 	[%r27+32], %rd46;
	st.shared.u64 	[%r27+40], %rd47;
	st.shared.u64 	[%r27+48], %rd48;
	st.shared.u64 	[%r27+56], %rd49;
	st.shared.u64 	[%r27+64], %rd50;
	st.shared.u64 	[%r27+72], %rd51;
$L__BB12_4:
	setp.gt.u32 	%p3, %r1, 255;
	bar.sync 	0;
	@%p3 bra 	$L__BB12_6;
	ld.shared.u64 	%rd52, [%r2];
	st.global.u64 	[%rd1], %rd52;
$L__BB12_6:
	ret;

}
	// .globl	_ZN3cub18CUB_300001_SM_10006detail10radix_sort29DeviceRadixSortOnesweepKernelINS1_5radix10policy_hubIjjyE10Policy1000ELNS0_9SortOrderE0EjjyiiNS1_21identity_decomposer_tEEEvPT5_SB_PT3_PKSC_PT1_PKSG_PT2_PKSK_T4_iiT6_
.visible .entry _ZN3cub18CUB_300001_SM_10006detail10radix_sort29DeviceRadixSortOnesweepKernelINS1_5radix10policy_hubIjjyE10Policy1000ELNS0_9SortOrderE0EjjyiiNS1_21identity_decomposer_tEEEvPT5_SB_PT3_PKSC_PT1_PKSG_PT2_PKSK_T4_iiT6_(
	.param .u64 .ptr .align 1 _ZN3cub18CUB_300001_SM_10006detail10radix_sort29DeviceRadixSortOnesweepKernelINS1_5radix10policy_hubIjjyE10Policy1000ELNS0_9SortOrderE0EjjyiiNS1_21identity_decomposer_tEEEvPT5_SB_PT3_PKSC_PT1_PKSG_PT2_PKSK_T4_iiT6__param_0,
	.param .u64 .ptr .align 1 _ZN3cub18CUB_300001_SM_10006detail10radix_sort29DeviceRadixSortOnesweepKernelINS1_5radix10policy_hubIjjyE10Policy1000ELNS0_9SortOrderE0EjjyiiNS1_21identity_decomposer_tEEEvPT5_SB_PT3_PKSC_PT1_PKSG_PT2_PKSK_T4_iiT6__param_1,
	.param .u64 .ptr .align 1 _ZN3cub18CUB_300001_SM_10006detail10radix_sort29DeviceRadixSortOnesweepKernelINS1_5radix10policy_hubIjjyE10Policy1000ELNS0_9SortOrderE0EjjyiiNS1_21identity_decomposer_tEEEvPT5_SB_PT3_PKSC_PT1_PKSG_PT2_PKSK_T4_iiT6__param_2,
	.param .u64 .ptr .align 1 _ZN3cub18CUB_300001_SM_10006detail10radix_sort29DeviceRadixSortOnesweepKernelINS1_5radix10policy_hubIjjyE10Policy1000ELNS0_9SortOrderE0EjjyiiNS1_21identity_decomposer_tEEEvPT5_SB_PT3_PKSC_PT1_PKSG_PT2_PKSK_T4_iiT6__param_3,
	.param .u64 .ptr .align 1 _ZN3cub18CUB_300001_SM_10006detail10radix_sort29DeviceRadixSortOnesweepKernelINS1_5radix10policy_hubIjjyE10Policy1000ELNS0_9SortOrderE0EjjyiiNS1_21identity_decomposer_tEEEvPT5_SB_PT3_PKSC_PT1_PKSG_PT2_PKSK_T4_iiT6__param_4,
	.param .u64 .ptr .align 1 _ZN3cub18CUB_300001_SM_10006detail10radix_sort29DeviceRadixSortOnesweepKernelINS1_5radix10policy_hubIjjyE10Policy1000ELNS0_9SortOrderE0EjjyiiNS1_21identity_decomposer_tEEEvPT5_SB_PT3_PKSC_PT1_PKSG_PT2_PKSK_T4_iiT6__param_5,
	.param .u64 .ptr .align 1 _ZN3cub18CUB_300001_SM_10006detail10radix_sort29DeviceRadixSortOnesweepKernelINS1_5radix10policy_hubIjjyE10Policy1000ELNS0_9SortOrderE0EjjyiiNS1_21identity_decomposer_tEEEvPT5_SB_PT3_PKSC_PT1_PKSG_PT2_PKSK_T4_iiT6__param_6,
	.param .u64 .ptr .align 1 _ZN3cub18CUB_300001_SM_10006detail10radix_sort29DeviceRadixSortOnesweepKernelINS1_5radix10policy_hubIjjyE10Policy1000ELNS0_9SortOrderE0EjjyiiNS1_21identity_decomposer_tEEEvPT5_SB_PT3_PKSC_PT1_PKSG_PT2_PKSK_T4_iiT6__param_7,
	.param .u32 _ZN3cub18CUB_300001_SM_10006detail10radix_sort29DeviceRadixSortOnesweepKernelINS1_5radix10policy_hubIjjyE10Policy1000ELNS0_9SortOrderE0EjjyiiNS1_21identity_decomposer_tEEEvPT5_SB_PT3_PKSC_PT1_PKSG_PT2_PKSK_T4_iiT6__param_8,
	.param .u32 _ZN3cub18CUB_300001_SM_10006detail10radix_sort29DeviceRadixSortOnesweepKernelINS1_5radix10policy_hubIjjyE10Policy1000ELNS0_9SortOrderE0EjjyiiNS1_21identity_decomposer_tEEEvPT5_SB_PT3_PKSC_PT1_PKSG_PT2_PKSK_T4_iiT6__param_9,
	.param .u32 _ZN3cub18CUB_300001_SM_10006detail10radix_sort29DeviceRadixSortOnesweepKernelINS1_5radix10policy_hubIjjyE10Policy1000ELNS0_9SortOrderE0EjjyiiNS1_21identity_decomposer_tEEEvPT5_SB_PT3_PKSC_PT1_PKSG_PT2_PKSK_T4_iiT6__param_10,
	.param .align 1 .b8 _ZN3cub18CUB_300001_SM_10006detail10radix_sort29DeviceRadixSortOnesweepKernelINS1_5radix10policy_hubIjjyE10Policy1000ELNS0_9SortOrderE0EjjyiiNS1_21identity_decomposer_tEEEvPT5_SB_PT3_PKSC_PT1_PKSG_PT2_PKSK_T4_iiT6__param_11[1]
)
.maxntid 384
{
	.reg .pred 	%p<205>;
	.reg .b32 	%r<2012>;
	.reg .b64 	%rd<372>;
	// demoted variable
	.shared .align 16 .b8 _ZZN3cub18CUB_300001_SM_10006detail10radix_sort29DeviceRadixSortOnesweepKernelINS1_5radix10policy_hubIjjyE10Policy1000ELNS0_9SortOrderE0EjjyiiNS1_21identity_decomposer_tEEEvPT5_SB_PT3_PKSC_PT1_PKSG_PT2_PKSK_T4_iiT6_E1s[28160];
	ld.param.u64 	%rd42, [_ZN3cub18CUB_300001_SM_10006detail10radix_sort29DeviceRadixSortOnesweepKernelINS1_5radix10policy_hubIjjyE10Policy1000ELNS0_9SortOrderE0EjjyiiNS1_21identity_decomposer_tEEEvPT5_SB_PT3_PKSC_PT1_PKSG_PT2_PKSK_T4_iiT6__param_1];
	ld.param.u64 	%rd46, [_ZN3cub18CUB_300001_SM_10006detail10radix_sort29DeviceRadixSortOnesweepKernelINS1_5radix10policy_hubIjjyE10Policy1000ELNS0_9SortOrderE0EjjyiiNS1_21identity_decomposer_tEEEvPT5_SB_PT3_PKSC_PT1_PKSG_PT2_PKSK_T4_iiT6__param_4];
	ld.param.u64 	%rd47, [_ZN3cub18CUB_300001_SM_10006detail10radix_sort29DeviceRadixSortOnesweepKernelINS1_5radix10policy_hubIjjyE10Policy1000ELNS0_9SortOrderE0EjjyiiNS1_21identity_decomposer_tEEEvPT5_SB_PT3_PKSC_PT1_PKSG_PT2_PKSK_T4_iiT6__param_5];
	ld.param.u64 	%rd48, [_ZN3cub18CUB_300001_SM_10006detail10radix_sort29DeviceRadixSortOnesweepKernelINS1_5radix10policy_hubIjjyE10Policy1000ELNS0_9SortOrderE0EjjyiiNS1_21identity_decomposer_tEEEvPT5_SB_PT3_PKSC_PT1_PKSG_PT2_PKSK_T4_iiT6__param_6];
	ld.param.u32 	%r399, [_ZN3cub18CUB_300001_SM_10006detail10radix_sort29DeviceRadixSortOnesweepKernelINS1_5radix10policy_hubIjjyE10Policy1000ELNS0_9SortOrderE0EjjyiiNS1_21identity_decomposer_tEEEvPT5_SB_PT3_PKSC_PT1_PKSG_PT2_PKSK_T4_iiT6__param_8];
	ld.param.u32 	%r400, [_ZN3cub18CUB_300001_SM_10006detail10radix_sort29DeviceRadixSortOnesweepKernelINS1_5radix10policy_hubIjjyE10Policy1000ELNS0_9SortOrderE0EjjyiiNS1_21identity_decomposer_tEEEvPT5_SB_PT3_PKSC_PT1_PKSG_PT2_PKSK_T4_iiT6__param_9];
	ld.param.u32 	%r401, [_ZN3cub18CUB_300001_SM_10006detail10radix_sort29DeviceRadixSortOnesweepKernelINS1_5radix10policy_hubIjjyE10Policy1000ELNS0_9SortOrderE0EjjyiiNS1_21identity_decomposer_tEEEvPT5_SB_PT3_PKSC_PT1_PKSG_PT2_PKSK_T4_iiT6__param_10];
	cvta.to.global.u64 	%rd1, %rd48;
	cvta.to.global.u64 	%rd2, %rd46;
	cvta.to.global.u64 	%rd3, %rd47;
	mov.u32 	%r1, %tid.x;
	shr.u32 	%r2, %r1, 5;
	// begin inline asm
	mov.u32 %r402, %laneid;
	// end inline asm
	setp.ne.s32 	%p1, %r1, 0;
	@%p1 bra 	$L__BB13_2;
	cvta.to.global.u64 	%rd49, %rd42;
	atom.global.add.u32 	%r403, [%rd49], 1;
	st.shared.u32 	[_ZZN3cub18CUB_300001_SM_10006detail10radix_sort29DeviceRadixSortOnesweepKernelINS1_5radix10policy_hubIjjyE10Policy1000ELNS0_9SortOrderE0EjjyiiNS1_21identity_decomposer_tEEEvPT5_SB_PT3_PKSC_PT1_PKSG_PT2_PKSK_T4_iiT6_E1s+26112], %r403;
$L__BB13_2:
	bar.sync 	0;
	ld.shared.u32 	%r4, [_ZZN3cub18CUB_300001_SM_10006detail10radix_sort29DeviceRadixSortOnesweepKernelINS1_5radix10policy_hubIjjyE10Policy1000ELNS0_9SortOrderE0EjjyiiNS1_21identity_decomposer_tEEEvPT5_SB_PT3_PKSC_PT1_PKSG_PT2_PKSK_T4_iiT6_E1s+26112];
	mul.lo.s32 	%r404, %r4, 6528;
	add.s32 	%r5, %r404, 6528;
	setp.gt.s32 	%p2, %r5, %r399;
	cvt.s64.s32 	%rd4, %r404;
	@%p2 bra 	$L__BB13_4;
	and.b32  	%r405, %r1, 31;
	and.b32  	%r406, %r1, 992;
	mul.lo.s32 	%r407, %r406, 17;
	or.b32  	%r408, %r407, %r405;
	cvt.u64.u32 	%rd50, %r408;
	add.s64 	%rd51, %rd50, %rd4;
	shl.b64 	%rd52, %rd51, 2;
	add.s64 	%rd53, %rd3, %rd52;
	ld.global.u32 	%r1911, [%rd53];
	ld.global.u32 	%r1910, [%rd53+128];
	ld.global.u32 	%r1909, [%rd53+256];
	ld.global.u32 	%r1908, [%rd53+384];
	ld.global.u32 	%r1907, [%rd53+512];
	ld.global.u32 	%r1906, [%rd53+640];
	ld.global.u32 	%r1905, [%rd53+768];
	ld.global.u32 	%r1904, [%rd53+896];
	ld.global.u32 	%r1903, [%rd53+1024];
	ld.global.u32 	%r1902, [%rd53+1152];
	ld.global.u32 	%r1901, [%rd53+1280];
	ld.global.u32 	%r1900, [%rd53+1408];
	ld.global.u32 	%r1899, [%rd53+1536];
	ld.global.u32 	%r1898, [%rd53+1664];
	ld.global.u32 	%r1897, [%rd53+1792];
	ld.global.u32 	%r1896, [%rd53+1920];
	ld.global.u32 	%r1895, [%rd53+2048];
	bra.uni 	$L__BB13_38;
$L__BB13_4:
	cvt.u32.u64 	%r410, %rd4;
	sub.s32 	%r23, %r399, %r410;
	and.b32  	%r411, %r1, 31;
	and.b32  	%r412, %r1, 992;
	mul.lo.s32 	%r413, %r412, 17;
	or.b32  	%r24, %r413, %r411;
	setp.ge.s32 	%p3, %r24, %r23;
	cvt.u64.u32 	%rd54, %r24;
	add.s64 	%rd55, %rd54, %rd4;
	shl.b64 	%rd56, %rd55, 2;
	add.s64 	%rd5, %rd3, %rd56;
	mov.b32 	%r1911, -1;
	@%p3 bra 	$L__BB13_6;
	ld.global.u32 	%r1911, [%rd5];
$L__BB13_6:
	add.s32 	%r415, %r24, 32;
	setp.ge.s32 	%p4, %r415, %r23;
	mov.b32 	%r1910, -1;
	@%p4 bra 	$L__BB13_8;
	ld.global.u32 	%r1910, [%rd5+128];
$L__BB13_8:
	add.s32 	%r417, %r24, 64;
	setp.ge.s32 	%p5, %r417, %r23;
	mov.b32 	%r1909, -1;
	@%p5 bra 	$L__BB13_10;
	ld.global.u32 	%r1909, [%rd5+256];
$L__BB13_10:
	add.s32 	%r419, %r24, 96;
	setp.ge.s32 	%p6, %r419, %r23;
	mov.b32 	%r1908, -1;
	@%p6 bra 	$L__BB13_12;
	ld.global.u32 	%r1908, [%rd5+384];
$L__BB13_12:
	add.s32 	%r421, %r24, 128;
	setp.ge.s32 	%p7, %r421, %r23;
	mov.b32 	%r1907, -1;
	@%p7 bra 	$L__BB13_14;
	ld.global.u32 	%r1907, [%rd5+512];
$L__BB13_14:
	add.s32 	%r423, %r24, 160;
	setp.ge.s32 	%p8, %r423, %r23;
	mov.b32 	%r1906, -1;
	@%p8 bra 	$L__BB13_16;
	ld.global.u32 	%r1906, [%rd5+640];
$L__BB13_16:
	add.s32 	%r425, %r24, 192;
	setp.ge.s32 	%p9, %r425, %r23;
	mov.b32 	%r1905, -1;
	@%p9 bra 	$L__BB13_18;
	ld.global.u32 	%r1905, [%rd5+768];
$L__BB13_18:
	add.s32 	%r427, %r24, 224;
	setp.ge.s32 	%p10, %r427, %r23;
	mov.b32 	%r1904, -1;
	@%p10 bra 	$L__BB13_20;
	ld.global.u32 	%r1904, [%rd5+896];
$L__BB13_20:
	add.s32 	%r429, %r24, 256;
	setp.ge.s32 	%p11, %r429, %r23;
	mov.b32 	%r1903, -1;
	@%p11 bra 	$L__BB13_22;
	ld.global.u32 	%r1903, [%rd5+1024];
$L__BB13_22:
	add.s32 	%r431, %r24, 288;
	setp.ge.s32 	%p12, %r431, %r23;
	mov.b32 	%r1902, -1;
	@%p12 bra 	$L__BB13_24;
	ld.global.u32 	%r1902, [%rd5+1152];
$L__BB13_24:
	add.s32 	%r433, %r24, 320;
	setp.ge.s32 	%p13, %r433, %r23;
	mov.b32 	%r1901, -1;
	@%p13 bra 	$L__BB13_26;
	ld.global.u32 	%r1901, [%rd5+1280];
$L__BB13_26:
	add.s32 	%r435, %r24, 352;
	setp.ge.s32 	%p14, %r435, %r23;
	mov.b32 	%r1900, -1;
	@%p14 bra 	$L__BB13_28;
	ld.global.u32 	%r1900, [%rd5+1408];
$L__BB13_28:
	add.s32 	%r437, %r24, 384;
	setp.ge.s32 	%p15, %r437, %r23;
	mov.b32 	%r1899, -1;
	@%p15 bra 	$L__BB13_30;
	ld.global.u32 	%r1899, [%rd5+1536];
$L__BB13_30:
	add.s32 	%r439, %r24, 416;
	setp.ge.s32 	%p16, %r439, %r23;
	mov.b32 	%r1898, -1;
	@%p16 bra 	$L__BB13_32;
	ld.global.u32 	%r1898, [%rd5+1664];
$L__BB13_32:
	add.s32 	%r441, %r24, 448;
	setp.ge.s32 	%p17, %r441, %r23;
	mov.b32 	%r1897, -1;
	@%p17 bra 	$L__BB13_34;
	ld.global.u32 	%r1897, [%rd5+1792];
$L__BB13_34:
	add.s32 	%r443, %r24, 480;
	setp.ge.s32 	%p18, %r443, %r23;
	mov.b32 	%r1896, -1;
	@%p18 bra 	$L__BB13_36;
	ld.global.u32 	%r1896, [%rd5+1920];
$L__BB13_36:
	add.s32 	%r445, %r24, 512;
	setp.ge.s32 	%p19, %r445, %r23;
	mov.b32 	%r1895, -1;
	@%p19 bra 	$L__BB13_38;
	ld.global.u32 	%r1895, [%rd5+2048];
$L__BB13_38:
	mov.b32 	%r446, -1;
	shl.b32 	%r447, %r446, %r401;
	not.b32 	%r75, %r447;
	shl.b32 	%r448, %r2, 10;
	mov.u32 	%r449, _ZZN3cub18CUB_300001_SM_10006detail10radix_sort29DeviceRadixSortOnesweepKernelINS1_5radix10policy_hubIjjyE10Policy1000ELNS0_9SortOrderE0EjjyiiNS1_21identity_decomposer_tEEEvPT5_SB_PT3_PKSC_PT1_PKSG_PT2_PKSK_T4_iiT6_E1s;
	add.s32 	%r76, %r449, %r448;
	setp.gt.s32 	%p20, %r402, 255;
	@%p20 bra 	$L__BB13_51;
	max.s32 	%r450, %r402, 224;
	sub.s32 	%r451, %r450, %r402;
	add.s32 	%r452, %r451, 31;
	shr.u32 	%r453, %r452, 5;
	add.s32 	%r77, %r453, 1;
	and.b32  	%r78, %r77, 15;
	setp.lt.u32 	%p21, %r452, 480;
	mov.u32 	%r1915, %r402;
	@%p21 bra 	$L__BB13_42;
	and.b32  	%r454, %r77, 268435440;
	neg.s32 	%r1913, %r454;
	shl.b32 	%r456, %r402, 2;
	add.s32 	%r457, %r448, %r456;
	add.s32 	%r459, %r457, %r449;
	add.s32 	%r1912, %r459, 1024;
	mov.u32 	%r1915, %r402;
$L__BB13_41:
	.pragma "nounroll";
	mov.b32 	%r460, 0;
	st.shared.u32 	[%r1912+-1024], %r460;
	st.shared.u32 	[%r1912+-896], %r460;
	st.shared.u32 	[%r1912+-768], %r460;
	st.shared.u32 	[%r1912+-640], %r460;
	st.shared.u32 	[%r1912+-512], %r460;
	st.shared.u32 	[%r1912+-384], %r460;
	st.shared.u32 	[%r1912+-256], %r460;
	st.shared.u32 	[%r1912+-128], %r460;
	st.shared.u32 	[%r1912], %r460;
	st.shared.u32 	[%r1912+128], %r460;
	st.shared.u32 	[%r1912+256], %r460;
	st.shared.u32 	[%r1912+384], %r460;
	st.shared.u32 	[%r1912+512], %r460;
	st.shared.u32 	[%r1912+640], %r460;
	st.shared.u32 	[%r1912+768], %r460;
	st.shared.u32 	[%r1912+896], %r460;
	add.s32 	%r1915, %r1915, 512;
	add.s32 	%r1913, %r1913, 16;
	add.s32 	%r1912, %r1912, 2048;
	setp.ne.s32 	%p22, %r1913, 0;
	@%p22 bra 	$L__BB13_41;
$L__BB13_42:
	setp.eq.s32 	%p23, %r78, 0;
	@%p23 bra 	$L__BB13_51;
	and.b32  	%r88, %r77, 7;
	setp.lt.u32 	%p24, %r78, 8;
	@%p24 bra 	$L__BB13_45;
	shl.b32 	%r461, %r1915, 2;
	add.s32 	%r462, %r76, %r461;
	mov.b32 	%r463, 0;
	st.shared.u32 	[%r462], %r463;
	st.shared.u32 	[%r462+128], %r463;
	st.shared.u32 	[%r462+256], %r463;
	st.shared.u32 	[%r462+384], %r463;
	st.shared.u32 	[%r462+512], %r463;
	st.shared.u32 	[%r462+640], %r463;
	st.shared.u32 	[%r462+768], %r463;
	st.shared.u32 	[%r462+896], %r463;
	add.s32 	%r1915, %r1915, 256;
$L__BB13_45:
	setp.eq.s32 	%p25, %r88, 0;
	@%p25 bra 	$L__BB13_51;
	and.b32  	%r91, %r77, 3;
	setp.lt.u32 	%p26, %r88, 4;
	@%p26 bra 	$L__BB13_48;
	shl.b32 	%r464, %r1915, 2;
	add.s32 	%r465, %r76, %r464;
	mov.b32 	%r466, 0;
	st.shared.u32 	[%r465], %r466;
	st.shared.u32 	[%r465+128], %r466;
	st.shared.u32 	[%r465+256], %r466;
	st.shared.u32 	[%r465+384], %r466;
	add.s32 	%r1915, %r1915, 128;
$L__BB13_48:
	setp.eq.s32 	%p27, %r91, 0;
	@%p27 bra 	$L__BB13_51;
	shl.b32 	%r468, %r1915, 2;
	add.s32 	%r469, %r448, %r468;
	add.s32 	%r1919, %r449, %r469;
	neg.s32 	%r1918, %r91;
$L__BB13_50:
	.pragma "nounroll";
	mov.b32 	%r471, 0;
	st.shared.u32 	[%r1919], %r471;
	add.s32 	%r1919, %r1919, 128;
	add.s32 	%r1918, %r1918, 1;
	setp.ne.s32 	%p28, %r1918, 0;
	@%p28 bra 	$L__BB13_50;
$L__BB13_51:
	bar.warp.sync 	-1;
	shr.u32 	%r473, %r1911, %r400;
	and.b32  	%r100, %r473, %r75;
	shl.b32 	%r474, %r1, 5;
	and.b32  	%r475, %r474, 31744;
	mov.u32 	%r476, _ZZN3cub18CUB_300001_SM_10006detail10radix_sort29DeviceRadixSortOnesweepKernelINS1_5radix10policy_hubIjjyE10Policy1000ELNS0_9SortOrderE0EjjyiiNS1_21identity_decomposer_tEEEvPT5_SB_PT3_PKSC_PT1_PKSG_PT2_PKSK_T4_iiT6_E1s;
	add.s32 	%r477, %r476, %r475;
	shl.b32 	%r478, %r100, 2;
	add.s32 	%r101, %r477, %r478;
	atom.shared.add.u32 	%r479, [%r101], 1;
	shr.u32 	%r480, %r1910, %r400;
	and.b32  	%r481, %r480, %r75;
	shl.b32 	%r482, %r481, 2;
	add.s32 	%r102, %r477, %r482;
	atom.shared.add.u32 	%r483, [%r102], 1;
	shr.u32 	%r484, %r1909, %r400;
	and.b32  	%r485, %r484, %r75;
	shl.b32 	%r486, %r485, 2;
	add.s32 	%r103, %r477, %r486;
	atom.shared.add.u32 	%r487, [%r103], 1;
	shr.u32 	%r488, %r1908, %r400;
	and.b32  	%r489, %r488, %r75;
	shl.b32 	%r490, %r489, 2;
	add.s32 	%r104, %r477, %r490;
	atom.shared.add.u32 	%r491, [%r104], 1;
	shr.u32 	%r492, %r1907, %r400;
	and.b32  	%r493, %r492, %r75;
	shl.b32 	%r494, %r493, 2;
	add.s32 	%r105, %r477, %r494;
	atom.shared.add.u32 	%r495, [%r105], 1;
	shr.u32 	%r496, %r1906, %r400;
	and.b32  	%r497, %r496, %r75;
	shl.b32 	%r498, %r497, 2;
	add.s32 	%r106, %r477, %r498;
	atom.shared.add.u32 	%r499, [%r106], 1;
	shr.u32 	%r500, %r1905, %r400;
	and.b32  	%r501, %r500, %r75;
	shl.b32 	%r502, %r501, 2;
	add.s32 	%r107, %r477, %r502;
	atom.shared.add.u32 	%r503, [%r107], 1;
	shr.u32 	%r504, %r1904, %r400;
	and.b32  	%r505, %r504, %r75;
	shl.b32 	%r506, %r505, 2;
	add.s32 	%r108, %r477, %r506;
	atom.shared.add.u32 	%r507, [%r108], 1;
	shr.u32 	%r508, %r1903, %r400;
	and.b32  	%r509, %r508, %r75;
	shl.b32 	%r510, %r509, 2;
	add.s32 	%r109, %r477, %r510;
	atom.shared.add.u32 	%r511, [%r109], 1;
	shr.u32 	%r512, %r1902, %r400;
	and.b32  	%r513, %r512, %r75;
	shl.b32 	%r514, %r513, 2;
	add.s32 	%r110, %r477, %r514;
	atom.shared.add.u32 	%r515, [%r110], 1;
	shr.u32 	%r516, %r1901, %r400;
	and.b32  	%r517, %r516, %r75;
	shl.b32 	%r518, %r517, 2;
	add.s32 	%r111, %r477, %r518;
	atom.shared.add.u32 	%r519, [%r111], 1;
	shr.u32 	%r520, %r1900, %r400;
	and.b32  	%r521, %r520, %r75;
	shl.b32 	%r522, %r521, 2;
	add.s32 	%r112, %r477, %r522;
	atom.shared.add.u32 	%r523, [%r112], 1;
	shr.u32 	%r524, %r1899, %r400;
	and.b32  	%r525, %r524, %r75;
	shl.b32 	%r526, %r525, 2;
	add.s32 	%r527, %r477, %r526;
	atom.shared.add.u32 	%r528, [%r527], 1;
	shr.u32 	%r529, %r1898, %r400;
	and.b32  	%r530, %r529, %r75;
	shl.b32 	%r531, %r530, 2;
	add.s32 	%r113, %r477, %r531;
	atom.shared.add.u32 	%r532, [%r113], 1;
	shr.u32 	%r533, %r1897, %r400;
	and.b32  	%r534, %r533, %r75;
	shl.b32 	%r535, %r534, 2;
	add.s32 	%r114, %r477, %r535;
	atom.shared.add.u32 	%r536, [%r114], 1;
	shr.u32 	%r537, %r1896, %r400;
	and.b32  	%r538, %r537, %r75;
	shl.b32 	%r539, %r538, 2;
	add.s32 	%r115, %r477, %r539;
	atom.shared.add.u32 	%r540, [%r115], 1;
	shr.u32 	%r541, %r1895, %r400;
	and.b32  	%r542, %r541, %r75;
	shl.b32 	%r543, %r542, 2;
	add.s32 	%r116, %r477, %r543;
	atom.shared.add.u32 	%r544, [%r116], 1;
	bar.sync 	0;
	setp.gt.u32 	%p29, %r1, 255;
	shl.b32 	%r545, %r1, 2;
	add.s32 	%r117, %r476, %r545;
	mov.b32 	%r1920, 0;
	@%p29 bra 	$L__BB13_53;
	ld.shared.u32 	%r546, [%r117];
	mov.b32 	%r547, 0;
	st.shared.u32 	[%r117], %r547;
	ld.shared.u32 	%r548, [%r117+1024];
	st.shared.u32 	[%r117+1024], %r546;
	add.s32 	%r549, %r548, %r546;
	ld.shared.u32 	%r550, [%r117+2048];
	st.shared.u32 	[%r117+2048], %r549;
	add.s32 	%r551, %r550, %r549;
	ld.shared.u32 	%r552, [%r117+3072];
	st.shared.u32 	[%r117+3072], %r551;
	add.s32 	%r553, %r552, %r551;
	ld.shared.u32 	%r554, [%r117+4096];
	st.shared.u32 	[%r117+4096], %r553;
	add.s32 	%r555, %r554, %r553;
	ld.shared.u32 	%r556, [%r117+5120];
	st.shared.u32 	[%r117+5120], %r555;
	add.s32 	%r557, %r556, %r555;
	ld.shared.u32 	%r558, [%r117+6144];
	st.shared.u32 	[%r117+6144], %r557;
	add.s32 	%r559, %r558, %r557;
	ld.shared.u32 	%r560, [%r117+7168];
	st.shared.u32 	[%r117+7168], %r559;
	add.s32 	%r561, %r560, %r559;
	ld.shared.u32 	%r562, [%r117+8192];
	st.shared.u32 	[%r117+8192], %r561;
	add.s32 	%r563, %r562, %r561;
	ld.shared.u32 	%r564, [%r117+9216];
	st.shared.u32 	[%r117+9216], %r563;
	add.s32 	%r565, %r564, %r563;
	ld.shared.u32 	%r566, [%r117+10240];
	st.shared.u32 	[%r117+10240], %r565;
	add.s32 	%r567, %r566, %r565;
	ld.shared.u32 	%r568, [%r117+11264];
	st.shared.u32 	[%r117+11264], %r567;
	add.s32 	%r1920, %r568, %r567;
$L__BB13_53:
	ld.param.u64 	%rd360, [_ZN3cub18CUB_300001_SM_10006detail10radix_sort29DeviceRadixSortOnesweepKernelINS1_5radix10policy_hubIjjyE10Policy1000ELNS0_9SortOrderE0EjjyiiNS1_21identity_decomposer_tEEEvPT5_SB_PT3_PKSC_PT1_PKSG_PT2_PKSK_T4_iiT6__param_0];
	shl.b32 	%r569, %r4, 8;
	add.s32 	%r570, %r569, %r1;
	cvta.to.global.u64 	%rd6, %rd360;
	mul.wide.s32 	%rd57, %r570, 4;
	add.s64 	%rd7, %rd6, %rd57;
	@%p29 bra 	$L__BB13_55;
	or.b32  	%r571, %r1920, 1073741824;
	st.volatile.global.u32 	[%rd7], %r571;
$L__BB13_55:
	ld.param.u64 	%rd369, [_ZN3cub18CUB_300001_SM_10006detail10radix_sort29DeviceRadixSortOnesweepKernelINS1_5radix10policy_hubIjjyE10Policy1000ELNS0_9SortOrderE0EjjyiiNS1_21identity_decomposer_tEEEvPT5_SB_PT3_PKSC_PT1_PKSG_PT2_PKSK_T4_iiT6__param_7];
	ld.param.u64 	%rd367, [_ZN3cub18CUB_300001_SM_10006detail10radix_sort29DeviceRadixSortOnesweepKernelINS1_5radix10policy_hubIjjyE10Policy1000ELNS0_9SortOrderE0EjjyiiNS1_21identity_decomposer_tEEEvPT5_SB_PT3_PKSC_PT1_PKSG_PT2_PKSK_T4_iiT6__param_3];
	ld.param.u64 	%rd363, [_ZN3cub18CUB_300001_SM_10006detail10radix_sort29DeviceRadixSortOnesweepKernelINS1_5radix10policy_hubIjjyE10Policy1000ELNS0_9SortOrderE0EjjyiiNS1_21identity_decomposer_tEEEvPT5_SB_PT3_PKSC_PT1_PKSG_PT2_PKSK_T4_iiT6__param_2];
	setp.lt.u32 	%p31, %r1, 256;
	setp.eq.s32 	%p32, %r1920, 6528;
	and.pred  	%p33, %p31, %p32;
	selp.u32 	%r572, 1, 0, %p33;
	{ 
	.reg .pred 	%p1; 
	.reg .pred 	%p2; 
	setp.ne.u32 	%p1, %r572, 0; 
	bar.red.or.pred 	%p2, 0, %p1; 
	selp.u32 	%r573, 1, 0, %p2; 
	}
	setp.eq.s32 	%p34, %r573, 0;
	and.b32  	%r574, %r1, 992;
	and.b32  	%r575, %r1, 31;
	mul.lo.s32 	%r576, %r574, 17;
	or.b32  	%r577, %r576, %r575;
	cvt.u64.u32 	%rd8, %r577;
	mul.lo.s32 	%r578, %r4, 6528;
	cvt.s64.s32 	%rd58, %r578;
	add.s64 	%rd59, %rd8, %rd58;
	cvta.to.global.u64 	%rd60, %rd369;
	shl.b64 	%rd61, %rd59, 2;
	add.s64 	%rd9, %rd60, %rd61;
	cvt.u64.u32 	%rd10, %r1;
	cvta.to.global.u64 	%rd62, %rd363;
	mul.wide.u32 	%rd63, %r1, 8;
	add.s64 	%rd11, %rd62, %rd63;
	cvta.to.global.u64 	%rd64, %rd367;
	add.s64 	%rd12, %rd64, %rd63;
	@%p34 bra 	$L__BB13_175;
	shl.b32 	%r579, %r1, 3;
	mov.u32 	%r580, _ZZN3cub18CUB_300001_SM_10006detail10radix_sort29DeviceRadixSortOnesweepKernelINS1_5radix10policy_hubIjjyE10Policy1000ELNS0_9SortOrderE0EjjyiiNS1_21identity_decomposer_tEEEvPT5_SB_PT3_PKSC_PT1_PKSG_PT2_PKSK_T4_iiT6_E1s;
	add.s32 	%r581, %r580, %r579;
	add.s32 	%r120, %r581, 26112;
	@%p29 bra 	$L__BB13_64;
	ld.global.u64 	%rd65, [%rd12];
	setp.gt.u32 	%p36, %r1, %r100;
	selp.b64 	%rd66, 6528, 0, %p36;
	sub.s64 	%rd370, %rd65, %rd66;
	st.shared.u64 	[%r120], %rd370;
	setp.lt.s32 	%p37, %r4, 1;
	mov.u32 	%r1924, %r1920;
	@%p37 bra 	$L__BB13_63;
	mov.b32 	%r1922, -1;
	mov.u32 	%r1921, %r4;
	mov.u32 	%r1924, %r1920;
$L__BB13_59:
	add.s32 	%r124, %r1921, -1;
	shl.b32 	%r583, %r124, 8;
	add.s32 	%r584, %r583, %r1;
	mul.wide.s32 	%rd67, %r584, 4;
	add.s64 	%rd14, %rd6, %rd67;
$L__BB13_60:
	membar.cta;
	ld.volatile.global.u32 	%r125, [%rd14];
	setp.eq.s32 	%p38, %r125, 0;
	@%p38 bra 	$L__BB13_60;
	and.b32  	%r585, %r125, 1073741823;
	add.s32 	%r1924, %r585, %r1924;
	setp.gt.s32 	%p39, %r125, -1;
	vote.sync.ballot.b32 	%r1922, %p39, %r1922;
	setp.gt.u32 	%p41, %r1921, 1;
	and.pred  	%p42, %p39, %p41;
	mov.u32 	%r1921, %r124;
	@%p42 bra 	$L__BB13_59;
	ld.shared.u64 	%rd370, [%r120];
$L__BB13_63:
	or.b32  	%r586, %r1924, -2147483648;
	st.volatile.global.u32 	[%rd7], %r586;
	sub.s32 	%r587, %r1924, %r1920;
	cvt.s64.s32 	%rd68, %r587;
	add.s64 	%rd69, %rd370, %rd68;
	st.shared.u64 	[%r120], %rd69;
$L__BB13_64:
	ld.param.u64 	%rd364, [_ZN3cub18CUB_300001_SM_10006detail10radix_sort29DeviceRadixSortOnesweepKernelINS1_5radix10policy_hubIjjyE10Policy1000ELNS0_9SortOrderE0EjjyiiNS1_21identity_decomposer_tEEEvPT5_SB_PT3_PKSC_PT1_PKSG_PT2_PKSK_T4_iiT6__param_2];
	setp.lt.s32 	%p44, %r5, %r399;
	setp.eq.s64 	%p45, %rd364, 0;
	or.pred  	%p46, %p45, %p44;
	or.pred  	%p47, %p29, %p46;
	@%p47 bra 	$L__BB13_66;
	ld.shared.u64 	%rd70, [%r120];
	setp.gt.u32 	%p48, %r1, %r100;
	selp.b64 	%rd71, 6528, 0, %p48;
	cvt.s64.s32 	%rd72, %r1920;
	add.s64 	%rd73, %rd71, %rd72;
	add.s64 	%rd74, %rd73, %rd70;
	st.global.u64 	[%rd11], %rd74;
$L__BB13_66:
	setp.gt.s32 	%p49, %r5, %r399;
	bar.sync 	0;
	shl.b32 	%r588, %r100, 3;
	mov.u32 	%r589, _ZZN3cub18CUB_300001_SM_10006detail10radix_sort29DeviceRadixSortOnesweepKernelINS1_5radix10policy_hubIjjyE10Policy1000ELNS0_9SortOrderE0EjjyiiNS1_21identity_decomposer_tEEEvPT5_SB_PT3_PKSC_PT1_PKSG_PT2_PKSK_T4_iiT6_E1s;
	add.s32 	%r590, %r589, %r588;
	ld.shared.u64 	%rd17, [%r590+26112];
	@%p49 bra 	$L__BB13_68;
	add.s64 	%rd75, %rd17, %rd8;
	shl.b64 	%rd76, %rd75, 2;
	add.s64 	%rd77, %rd2, %rd76;
	st.global.u32 	[%rd77], %r1911;
	st.global.u32 	[%rd77+128], %r1910;
	st.global.u32 	[%rd77+256], %r1909;
	st.global.u32 	[%rd77+384], %r1908;
	st.global.u32 	[%rd77+512], %r1907;
	st.global.u32 	[%rd77+640], %r1906;
	st.global.u32 	[%rd77+768], %r1905;
	st.global.u32 	[%rd77+896], %r1904;
	st.global.u32 	[%rd77+1024], %r1903;
	st.global.u32 	[%rd77+1152], %r1902;
	st.global.u32 	[%rd77+1280], %r1901;
	st.global.u32 	[%rd77+1408], %r1900;
	st.global.u32 	[%rd77+1536], %r1899;
	st.global.u32 	[%rd77+1664], %r1898;
	st.global.u32 	[%rd77+1792], %r1897;
	st.global.u32 	[%rd77+1920], %r1896;
	st.global.u32 	[%rd77+2048], %r1895;
	bra.uni 	$L__BB13_102;
$L__BB13_68:
	cvt.u32.u64 	%r591, %rd8;
	mad.lo.s32 	%r129, %r4, -6528, %r399;
	setp.ge.s32 	%p50, %r591, %r129;
	add.s64 	%rd78, %rd17, %rd8;
	shl.b64 	%rd79, %rd78, 2;
	add.s64 	%rd18, %rd2, %rd79;
	@%p50 bra 	$L__BB13_70;
	st.global.u32 	[%rd18], %r1911;
$L__BB13_70:
	cvt.u32.u64 	%r592, %rd8;
	add.s32 	%r593, %r592, 32;
	setp.ge.s32 	%p51, %r593, %r129;
	@%p51 bra 	$L__BB13_72;
	st.global.u32 	[%rd18+128], %r1910;
$L__BB13_72:
	cvt.u32.u64 	%r594, %rd8;
	add.s32 	%r595, %r594, 64;
	setp.ge.s32 	%p52, %r595, %r129;
	@%p52 bra 	$L__BB13_74;
	st.global.u32 	[%rd18+256], %r1909;
$L__BB13_74:
	cvt.u32.u64 	%r596, %rd8;
	add.s32 	%r597, %r596, 96;
	setp.ge.s32 	%p53, %r597, %r129;
	@%p53 bra 	$L__BB13_76;
	st.global.u32 	[%rd18+384], %r1908;
$L__BB13_76:
	cvt.u32.u64 	%r598, %rd8;
	add.s32 	%r599, %r598, 128;
	setp.ge.s32 	%p54, %r599, %r129;
	@%p54 bra 	$L__BB13_78;
	st.global.u32 	[%rd18+512], %r1907;
$L__BB13_78:
	cvt.u32.u64 	%r600, %rd8;
	add.s32 	%r601, %r600, 160;
	setp.ge.s32 	%p55, %r601, %r129;
	@%p55 bra 	$L__BB13_80;
	st.global.u32 	[%rd18+640], %r1906;
$L__BB13_80:
	cvt.u32.u64 	%r602, %rd8;
	add.s32 	%r603, %r602, 192;
	setp.ge.s32 	%p56, %r603, %r129;
	@%p56 bra 	$L__BB13_82;
	st.global.u32 	[%rd18+768], %r1905;
$L__BB13_82:
	cvt.u32.u64 	%r604, %rd8;
	add.s32 	%r605, %r604, 224;
	setp.ge.s32 	%p57, %r605, %r129;
	@%p57 bra 	$L__BB13_84;
	st.global.u32 	[%rd18+896], %r1904;
$L__BB13_84:
	cvt.u32.u64 	%r606, %rd8;
	add.s32 	%r607, %r606, 256;
	setp.ge.s32 	%p58, %r607, %r129;
	@%p58 bra 	$L__BB13_86;
	st.global.u32 	[%rd18+1024], %r1903;
$L__BB13_86:
	cvt.u32.u64 	%r608, %rd8;
	add.s32 	%r609, %r608, 288;
	setp.ge.s32 	%p59, %r609, %r129;
	@%p59 bra 	$L__BB13_88;
	st.global.u32 	[%rd18+1152], %r1902;
$L__BB13_88:
	cvt.u32.u64 	%r610, %rd8;
	add.s32 	%r611, %r610, 320;
	setp.ge.s32 	%p60, %r611, %r129;
	@%p60 bra 	$L__BB13_90;
	st.global.u32 	[%rd18+1280], %r1901;
$L__BB13_90:
	cvt.u32.u64 	%r612, %rd8;
	add.s32 	%r613, %r612, 352;
	setp.ge.s32 	%p61, %r613, %r129;
	@%p61 bra 	$L__BB13_92;
	st.global.u32 	[%rd18+1408], %r1900;
$L__BB13_92:
	cvt.u32.u64 	%r614, %rd8;
	add.s32 	%r615, %r614, 384;
	setp.ge.s32 	%p62, %r615, %r129;
	@%p62 bra 	$L__BB13_94;
	st.global.u32 	[%rd18+1536], %r1899;
$L__BB13_94:
	cvt.u32.u64 	%r616, %rd8;
	add.s32 	%r617, %r616, 416;
	setp.ge.s32 	%p63, %r617, %r129;
	@%p63 bra 	$L__BB13_96;
	st.global.u32 	[%rd18+1664], %r1898;
$L__BB13_96:
	cvt.u32.u64 	%r618, %rd8;
	add.s32 	%r619, %r618, 448;
	setp.ge.s32 	%p64, %r619, %r129;
	@%p64 bra 	$L__BB13_98;
	st.global.u32 	[%rd18+1792], %r1897;
$L__BB13_98:
	cvt.u32.u64 	%r620, %rd8;
	add.s32 	%r621, %r620, 480;
	setp.ge.s32 	%p65, %r621, %r129;
	@%p65 bra 	$L__BB13_100;
	st.global.u32 	[%rd18+1920], %r1896;
$L__BB13_100:
	cvt.u32.u64 	%r622, %rd8;
	add.s32 	%r623, %r622, 512;
	setp.ge.s32 	%p66, %r623, %r129;
	@%p66 bra 	$L__BB13_102;
	st.global.u32 	[%rd18+2048], %r1895;
$L__BB13_102:
	@%p49 bra 	$L__BB13_104;
	ld.global.u32 	%r1957, [%rd9];
	ld.global.u32 	%r1956, [%rd9+128];
	ld.global.u32 	%r1955, [%rd9+256];
	ld.global.u32 	%r1954, [%rd9+384];
	ld.global.u32 	%r1953, [%rd9+512];
	ld.global.u32 	%r1952, [%rd9+640];
	ld.global.u32 	%r1951, [%rd9+768];
	ld.global.u32 	%r1950, [%rd9+896];
	ld.global.u32 	%r1949, [%rd9+1024];
	ld.global.u32 	%r1948, [%rd9+1152];
	ld.global.u32 	%r1947, [%rd9+1280];
	ld.global.u32 	%r1946, [%rd9+1408];
	ld.global.u32 	%r1945, [%rd9+1536];
	ld.global.u32 	%r1944, [%rd9+1664];
	ld.global.u32 	%r1943, [%rd9+1792];
	ld.global.u32 	%r1942, [%rd9+1920];
	ld.global.u32 	%r1941, [%rd9+2048];
	bra.uni 	$L__BB13_138;
$L__BB13_104:
	cvt.u32.u64 	%r625, %rd8;
	mul.lo.s32 	%r626, %r4, 6528;
	sub.s32 	%r147, %r399, %r626;
	setp.ge.s32 	%p68, %r625, %r147;
	@%p68 bra 	$L__BB13_106;
	ld.global.u32 	%r1957, [%rd9];
$L__BB13_106:
	cvt.u32.u64 	%r628, %rd8;
	add.s32 	%r629, %r628, 32;
	setp.ge.s32 	%p69, %r629, %r147;
	@%p69 bra 	$L__BB13_108;
	ld.global.u32 	%r1956, [%rd9+128];
$L__BB13_108:
	cvt.u32.u64 	%r631, %rd8;
	add.s32 	%r632, %r631, 64;
	setp.ge.s32 	%p70, %r632, %r147;
	@%p70 bra 	$L__BB13_110;
	ld.global.u32 	%r1955, [%rd9+256];
$L__BB13_110:
	cvt.u32.u64 	%r634, %rd8;
	add.s32 	%r635, %r634, 96;
	setp.ge.s32 	%p71, %r635, %r147;
	@%p71 bra 	$L__BB13_112;
	ld.global.u32 	%r1954, [%rd9+384];
$L__BB13_112:
	cvt.u32.u64 	%r637, %rd8;
	add.s32 	%r638, %r637, 128;
	setp.ge.s32 	%p72, %r638, %r147;
	@%p72 bra 	$L__BB13_114;
	ld.global.u32 	%r1953, [%rd9+512];
$L__BB13_114:
	cvt.u32.u64 	%r640, %rd8;
	add.s32 	%r641, %r640, 160;
	setp.ge.s32 	%p73, %r641, %r147;
	@%p73 bra 	$L__BB13_116;
	ld.global.u32 	%r1952, [%rd9+640];
$L__BB13_116:
	cvt.u32.u64 	%r643, %rd8;
	add.s32 	%r644, %r643, 192;
	setp.ge.s32 	%p74, %r644, %r147;
	@%p74 bra 	$L__BB13_118;
	ld.global.u32 	%r1951, [%rd9+768];
$L__BB13_118:
	cvt.u32.u64 	%r646, %rd8;
	add.s32 	%r647, %r646, 224;
	setp.ge.s32 	%p75, %r647, %r147;
	@%p75 bra 	$L__BB13_120;
	ld.global.u32 	%r1950, [%rd9+896];
$L__BB13_120:
	cvt.u32.u64 	%r649, %rd8;
	add.s32 	%r650, %r649, 256;
	setp.ge.s32 	%p76, %r650, %r147;
	@%p76 bra 	$L__BB13_122;
	ld.global.u32 	%r1949, [%rd9+1024];
$L__BB13_122:
	cvt.u32.u64 	%r652, %rd8;
	add.s32 	%r653, %r652, 288;
	setp.ge.s32 	%p77, %r653, %r147;
	@%p77 bra 	$L__BB13_124;
	ld.global.u32 	%r1948, [%rd9+1152];
$L__BB13_124:
	cvt.u32.u64 	%r655, %rd8;
	add.s32 	%r656, %r655, 320;
	setp.ge.s32 	%p78, %r656, %r147;
	@%p78 bra 	$L__BB13_126;
	ld.global.u32 	%r1947, [%rd9+1280];
$L__BB13_126:
	cvt.u32.u64 	%r658, %rd8;
	add.s32 	%r659, %r658, 352;
	setp.ge.s32 	%p79, %r659, %r147;
	@%p79 bra 	$L__BB13_128;
	ld.global.u32 	%r1946, [%rd9+1408];
$L__BB13_128:
	cvt.u32.u64 	%r661, %rd8;
	add.s32 	%r662, %r661, 384;
	setp.ge.s32 	%p80, %r662, %r147;
	@%p80 bra 	$L__BB13_130;
	ld.global.u32 	%r1945, [%rd9+1536];
$L__BB13_130:
	cvt.u32.u64 	%r664, %rd8;
	add.s32 	%r665, %r664, 416;
	setp.ge.s32 	%p81, %r665, %r147;
	@%p81 bra 	$L__BB13_132;
	ld.global.u32 	%r1944, [%rd9+1664];
$L__BB13_132:
	cvt.u32.u64 	%r667, %rd8;
	add.s32 	%r668, %r667, 448;
	setp.ge.s32 	%p82, %r668, %r147;
	@%p82 bra 	$L__BB13_134;
	ld.global.u32 	%r1943, [%rd9+1792];
$L__BB13_134:
	cvt.u32.u64 	%r670, %rd8;
	add.s32 	%r671, %r670, 480;
	setp.ge.s32 	%p83, %r671, %r147;
	@%p83 bra 	$L__BB13_136;
	ld.global.u32 	%r1942, [%rd9+1920];
$L__BB13_136:
	cvt.u32.u64 	%r673, %rd8;
	add.s32 	%r674, %r673, 512;
	setp.ge.s32 	%p84, %r674, %r147;
	@%p84 bra 	$L__BB13_138;
	ld.global.u32 	%r1941, [%rd9+2048];
$L__BB13_138:
	@%p49 bra 	$L__BB13_140;
	add.s64 	%rd80, %rd17, %rd8;
	shl.b64 	%rd81, %rd80, 2;
	add.s64 	%rd82, %rd1, %rd81;
	st.global.u32 	[%rd82], %r1957;
	st.global.u32 	[%rd82+128], %r1956;
	st.global.u32 	[%rd82+256], %r1955;
	st.global.u32 	[%rd82+384], %r1954;
	st.global.u32 	[%rd82+512], %r1953;
	st.global.u32 	[%rd82+640], %r1952;
	st.global.u32 	[%rd82+768], %r1951;
	st.global.u32 	[%rd82+896], %r1950;
	st.global.u32 	[%rd82+1024], %r1949;
	st.global.u32 	[%rd82+1152], %r1948;
	st.global.u32 	[%rd82+1280], %r1947;
	st.global.u32 	[%rd82+1408], %r1946;
	st.global.u32 	[%rd82+1536], %r1945;
	st.global.u32 	[%rd82+1664], %r1944;
	st.global.u32 	[%rd82+1792], %r1943;
	st.global.u32 	[%rd82+1920], %r1942;
	st.global.u32 	[%rd82+2048], %r1941;
	bra.uni 	$L__BB13_174;
$L__BB13_140:
	cvt.u32.u64 	%r675, %rd8;
	mad.lo.s32 	%r198, %r4, -6528, %r399;
	setp.ge.s32 	%p86, %r675, %r198;
	add.s64 	%rd83, %rd17, %rd8;
	shl.b64 	%rd84, %rd83, 2;
	add.s64 	%rd19, %rd1, %rd84;
	@%p86 bra 	$L__BB13_142;
	st.global.u32 	[%rd19], %r1957;
$L__BB13_142:
	cvt.u32.u64 	%r676, %rd8;
	add.s32 	%r677, %r676, 32;
	setp.ge.s32 	%p87, %r677, %r198;
	@%p87 bra 	$L__BB13_144;
	st.global.u32 	[%rd19+128], %r1956;
$L__BB13_144:
	cvt.u32.u64 	%r678, %rd8;
	add.s32 	%r679, %r678, 64;
	setp.ge.s32 	%p88, %r679, %r198;
	@%p88 bra 	$L__BB13_146;
	st.global.u32 	[%rd19+256], %r1955;
$L__BB13_146:
	cvt.u32.u64 	%r680, %rd8;
	add.s32 	%r681, %r680, 96;
	setp.ge.s32 	%p89, %r681, %r198;
	@%p89 bra 	$L__BB13_148;
	st.global.u32 	[%rd19+384], %r1954;
$L__BB13_148:
	cvt.u32.u64 	%r682, %rd8;
	add.s32 	%r683, %r682, 128;
	setp.ge.s32 	%p90, %r683, %r198;
	@%p90 bra 	$L__BB13_150;
	st.global.u32 	[%rd19+512], %r1953;
$L__BB13_150:
	cvt.u32.u64 	%r684, %rd8;
	add.s32 	%r685, %r684, 160;
	setp.ge.s32 	%p91, %r685, %r198;
	@%p91 bra 	$L__BB13_152;
	st.global.u32 	[%rd19+640], %r1952;
$L__BB13_152:
	cvt.u32.u64 	%r686, %rd8;
	add.s32 	%r687, %r686, 192;
	setp.ge.s32 	%p92, %r687, %r198;
	@%p92 bra 	$L__BB13_154;
	st.global.u32 	[%rd19+768], %r1951;
$L__BB13_154:
	cvt.u32.u64 	%r688, %rd8;
	add.s32 	%r689, %r688, 224;
	setp.ge.s32 	%p93, %r689, %r198;
	@%p93 bra 	$L__BB13_156;
	st.global.u32 	[%rd19+896], %r1950;
$L__BB13_156:
	cvt.u32.u64 	%r690, %rd8;
	add.s32 	%r691, %r690, 256;
	setp.ge.s32 	%p94, %r691, %r198;
	@%p94 bra 	$L__BB13_158;
	st.global.u32 	[%rd19+1024], %r1949;
$L__BB13_158:
	cvt.u32.u64 	%r692, %rd8;
	add.s32 	%r693, %r692, 288;
	setp.ge.s32 	%p95, %r693, %r198;
	@%p95 bra 	$L__BB13_160;
	st.global.u32 	[%rd19+1152], %r1948;
$L__BB13_160:
	cvt.u32.u64 	%r694, %rd8;
	add.s32 	%r695, %r694, 320;
	setp.ge.s32 	%p96, %r695, %r198;
	@%p96 bra 	$L__BB13_162;
	st.global.u32 	[%rd19+1280], %r1947;
$L__BB13_162:
	cvt.u32.u64 	%r696, %rd8;
	add.s32 	%r697, %r696, 352;
	setp.ge.s32 	%p97, %r697, %r198;
	@%p97 bra 	$L__BB13_164;
	st.global.u32 	[%rd19+1408], %r1946;
$L__BB13_164:
	cvt.u32.u64 	%r698, %rd8;
	add.s32 	%r699, %r698, 384;
	setp.ge.s32 	%p98, %r699, %r198;
	@%p98 bra 	$L__BB13_166;
	st.global.u32 	[%rd19+1536], %r1945;
$L__BB13_166:
	cvt.u32.u64 	%r700, %rd8;
	add.s32 	%r701, %r700, 416;
	setp.ge.s32 	%p99, %r701, %r198;
	@%p99 bra 	$L__BB13_168;
	st.global.u32 	[%rd19+1664], %r1944;
$L__BB13_168:
	cvt.u32.u64 	%r702, %rd8;
	add.s32 	%r703, %r702, 448;
	setp.ge.s32 	%p100, %r703, %r198;
	@%p100 bra 	$L__BB13_170;
	st.global.u32 	[%rd19+1792], %r1943;
$L__BB13_170:
	cvt.u32.u64 	%r704, %rd8;
	add.s32 	%r705, %r704, 480;
	setp.ge.s32 	%p101, %r705, %r198;
	@%p101 bra 	$L__BB13_172;
	st.global.u32 	[%rd19+1920], %r1942;
$L__BB13_172:
	cvt.u32.u64 	%r706, %rd8;
	add.s32 	%r707, %r706, 512;
	setp.ge.s32 	%p102, %r707, %r198;
	@%p102 bra 	$L__BB13_174;
	st.global.u32 	[%rd19+2048], %r1941;
$L__BB13_174:
	// begin inline asm
	exit;
	// end inline asm
$L__BB13_175:
	mul.hi.u32 	%r708, %r1, 357913942;
	add.s32 	%r709, %r708, %r1;
	shl.b32 	%r710, %r709, 2;
	mov.u32 	%r711, _ZZN3cub18CUB_300001_SM_10006detail10radix_sort29DeviceRadixSortOnesweepKernelINS1_5radix10policy_hubIjjyE10Policy1000ELNS0_9SortOrderE0EjjyiiNS1_21identity_decomposer_tEEEvPT5_SB_PT3_PKSC_PT1_PKSG_PT2_PKSK_T4_iiT6_E1s;
	add.s32 	%r712, %r711, %r710;
	add.s32 	%r199, %r712, 13328;
	st.shared.u32 	[%r712+13328], %r1920;
	bar.sync 	0;
	setp.gt.u32 	%p103, %r1, 31;
	@%p103 bra 	$L__BB13_177;
	mov.u32 	%r743, _ZZN3cub18CUB_300001_SM_10006detail10radix_sort29DeviceRadixSortOnesweepKernelINS1_5radix10policy_hubIjjyE10Policy1000ELNS0_9SortOrderE0EjjyiiNS1_21identity_decomposer_tEEEvPT5_SB_PT3_PKSC_PT1_PKSG_PT2_PKSK_T4_iiT6_E1s;
	mad.lo.s32 	%r744, %r1, 52, %r743;
	ld.shared.u32 	%r745, [%r744+13328];
	ld.shared.u32 	%r746, [%r744+13332];
	ld.shared.u32 	%r747, [%r744+13336];
	ld.shared.u32 	%r748, [%r744+13340];
	ld.shared.u32 	%r749, [%r744+13344];
	ld.shared.u32 	%r750, [%r744+13348];
	ld.shared.u32 	%r751, [%r744+13352];
	ld.shared.u32 	%r752, [%r744+13356];
	ld.shared.u32 	%r753, [%r744+13360];
	ld.shared.u32 	%r754, [%r744+13364];
	ld.shared.u32 	%r755, [%r744+13368];
	ld.shared.u32 	%r756, [%r744+13372];
	add.s32 	%r757, %r746, %r745;
	add.s32 	%r758, %r757, %r747;
	add.s32 	%r759, %r758, %r748;
	add.s32 	%r760, %r759, %r749;
	add.s32 	%r761, %r760, %r750;
	add.s32 	%r762, %r761, %r751;
	add.s32 	%r763, %r762, %r752;
	add.s32 	%r764, %r763, %r753;
	add.s32 	%r765, %r764, %r754;
	add.s32 	%r766, %r765, %r755;
	add.s32 	%r717, %r766, %r756;
	mov.b32 	%r715, 1;
	mov.b32 	%r740, 0;
	mov.b32 	%r742, -1;
	// begin inline asm
	{  .reg .s32 r0;  .reg .pred p;  shfl.sync.up.b32 r0|p, %r717, %r715, %r740, %r742;  @p add.s32 r0, r0, %r717;  mov.s32 %r713, r0;}
	// end inline asm
	mov.b32 	%r721, 2;
	// begin inline asm
	{  .reg .s32 r0;  .reg .pred p;  shfl.sync.up.b32 r0|p, %r713, %r721, %r740, %r742;  @p add.s32 r0, r0, %r713;  mov.s32 %r719, r0;}
	// end inline asm
	mov.b32 	%r727, 4;
	// begin inline asm
	{  .reg .s32 r0;  .reg .pred p;  shfl.sync.up.b32 r0|p, %r719, %r727, %r740, %r742;  @p add.s32 r0, r0, %r719;  mov.s32 %r725, r0;}
	// end inline asm
	mov.b32 	%r733, 8;
	// begin inline asm
	{  .reg .s32 r0;  .reg .pred p;  shfl.sync.up.b32 r0|p, %r725, %r733, %r740, %r742;  @p add.s32 r0, r0, %r725;  mov.s32 %r731, r0;}
	// end inline asm
	mov.b32 	%r739, 16;
	// begin inline asm
	{  .reg .s32 r0;  .reg .pred p;  shfl.sync.up.b32 r0|p, %r731, %r739, %r740, %r742;  @p add.s32 r0, r0, %r731;  mov.s32 %r737, r0;}
	// end inline asm
	sub.s32 	%r767, %r737, %r717;
	add.s32 	%r768, %r745, %r767;
	add.s32 	%r769, %r746, %r768;
	add.s32 	%r770, %r747, %r769;
	add.s32 	%r771, %r748, %r770;
	add.s32 	%r772, %r749, %r771;
	add.s32 	%r773, %r750, %r772;
	add.s32 	%r774, %r751, %r773;
	add.s32 	%r775, %r752, %r774;
	add.s32 	%r776, %r753, %r775;
	add.s32 	%r777, %r754, %r776;
	add.s32 	%r778, %r755, %r777;
	st.shared.u32 	[%r744+13328], %r767;
	st.shared.u32 	[%r744+13332], %r768;
	st.shared.u32 	[%r744+13336], %r769;
	st.shared.u32 	[%r744+13340], %r770;
	st.shared.u32 	[%r744+13344], %r771;
	st.shared.u32 	[%r744+13348], %r772;
	st.shared.u32 	[%r744+13352], %r773;
	st.shared.u32 	[%r744+13356], %r774;
	st.shared.u32 	[%r744+13360], %r775;
	st.shared.u32 	[%r744+13364], %r776;
	st.shared.u32 	[%r744+13368], %r777;
	st.shared.u32 	[%r744+13372], %r778;
$L__BB13_177:
	bar.sync 	0;
	ld.shared.u32 	%r200, [%r199];
	@%p29 bra 	$L__BB13_179;
	ld.shared.u32 	%r779, [%r117];
	add.s32 	%r780, %r779, %r200;
	st.shared.u32 	[%r117], %r780;
	ld.shared.u32 	%r781, [%r117+1024];
	add.s32 	%r782, %r781, %r200;
	st.shared.u32 	[%r117+1024], %r782;
	ld.shared.u32 	%r783, [%r117+2048];
	add.s32 	%r784, %r783, %r200;
	st.shared.u32 	[%r117+2048], %r784;
	ld.shared.u32 	%r785, [%r117+3072];
	add.s32 	%r786, %r785, %r200;
	st.shared.u32 	[%r117+3072], %r786;
	ld.shared.u32 	%r787, [%r117+4096];
	add.s32 	%r788, %r787, %r200;
	st.shared.u32 	[%r117+4096], %r788;
	ld.shared.u32 	%r789, [%r117+5120];
	add.s32 	%r790, %r789, %r200;
	st.shared.u32 	[%r117+5120], %r790;
	ld.shared.u32 	%r791, [%r117+6144];
	add.s32 	%r792, %r791, %r200;
	st.shared.u32 	[%r117+6144], %r792;
	ld.shared.u32 	%r793, [%r117+7168];
	add.s32 	%r794, %r793, %r200;
	st.shared.u32 	[%r117+7168], %r794;
	ld.shared.u32 	%r795, [%r117+8192];
	add.s32 	%r796, %r795, %r200;
	st.shared.u32 	[%r117+8192], %r796;
	ld.shared.u32 	%r797, [%r117+9216];
	add.s32 	%r798, %r797, %r200;
	st.shared.u32 	[%r117+9216], %r798;
	ld.shared.u32 	%r799, [%r117+10240];
	add.s32 	%r800, %r799, %r200;
	st.shared.u32 	[%r117+10240], %r800;
	ld.shared.u32 	%r801, [%r117+11264];
	add.s32 	%r802, %r801, %r200;
	st.shared.u32 	[%r117+11264], %r802;
$L__BB13_179:
	bar.sync 	0;
	// begin inline asm
	mov.u32 %r803, %lanemask_le;
	// end inline asm
	mov.b32 	%r806, 1;
	// begin inline asm
	{
    .reg .pred p;
    and.b32 %r804, %r100, %r806;    setp.ne.u32 p, %r804, 0;
    vote.ballot.sync.b32 %r804, p, 0xffffffff;
    @!p not.b32 %r804, %r804;
}

	// end inline asm
	mov.b32 	%r809, 2;
	// begin inline asm
	{
    .reg .pred p;
    and.b32 %r807, %r100, %r809;    setp.ne.u32 p, %r807, 0;
    vote.ballot.sync.b32 %r807, p, 0xffffffff;
    @!p not.b32 %r807, %r807;
}

	// end inline asm
	and.b32  	%r829, %r807, %r804;
	mov.b32 	%r812, 4;
	// begin inline asm
	{
    .reg .pred p;
    and.b32 %r810, %r100, %r812;    setp.ne.u32 p, %r810, 0;
    vote.ballot.sync.b32 %r810, p, 0xffffffff;
    @!p not.b32 %r810, %r810;
}

	// end inline asm
	and.b32  	%r830, %r810, %r829;
	mov.b32 	%r815, 8;
	// begin inline asm
	{
    .reg .pred p;
    and.b32 %r813, %r100, %r815;    setp.ne.u32 p, %r813, 0;
    vote.ballot.sync.b32 %r813, p, 0xffffffff;
    @!p not.b32 %r813, %r813;
}

	// end inline asm
	and.b32  	%r831, %r813, %r830;
	mov.b32 	%r818, 16;
	// begin inline asm
	{
    .reg .pred p;
    and.b32 %r816, %r100, %r818;    setp.ne.u32 p, %r816, 0;
    vote.ballot.sync.b32 %r816, p, 0xffffffff;
    @!p not.b32 %r816, %r816;
}

	// end inline asm
	and.b32  	%r832, %r816, %r831;
	mov.b32 	%r821, 32;
	// begin inline asm
	{
    .reg .pred p;
    and.b32 %r819, %r100, %r821;    setp.ne.u32 p, %r819, 0;
    vote.ballot.sync.b32 %r819, p, 0xffffffff;
    @!p not.b32 %r819, %r819;
}

	// end inline asm
	and.b32  	%r833, %r819, %r832;
	mov.b32 	%r824, 64;
	// begin inline asm
	{
    .reg .pred p;
    and.b32 %r822, %r100, %r824;    setp.ne.u32 p, %r822, 0;
    vote.ballot.sync.b32 %r822, p, 0xffffffff;
    @!p not.b32 %r822, %r822;
}

	// end inline asm
	and.b32  	%r834, %r822, %r833;
	mov.b32 	%r827, 128;
	// begin inline asm
	{
    .reg .pred p;
    and.b32 %r825, %r100, %r827;    setp.ne.u32 p, %r825, 0;
    vote.ballot.sync.b32 %r825, p, 0xffffffff;
    @!p not.b32 %r825, %r825;
}

	// end inline asm
	and.b32  	%r835, %r825, %r834;
	clz.b32 	%r836, %r835;
	sub.s32 	%r202, 31, %r836;
	and.b32  	%r837, %r803, %r835;
	popc.b32 	%r203, %r837;
	setp.ne.s32 	%p105, %r402, %r202;
	mov.b32 	%r1958, 0;
	@%p105 bra 	$L__BB13_181;
	atom.shared.add.u32 	%r1958, [%r101], %r203;
$L__BB13_181:
	shfl.sync.idx.b32	%r863|%p106, %r1958, %r202, 31, -1;
	add.s32 	%r206, %r203, %r863;
	shr.u32 	%r864, %r1910, %r400;
	and.b32  	%r860, %r864, %r75;
	mov.b32 	%r840, 1;
	// begin inline asm
	{
    .reg .pred p;
    and.b32 %r838, %r860, %r840;    setp.ne.u32 p, %r838, 0;
    vote.ballot.sync.b32 %r838, p, 0xffffffff;
    @!p not.b32 %r838, %r838;
}

	// end inline asm
	mov.b32 	%r843, 2;
	// begin inline asm
	{
    .reg .pred p;
    and.b32 %r841, %r860, %r843;    setp.ne.u32 p, %r841, 0;
    vote.ballot.sync.b32 %r841, p, 0xffffffff;
    @!p not.b32 %r841, %r841;
}

	// end inline asm
	and.b32  	%r865, %r841, %r838;
	mov.b32 	%r846, 4;
	// begin inline asm
	{
    .reg .pred p;
    and.b32 %r844, %r860, %r846;    setp.ne.u32 p, %r844, 0;
    vote.ballot.sync.b32 %r844, p, 0xffffffff;
    @!p not.b32 %r844, %r844;
}

	// end inline asm
	and.b32  	%r866, %r844, %r865;
	mov.b32 	%r849, 8;
	// begin inline asm
	{
    .reg .pred p;
    and.b32 %r847, %r860, %r849;    setp.ne.u32 p, %r847, 0;
    vote.ballot.sync.b32 %r847, p, 0xffffffff;
    @!p not.b32 %r847, %r847;
}

	// end inline asm
	and.b32  	%r867, %r847, %r866;
	mov.b32 	%r852, 16;
	// begin inline asm
	{
    .reg .pred p;
    and.b32 %r850, %r860, %r852;    setp.ne.u32 p, %r850, 0;
    vote.ballot.sync.b32 %r850, p, 0xffffffff;
    @!p not.b32 %r850, %r850;
}

	// end inline asm
	and.b32  	%r868, %r850, %r867;
	mov.b32 	%r855, 32;
	// begin inline asm
	{
    .reg .pred p;
    and.b32 %r853, %r860, %r855;    setp.ne.u32 p, %r853, 0;
    vote.ballot.sync.b32 %r853, p, 0xffffffff;
    @!p not.b32 %r853, %r853;
}

	// end inline asm
	and.b32  	%r869, %r853, %r868;
	mov.b32 	%r858, 64;
	// begin inline asm
	{
    .reg .pred p;
    and.b32 %r856, %r860, %r858;    setp.ne.u32 p, %r856, 0;
    vote.ballot.sync.b32 %r856, p, 0xffffffff;
    @!p not.b32 %r856, %r856;
}

	// end inline asm
	and.b32  	%r870, %r856, %r869;
	mov.b32 	%r861, 128;
	// begin inline asm
	{
    .reg .pred p;
    and.b32 %r859, %r860, %r861;    setp.ne.u32 p, %r859, 0;
    vote.ballot.sync.b32 %r859, p, 0xffffffff;
    @!p not.b32 %r859, %r859;
}

	// end inline asm
	and.b32  	%r871, %r859, %r870;
	clz.b32 	%r872, %r871;
	sub.s32 	%r207, 31, %r872;
	and.b32  	%r873, %r803, %r871;
	popc.b32 	%r208, %r873;
	setp.ne.s32 	%p107, %r402, %r207;
	mov.b32 	%r1959, 0;
	@%p107 bra 	$L__BB13_183;
	atom.shared.add.u32 	%r1959, [%r102], %r208;
$L__BB13_183:
	shfl.sync.idx.b32	%r899|%p108, %r1959, %r207, 31, -1;
	add.s32 	%r211, %r208, %r899;
	shr.u32 	%r900, %r1909, %r400;
	and.b32  	%r896, %r900, %r75;
	mov.b32 	%r876, 1;
	// begin inline asm
	{
    .reg .pred p;
    and.b32 %r874, %r896, %r876;    setp.ne.u32 p, %r874, 0;
    vote.ballot.sync.b32 %r874, p, 0xffffffff;
    @!p not.b32 %r874, %r874;
}

	// end inline asm
	mov.b32 	%r879, 2;
	// begin inline asm
	{
    .reg .pred p;
    and.b32 %r877, %r896, %r879;    setp.ne.u32 p, %r877, 0;
    vote.ballot.sync.b32 %r877, p, 0xffffffff;
    @!p not.b32 %r877, %r877;
}

	// end inline asm
	and.b32  	%r901, %r877, %r874;
	mov.b32 	%r882, 4;
	// begin inline asm
	{
    .reg .pred p;
    and.b32 %r880, %r896, %r882;    setp.ne.u32 p, %r880, 0;
    vote.ballot.sync.b32 %r880, p, 0xffffffff;
    @!p not.b32 %r880, %r880;
}

	// end inline asm
	and.b32  	%r902, %r880, %r901;
	mov.b32 	%r885, 8;
	// begin inline asm
	{
    .reg .pred p;
    and.b32 %r883, %r896, %r885;    setp.ne.u32 p, %r883, 0;
    vote.ballot.sync.b32 %r883, p, 0xffffffff;
    @!p not.b32 %r883, %r883;
}

	// end inline asm
	and.b32  	%r903, %r883, %r902;
	mov.b32 	%r888, 16;
	// begin inline asm
	{
    .reg .pred p;
    and.b32 %r886, %r896, %r888;    setp.ne.u32 p, %r886, 0;
    vote.ballot.sync.b32 %r886, p, 0xffffffff;
    @!p not.b32 %r886, %r886;
}

	// end inline asm
	and.b32  	%r904, %r886, %r903;
	mov.b32 	%r891, 32;
	// begin inline asm
	{
    .reg .pred p;
    and.b32 %r889, %r896, %r891;    setp.ne.u32 p, %r889, 0;
    vote.ballot.sync.b32 %r889, p, 0xffffffff;
    @!p not.b32 %r889, %r889;
}

	// end inline asm
	and.b32  	%r905, %r889, %r904;
	mov.b32 	%r894, 64;
	// begin inline asm
	{
    .reg .pred p;
    and.b32 %r892, %r896, %r894;    setp.ne.u32 p, %r892, 0;
    vote.ballot.sync.b32 %r892, p, 0xffffffff;
    @!p not.b32 %r892, %r892;
}

	// end inline asm
	and.b32  	%r906, %r892, %r905;
	mov.b32 	%r897, 128;
	// begin inline asm
	{
    .reg .pred p;
    and.b32 %r895, %r896, %r897;    setp.ne.u32 p, %r895, 0;
    vote.ballot.sync.b32 %r895, p, 0xffffffff;
    @!p not.b32 %r895, %r895;
}

	// end inline asm
	and.b32  	%r907, %r895, %r906;
	clz.b32 	%r908, %r907;
	sub.s32 	%r212, 31, %r908;
	and.b32  	%r909, %r803, %r907;
	popc.b32 	%r213, %r909;
	setp.ne.s32 	%p109, %r402, %r212;
	mov.b32 	%r1960, 0;
	@%p109 bra 	$L__BB13_185;
	atom.shared.add.u32 	%r1960, [%r103], %r213;
$L__BB13_185:
	shfl.sync.idx.b32	%r935|%p110, %r1960, %r212, 31, -1;
	add.s32 	%r216, %r213, %r935;
	shr.u32 	%r936, %r1908, %r400;
	and.b32  	%r932, %r936, %r75;
	mov.b32 	%r912, 1;
	// begin inline asm
	{
    .reg .pred p;
    and.b32 %r910, %r932, %r912;    setp.ne.u32 p, %r910, 0;
    vote.ballot.sync.b32 %r910, p, 0xffffffff;
    @!p not.b32 %r910, %r910;
}

	// end inline asm
	mov.b32 	%r915, 2;
	// begin inline asm
	{
    .reg .pred p;
    and.b32 %r913, %r932, %r915;    setp.ne.u32 p, %r913, 0;
    vote.ballot.sync.b32 %r913, p, 0xffffffff;
    @!p not.b32 %r913, %r913;
}

	// end inline asm
	and.b32  	%r937, %r913, %r910;
	mov.b32 	%r918, 4;
	// begin inline asm
	{
    .reg .pred p;
    and.b32 %r916, %r932, %r918;    setp.ne.u32 p, %r916, 0;
    vote.ballot.sync.b32 %r916, p, 0xffffffff;
    @!p not.b32 %r916, %r916;
}

	// end inline asm
	and.b32  	%r938, %r916, %r937;
	mov.b32 	%r921, 8;
	// begin inline asm
	{
    .reg .pred p;
    and.b32 %r919, %r932, %r921;    setp.ne.u32 p, %r919, 0;
    vote.ballot.sync.b32 %r919, p, 0xffffffff;
    @!p not.b32 %r919, %r919;
}

	// end inline asm
	and.b32  	%r939, %r919, %r938;
	mov.b32 	%r924, 16;
	// begin inline asm
	{
    .reg .pred p;
    and.b32 %r922, %r932, %r924;    setp.ne.u32 p, %r922, 0;
    vote.ballot.sync.b32 %r922, p, 0xffffffff;
    @!p not.b32 %r922, %r922;
}

	// end inline asm
	and.b32  	%r940, %r922, %r939;
	mov.b32 	%r927, 32;
	// begin inline asm
	{
    .reg .pred p;
    and.b32 %r925, %r932, %r927;    setp.ne.u32 p, %r925, 0;
    vote.ballot.sync.b32 %r925, p, 0xffffffff;
    @!p not.b32 %r925, %r925;
}

	// end inline asm
	and.b32  	%r941, %r925, %r940;
	mov.b32 	%r930, 64;
	// begin inline asm
	{
    .reg .pred p;
    and.b32 %r928, %r932, %r930;    setp.ne.u32 p, %r928, 0;
    vote.ballot.sync.b32 %r928, p, 0xffffffff;
    @!p not.b32 %r928, %r928;
}

	// end inline asm
	and.b32  	%r942, %r928, %r941;
	mov.b32 	%r933, 128;
	// begin inline asm
	{
    .reg .pred p;
    and.b32 %r931, %r932, %r933;    setp.ne.u32 p, %r931, 0;
    vote.ballot.sync.b32 %r931, p, 0xffffffff;
    @!p not.b32 %r931, %r931;
}

	// end inline asm
	and.b32  	%r943, %r931, %r942;
	clz.b32 	%r944, %r943;
	sub.s32 	%r217, 31, %r944;
	and.b32  	%r945, %r803, %r943;
	popc.b32 	%r218, %r945;
	setp.ne.s32 	%p111, %r402, %r217;
	mov.b32 	%r1961, 0;
	@%p111 bra 	$L__BB13_187;
	atom.shared.add.u32 	%r1961, [%r104], %r218;
$L__BB13_187:
	shfl.sync.idx.b32	%r971|%p112, %r1961, %r217, 31, -1;
	add.s32 	%r221, %r218, %r971;
	shr.u32 	%r972, %r1907, %r400;
	and.b32  	%r968, %r972, %r75;
	mov.b32 	%r948, 1;
	// begin inline asm
	{
    .reg .pred p;
    and.b32 %r946, %r968, %r948;    setp.ne.u32 p, %r946, 0;
    vote.ballot.sync.b32 %r946, p, 0xffffffff;
    @!p not.b32 %r946, %r946;
}

	// end inline asm
	mov.b32 	%r951, 2;
	// begin inline asm
	{
    .reg .pred p;
    and.b32 %r949, %r968, %r951;    setp.ne.u32 p, %r949, 0;
    vote.ballot.sync.b32 %r949, p, 0xffffffff;
    @!p not.b32 %r949, %r949;
}

	// end inline asm
	and.b32  	%r973, %r949, %r946;
	mov.b32 	%r954, 4;
	// begin inline asm
	{
    .reg .pred p;
    and.b32 %r952, %r968, %r954;    setp.ne.u32 p, %r952, 0;
    vote.ballot.sync.b32 %r952, p, 0xffffffff;
    @!p not.b32 %r952, %r952;
}

	// end inline asm
	and.b32  	%r974, %r952, %r973;
	mov.b32 	%r957, 8;
	// begin inline asm
	{
    .reg .pred p;
    and.b32 %r955, %r968, %r957;    setp.ne.u32 p, %r955, 0;
    vote.ballot.sync.b32 %r955, p, 0xffffffff;
    @!p not.b32 %r955, %r955;
}

	// end inline asm
	and.b32  	%r975, %r955, %r974;
	mov.b32 	%r960, 16;
	// begin inline asm
	{
    .reg .pred p;
    and.b32 %r958, %r968, %r960;    setp.ne.u32 p, %r958, 0;
    vote.ballot.sync.b32 %r958, p, 0xffffffff;
    @!p not.b32 %r958, %r958;
}

	// end inline asm
	and.b32  	%r976, %r958, %r975;
	mov.b32 	%r963, 32;
	// begin inline asm
	{
    .reg .pred p;
    and.b32 %r961, %r968, %r963;    setp.ne.u32 p, %r961, 0;
    vote.ballot.sync.b32 %r961, p, 0xffffffff;
    @!p not.b32 %r961, %r961;
}

	// end inline asm
	and.b32  	%r977, %r961, %r976;
	mov.b32 	%r966, 64;
	// begin inline asm
	{
    .reg .pred p;
    and.b32 %r964, %r968, %r966;    setp.ne.u32 p, %r964, 0;
    vote.ballot.sync.b32 %r964, p, 0xffffffff;
    @!p not.b32 %r964, %r964;
}

	// end inline asm
	and.b32  	%r978, %r964, %r977;
	mov.b32 	%r969, 128;
	// begin inline asm
	{
    .reg .pred p;
    and.b32 %r967, %r968, %r969;    setp.ne.u32 p, %r967, 0;
    vote.ballot.sync.b32 %r967, p, 0xffffffff;
    @!p not.b32 %r967, %r967;
}

	// end inline asm
	and.b32  	%r979, %r967, %r978;
	clz.b32 	%r980, %r979;
	sub.s32 	%r222, 31, %r980;
	and.b32  	%r981, %r803, %r979;
	popc.b32 	%r223, %r981;
	setp.ne.s32 	%p113, %r402, %r222;
	mov.b32 	%r1962, 0;
	@%p113 bra 	$L__BB13_189;
	atom.shared.add.u32 	%r1962, [%r105], %r223;
$L__BB13_189:
	shfl.sync.idx.b32	%r1007|%p114, %r1962, %r222, 31, -1;
	add.s32 	%r226, %r223, %r1007;
	shr.u32 	%r1008, %r1906, %r400;
	and.b32  	%r1004, %r1008, %r75;
	mov.b32 	%r984, 1;
	// begin inline asm
	{
    .reg .pred p;
    and.b32 %r982, %r1004, %r984;    setp.ne.u32 p, %r982, 0;
    vote.ballot.sync.b32 %r982, p, 0xffffffff;
    @!p not.b32 %r982, %r982;
}

	// end inline asm
	mov.b32 	%r987, 2;
	// begin inline asm
	{
    .reg .pred p;
    and.b32 %r985, %r1004, %r987;    setp.ne.u32 p, %r985, 0;
    vote.ballot.sync.b32 %r985, p, 0xffffffff;
    @!p not.b32 %r985, %r985;
}

	// end inline asm
	and.b32  	%r1009, %r985, %r982;
	mov.b32 	%r990, 4;
	// begin inline asm
	{
    .reg .pred p;
    and.b32 %r988, %r1004, %r990;    setp.ne.u32 p, %r988, 0;
    vote.ballot.sync.b32 %r988, p, 0xffffffff;
    @!p not.b32 %r988, %r988;
}

	// end inline asm
	and.b32  	%r1010, %r988, %r1009;
	mov.b32 	%r993, 8;
	// begin inline asm
	{
    .reg .pred p;
    and.b32 %r991, %r1004, %r993;    setp.ne.u32 p, %r991, 0;
    vote.ballot.sync.b32 %r991, p, 0xffffffff;
    @!p not.b32 %r991, %r991;
}

	// end inline asm
	and.b32  	%r1011, %r991, %r1010;
	mov.b32 	%r996, 16;
	// begin inline asm
	{
    .reg .pred p;
    and.b32 %r994, %r1004, %r996;    setp.ne.u32 p, %r994, 0;
    vote.ballot.sync.b32 %r994, p, 0xffffffff;
    @!p not.b32 %r994, %r994;
}

	// end inline asm
	and.b32  	%r1012, %r994, %r1011;
	mov.b32 	%r999, 32;
	// begin inline asm
	{
    .reg .pred p;
    and.b32 %r997, %r1004, %r999;    setp.ne.u32 p, %r997, 0;
    vote.ballot.sync.b32 %r997, p, 0xffffffff;
    @!p not.b32 %r997, %r997;
}

	// end inline asm
	and.b32  	%r1013, %r997, %r1012;
	mov.b32 	%r1002, 64;
	// begin inline asm
	{
    .reg .pred p;
    and.b32 %r1000, %r1004, %r1002;    setp.ne.u32 p, %r1000, 0;
    vote.ballot.sync.b32 %r1000, p, 0xffffffff;
    @!p not.b32 %r1000, %r1000;
}

	// end inline asm
	and.b32  	%r1014, %r1000, %r1013;
	mov.b32 	%r1005, 128;
	// begin inline asm
	{
    .reg .pred p;
    and.b32 %r1003, %r1004, %r1005;    setp.ne.u32 p, %r1003, 0;
    vote.ballot.sync.b32 %r1003, p, 0xffffffff;
    @!p not.b32 %r1003, %r1003;
}

	// end inline asm
	and.b32  	%r1015, %r1003, %r1014;
	clz.b32 	%r1016, %r1015;
	sub.s32 	%r227, 31, %r1016;
	and.b32  	%r1017, %r803, %r1015;
	popc.b32 	%r228, %r1017;
	setp.ne.s32 	%p115, %r402, %r227;
	mov.b32 	%r1963, 0;
	@%p115 bra 	$L__BB13_191;
	atom.shared.add.u32 	%r1963, [%r106], %r228;
$L__BB13_191:
	shfl.sync.idx.b32	%r1043|%p116, %r1963, %r227, 31, -1;
	add.s32 	%r231, %r228, %r1043;
	shr.u32 	%r1044, %r1905, %r400;
	and.b32  	%r1040, %r1044, %r75;
	mov.b32 	%r1020, 1;
	// begin inline asm
	{
    .reg .pred p;
    and.b32 %r1018, %r1040, %r1020;    setp.ne.u32 p, %r1018, 0;
    vote.ballot.sync.b32 %r1018, p, 0xffffffff;
    @!p not.b32 %r1018, %r1018;
}

	// end inline asm
	mov.b32 	%r1023, 2;
	// begin inline asm
	{
    .reg .pred p;
    and.b32 %r1021, %r1040, %r1023;    setp.ne.u32 p, %r1021, 0;
    vote.ballot.sync.b32 %r1021, p, 0xffffffff;
    @!p not.b32 %r1021, %r1021;
}

	// end inline asm
	and.b32  	%r1045, %r1021, %r1018;
	mov.b32 	%r1026, 4;
	// begin inline asm
	{
    .reg .pred p;
    and.b32 %r1024, %r1040, %r1026;    setp.ne.u32 p, %r1024, 0;
    vote.ballot.sync.b32 %r1024, p, 0xffffffff;
    @!p not.b32 %r1024, %r1024;
}

	// end inline asm
	and.b32  	%r1046, %r1024, %r1045;
	mov.b32 	%r1029, 8;
	// begin inline asm
	{
    .reg .pred p;
    and.b32 %r1027, %r1040, %r1029;    setp.ne.u32 p, %r1027, 0;
    vote.ballot.sync.b32 %r1027, p, 0xffffffff;
    @!p not.b32 %r1027, %r1027;
}

	// end inline asm
	and.b32  	%r1047, %r1027, %r1046;
	mov.b32 	%r1032, 16;
	// begin inline asm
	{
    .reg .pred p;
    and.b32 %r1030, %r1040, %r1032;    setp.ne.u32 p, %r1030, 0;
    vote.ballot.sync.b32 %r1030, p, 0xffffffff;
    @!p not.b32 %r1030, %r1030;
}

	// end inline asm
	and.b32  	%r1048, %r1030, %r1047;
	mov.b32 	%r1035, 32;
	// begin inline asm
	{
    .reg .pred p;
    and.b32 %r1033, %r1040, %r1035;    setp.ne.u32 p, %r1033, 0;
    vote.ballot.sync.b32 %r1033, p, 0xffffffff;
    @!p not.b32 %r1033, %r1033;
}

	// end inline asm
	and.b32  	%r1049, %r1033, %r1048;
	mov.b32 	%r1038, 64;
	// begin inline asm
	{
    .reg .pred p;
    and.b32 %r1036, %r1040, %r1038;    setp.ne.u32 p, %r1036, 0;
    vote.ballot.sync.b32 %r1036, p, 0xffffffff;
    @!p not.b32 %r1036, %r1036;
}

	// end inline asm
	and.b32  	%r1050, %r1036, %r1049;
	mov.b32 	%r1041, 128;
	// begin inline asm
	{
    .reg .pred p;
    and.b32 %r1039, %r1040, %r1041;    setp.ne.u32 p, %r1039, 0;
    vote.ballot.sync.b32 %r1039, p, 0xffffffff;
    @!p not.b32 %r1039, %r1039;
}

	// end inline asm
	and.b32  	%r1051, %r1039, %r1050;
	clz.b32 	%r1052, %r1051;
	sub.s32 	%r232, 31, %r1052;
	and.b32  	%r1053, %r803, %r1051;
	popc.b32 	%r233, %r1053;
	setp.ne.s32 	%p117, %r402, %r232;
	mov.b32 	%r1964, 0;
	@%p117 bra 	$L__BB13_193;
	atom.shared.add.u32 	%r1964, [%r107], %r233;
$L__BB13_193:
	shfl.sync.idx.b32	%r1079|%p118, %r1964, %r232, 31, -1;
	add.s32 	%r236, %r233, %r1079;
	shr.u32 	%r1080, %r1904, %r400;
	and.b32  	%r1076, %r1080, %r75;
	mov.b32 	%r1056, 1;
	// begin inline asm
	{
    .reg .pred p;
    and.b32 %r1054, %r1076, %r1056;    setp.ne.u32 p, %r1054, 0;
    vote.ballot.sync.b32 %r1054, p, 0xffffffff;
    @!p not.b32 %r1054, %r1054;
}

	// end inline asm
	mov.b32 	%r1059, 2;
	// begin inline asm
	{
    .reg .pred p;
    and.b32 %r1057, %r1076, %r1059;    setp.ne.u32 p, %r1057, 0;
    vote.ballot.sync.b32 %r1057, p, 0xffffffff;
    @!p not.b32 %r1057, %r1057;
}

	// end inline asm
	and.b32  	%r1081, %r1057, %r1054;
	mov.b32 	%r1062, 4;
	// begin inline asm
	{
    .reg .pred p;
    and.b32 %r1060, %r1076, %r1062;    setp.ne.u32 p, %r1060, 0;
    vote.ballot.sync.b32 %r1060, p, 0xffffffff;
    @!p not.b32 %r1060, %r1060;
}

	// end inline asm
	and.b32  	%r1082, %r1060, %r1081;
	mov.b32 	%r1065, 8;
	// begin inline asm
	{
    .reg .pred p;
    and.b32 %r1063, %r1076, %r1065;    setp.ne.u32 p, %r1063, 0;
    vote.ballot.sync.b32 %r1063, p, 0xffffffff;
    @!p not.b32 %r1063, %r1063;
}

	// end inline asm
	and.b32  	%r1083, %r1063, %r1082;
	mov.b32 	%r1068, 16;
	// begin inline asm
	{
    .reg .pred p;
    and.b32 %r1066, %r1076, %r1068;    setp.ne.u32 p, %r1066, 0;
    vote.ballot.sync.b32 %r1066, p, 0xffffffff;
    @!p not.b32 %r1066, %r1066;
}

	// end inline asm
	and.b32  	%r1084, %r1066, %r1083;
	mov.b32 	%r1071, 32;
	// begin inline asm
	{
    .reg .pred p;
    and.b32 %r1069, %r1076, %r1071;    setp.ne.u32 p, %r1069, 0;
    vote.ballot.sync.b32 %r1069, p, 0xffffffff;
    @!p not.b32 %r1069, %r1069;
}

	// end inline asm
	and.b32  	%r1085, %r1069, %r1084;
	mov.b32 	%r1074, 64;
	// begin inline asm
	{
    .reg .pred p;
    and.b32 %r1072, %r1076, %r1074;    setp.ne.u32 p, %r1072, 0;
    vote.ballot.sync.b32 %r1072, p, 0xffffffff;
    @!p not.b32 %r1072, %r1072;
}

	// end inline asm
	and.b32  	%r1086, %r1072, %r1085;
	mov.b32 	%r1077, 128;
	// begin inline asm
	{
    .reg .pred p;
    and.b32 %r1075, %r1076, %r1077;    setp.ne.u32 p, %r1075, 0;
    vote.ballot.sync.b32 %r1075, p, 0xffffffff;
    @!p not.b32 %r1075, %r1075;
}

	// end inline asm
	and.b32  	%r1087, %r1075, %r1086;
	clz.b32 	%r1088, %r1087;
	sub.s32 	%r237, 31, %r1088;
	and.b32  	%r1089, %r803, %r1087;
	popc.b32 	%r238, %r1089;
	setp.ne.s32 	%p119, %r402, %r237;
	mov.b32 	%r1965, 0;
	@%p119 bra 	$L__BB13_195;
	atom.shared.add.u32 	%r1965, [%r108], %r238;
$L__BB13_195:
	shfl.sync.idx.b32	%r1115|%p120, %r1965, %r237, 31, -1;
	add.s32 	%r241, %r238, %r1115;
	shr.u32 	%r1116, %r1903, %r400;
	and.b32  	%r1112, %r1116, %r75;
	mov.b32 	%r1092, 1;
	// begin inline asm
	{
    .reg .pred p;
    and.b32 %r1090, %r1112, %r1092;    setp.ne.u32 p, %r1090, 0;
    vote.ballot.sync.b32 %r1090, p, 0xffffffff;
    @!p not.b32 %r1090, %r1090;
}

	// end inline asm
	mov.b32 	%r1095, 2;
	// begin inline asm
	{
    .reg .pred p;
    and.b32 %r1093, %r1112, %r1095;    setp.ne.u32 p, %r1093, 0;
    vote.ballot.sync.b32 %r1093, p, 0xffffffff;
    @!p not.b32 %r1093, %r1093;
}

	// end inline asm
	and.b32  	%r1117, %r1093, %r1090;
	mov.b32 	%r1098, 4;
	// begin inline asm
	{
    .reg .pred p;
    and.b32 %r1096, %r1112, %r1098;    setp.ne.u32 p, %r1096, 0;
    vote.ballot.sync.b32 %r1096, p, 0xffffffff;
    @!p not.b32 %r1096, %r1096;
}

	// end inline asm
	and.b32  	%r1118, %r1096, %r1117;
	mov.b32 	%r1101, 8;
	// begin inline asm
	{
    .reg .pred p;
    and.b32 %r1099, %r1112, %r1101;    setp.ne.u32 p, %r1099, 0;
    vote.ballot.sync.b32 %r1099, p, 0xffffffff;
    @!p not.b32 %r1099, %r1099;
}

	// end inline asm
	and.b32  	%r1119, %r1099, %r1118;
	mov.b32 	%r1104, 16;
	// begin inline asm
	{
    .reg .pred p;
    and.b32 %r1102, %r1112, %r1104;    setp.ne.u32 p, %r1102, 0;
    vote.ballot.sync.b32 %r1102, p, 0xffffffff;
    @!p not.b32 %r1102, %r1102;
}

	// end inline asm
	and.b32  	%r1120, %r1102, %r1119;
	mov.b32 	%r1107, 32;
	// begin inline asm
	{
    .reg .pred p;
    and.b32 %r1105, %r1112, %r1107;    setp.ne.u32 p, %r1105, 0;
    vote.ballot.sync.b32 %r1105, p, 0xffffffff;
    @!p not.b32 %r1105, %r1105;
}

	// end inline asm
	and.b32  	%r1121, %r1105, %r1120;
	mov.b32 	%r1110, 64;
	// begin inline asm
	{
    .reg .pred p;
    and.b32 %r1108, %r1112, %r1110;    setp.ne.u32 p, %r1108, 0;
    vote.ballot.sync.b32 %r1108, p, 0xffffffff;
    @!p not.b32 %r1108, %r1108;
}

	// end inline asm
	and.b32  	%r1122, %r1108, %r1121;
	mov.b32 	%r1113, 128;
	// begin inline asm
	{
    .reg .pred p;
    and.b32 %r1111, %r1112, %r1113;    setp.ne.u32 p, %r1111, 0;
    vote.ballot.sync.b32 %r1111, p, 0xffffffff;
    @!p not.b32 %r1111, %r1111;
}

	// end inline asm
	and.b32  	%r1123, %r1111, %r1122;
	clz.b32 	%r1124, %r1123;
	sub.s32 	%r242, 31, %r1124;
	and.b32  	%r1125, %r803, %r1123;
	popc.b32 	%r243, %r1125;
	setp.ne.s32 	%p121, %r402, %r242;
	mov.b32 	%r1966, 0;
	@%p121 bra 	$L__BB13_197;
	atom.shared.add.u32 	%r1966, [%r109], %r243;
$L__BB13_197:
	shfl.sync.idx.b32	%r1151|%p122, %r1966, %r242, 31, -1;
	add.s32 	%r246, %r243, %r1151;
	shr.u32 	%r1152, %r1902, %r400;
	and.b32  	%r1148, %r1152, %r75;
	mov.b32 	%r1128, 1;
	// begin inline asm
	{
    .reg .pred p;
    and.b32 %r1126, %r1148, %r1128;    setp.ne.u32 p, %r1126, 0;
    vote.ballot.sync.b32 %r1126, p, 0xffffffff;
    @!p not.b32 %r1126, %r1126;
}

	// end inline asm
	mov.b32 	%r1131, 2;
	// begin inline asm
	{
    .reg .pred p;
    and.b32 %r1129, %r1148, %r1131;    setp.ne.u32 p, %r1129, 0;
    vote.ballot.sync.b32 %r1129, p, 0xffffffff;
    @!p not.b32 %r1129, %r1129;
}

	// end inline asm
	and.b32  	%r1153, %r1129, %r1126;
	mov.b32 	%r1134, 4;
	// begin inline asm
	{
    .reg .pred p;
    and.b32 %r1132, %r1148, %r1134;    setp.ne.u32 p, %r1132, 0;
    vote.ballot.sync.b32 %r1132, p, 0xffffffff;
    @!p not.b32 %r1132, %r1132;
}

	// end inline asm
	and.b32  	%r1154, %r1132, %r1153;
	mov.b32 	%r1137, 8;
	// begin inline asm
	{
    .reg .pred p;
    and.b32 %r1135, %r1148, %r1137;    setp.ne.u32 p, %r1135, 0;
    vote.ballot.sync.b32 %r1135, p, 0xffffffff;
    @!p not.b32 %r1135, %r1135;
}

	// end inline asm
	and.b32  	%r1155, %r1135, %r1154;
	mov.b32 	%r1140, 16;
	// begin inline asm
	{
    .reg .pred p;
    and.b32 %r1138, %r1148, %r1140;    setp.ne.u32 p, %r1138, 0;
    vote.ballot.sync.b32 %r1138, p, 0xffffffff;
    @!p not.b32 %r1138, %r1138;
}

	// end inline asm
	and.b32  	%r1156, %r1138, %r1155;
	mov.b32 	%r1143, 32;
	// begin inline asm
	{
    .reg .pred p;
    and.b32 %r1141, %r1148, %r1143;    setp.ne.u32 p, %r1141, 0;
    vote.ballot.sync.b32 %r1141, p, 0xffffffff;
    @!p not.b32 %r1141, %r1141;
}

	// end inline asm
	and.b32  	%r1157, %r1141, %r1156;
	mov.b32 	%r1146, 64;
	// begin inline asm
	{
    .reg .pred p;
    and.b32 %r1144, %r1148, %r1146;    setp.ne.u32 p, %r1144, 0;
    vote.ballot.sync.b32 %r1144, p, 0xffffffff;
    @!p not.b32 %r1144, %r1144;
}

	// end inline asm
	and.b32  	%r1158, %r1144, %r1157;
	mov.b32 	%r1149, 128;
	// begin inline asm
	{
    .reg .pred p;
    and.b32 %r1147, %r1148, %r1149;    setp.ne.u32 p, %r1147, 0;
    vote.ballot.sync.b32 %r1147, p, 0xffffffff;
    @!p not.b32 %r1147, %r1147;
}

	// end inline asm
	and.b32  	%r1159, %r1147, %r1158;
	clz.b32 	%r1160, %r1159;
	sub.s32 	%r247, 31, %r1160;
	and.b32  	%r1161, %r803, %r1159;
	popc.b32 	%r248, %r1161;
	setp.ne.s32 	%p123, %r402, %r247;
	mov.b32 	%r1967, 0;
	@%p123 bra 	$L__BB13_199;
	atom.shared.add.u32 	%r1967, [%r110], %r248;
$L__BB13_199:
	shfl.sync.idx.b32	%r1187|%p124, %r1967, %r247, 31, -1;
	add.s32 	%r251, %r248, %r1187;
	shr.u32 	%r1188, %r1901, %r400;
	and.b32  	%r1184, %r1188, %r75;
	mov.b32 	%r1164, 1;
	// begin inline asm
	{
    .reg .pred p;
    and.b32 %r1162, %r1184, %r1164;    setp.ne.u32 p, %r1162, 0;
    vote.ballot.sync.b32 %r1162, p, 0xffffffff;
    @!p not.b32 %r1162, %r1162;
}

	// end inline asm
	mov.b32 	%r1167, 2;
	// begin inline asm
	{
    .reg .pred p;
    and.b32 %r1165, %r1184, %r1167;    setp.ne.u32 p, %r1165, 0;
    vote.ballot.sync.b32 %r1165, p, 0xffffffff;
    @!p not.b32 %r1165, %r1165;
}

	// end inline asm
	and.b32  	%r1189, %r1165, %r1162;
	mov.b32 	%r1170, 4;
	// begin inline asm
	{
    .reg .pred p;
    and.b32 %r1168, %r1184, %r1170;    setp.ne.u32 p, %r1168, 0;
    vote.ballot.sync.b32 %r1168, p, 0xffffffff;
    @!p not.b32 %r1168, %r1168;
}

	// end inline asm
	and.b32  	%r1190, %r1168, %r1189;
	mov.b32 	%r1173, 8;
	// begin inline asm
	{
    .reg .pred p;
    and.b32 %r1171, %r1184, %r1173;    setp.ne.u32 p, %r1171, 0;
    vote.ballot.sync.b32 %r1171, p, 0xffffffff;
    @!p not.b32 %r1171, %r1171;
}

	// end inline asm
	and.b32  	%r1191, %r1171, %r1190;
	mov.b32 	%r1176, 16;
	// begin inline asm
	{
    .reg .pred p;
    and.b32 %r1174, %r1184, %r1176;    setp.ne.u32 p, %r1174, 0;
    vote.ballot.sync.b32 %r1174, p, 0xffffffff;
    @!p not.b32 %r1174, %r1174;
}

	// end inline asm
	and.b32  	%r1192, %r1174, %r1191;
	mov.b32 	%r1179, 32;
	// begin inline asm
	{
    .reg .pred p;
    and.b32 %r1177, %r1184, %r1179;    setp.ne.u32 p, %r1177, 0;
    vote.ballot.sync.b32 %r1177, p, 0xffffffff;
    @!p not.b32 %r1177, %r1177;
}

	// end inline asm
	and.b32  	%r1193, %r1177, %r1192;
	mov.b32 	%r1182, 64;
	// begin inline asm
	{
    .reg .pred p;
    and.b32 %r1180, %r1184, %r1182;    setp.ne.u32 p, %r1180, 0;
    vote.ballot.sync.b32 %r1180, p, 0xffffffff;
    @!p not.b32 %r1180, %r1180;
}

	// end inline asm
	and.b32  	%r1194, %r1180, %r1193;
	mov.b32 	%r1185, 128;
	// begin inline asm
	{
    .reg .pred p;
    and.b32 %r1183, %r1184, %r1185;    setp.ne.u32 p, %r1183, 0;
    vote.ballot.sync.b32 %r1183, p, 0xffffffff;
    @!p not.b32 %r1183, %r1183;
}

	// end inline asm
	and.b32  	%r1195, %r1183, %r1194;
	clz.b32 	%r1196, %r1195;
	sub.s32 	%r252, 31, %r1196;
	and.b32  	%r1197, %r803, %r1195;
	popc.b32 	%r253, %r1197;
	setp.ne.s32 	%p125, %r402, %r252;
	mov.b32 	%r1968, 0;
	@%p125 bra 	$L__BB13_201;
	atom.shared.add.u32 	%r1968, [%r111], %r253;
$L__BB13_201:
	shfl.sync.idx.b32	%r1223|%p126, %r1968, %r252, 31, -1;
	add.s32 	%r256, %r253, %r1223;
	shr.u32 	%r1224, %r1900, %r400;
	and.b32  	%r1220, %r1224, %r75;
	mov.b32 	%r1200, 1;
	// begin inline asm
	{
    .reg .pred p;
    and.b32 %r1198, %r1220, %r1200;    setp.ne.u32 p, %r1198, 0;
    vote.ballot.sync.b32 %r1198, p, 0xffffffff;
    @!p not.b32 %r1198, %r1198;
}

	// end inline asm
	mov.b32 	%r1203, 2;
	// begin inline asm
	{
    .reg .pred p;
    and.b32 %r1201, %r1220, %r1203;    setp.ne.u32 p, %r1201, 0;
    vote.ballot.sync.b32 %r1201, p, 0xffffffff;
    @!p not.b32 %r1201, %r1201;
}

	// end inline asm
	and.b32  	%r1225, %r1201, %r1198;
	mov.b32 	%r1206, 4;
	// begin inline asm
	{
    .reg .pred p;
    and.b32 %r1204, %r1220, %r1206;    setp.ne.u32 p, %r1204, 0;
    vote.ballot.sync.b32 %r1204, p, 0xffffffff;
    @!p not.b32 %r1204, %r1204;
}

	// end inline asm
	and.b32  	%r1226, %r1204, %r1225;
	mov.b32 	%r1209, 8;
	// begin inline asm
	{
    .reg .pred p;
    and.b32 %r1207, %r1220, %r1209;    setp.ne.u32 p, %r1207, 0;
    vote.ballot.sync.b32 %r1207, p, 0xffffffff;
    @!p not.b32 %r1207, %r1207;
}

	// end inline asm
	and.b32  	%r1227, %r1207, %r1226;
	mov.b32 	%r1212, 16;
	// begin inline asm
	{
    .reg .pred p;
    and.b32 %r1210, %r1220, %r1212;    setp.ne.u32 p, %r1210, 0;
    vote.ballot.sync.b32 %r1210, p, 0xffffffff;
    @!p not.b32 %r1210, %r1210;
}

	// end inline asm
	and.b32  	%r1228, %r1210, %r1227;
	mov.b32 	%r1215, 32;
	// begin inline asm
	{
    .reg .pred p;
    and.b32 %r1213, %r1220, %r1215;    setp.ne.u32 p, %r1213, 0;
    vote.ballot.sync.b32 %r1213, p, 0xffffffff;
    @!p not.b32 %r1213, %r1213;
}

	// end inline asm
	and.b32  	%r1229, %r1213, %r1228;
	mov.b32 	%r1218, 64;
	// begin inline asm
	{
    .reg .pred p;
    and.b32 %r1216, %r1220, %r1218;    setp.ne.u32 p, %r1216, 0;
    vote.ballot.sync.b32 %r1216, p, 0xffffffff;
    @!p not.b32 %r1216, %r1216;
}

	// end inline asm
	and.b32  	%r1230, %r1216, %r1229;
	mov.b32 	%r1221, 128;
	// begin inline asm
	{
    .reg .pred p;
    and.b32 %r1219, %r1220, %r1221;    setp.ne.u32 p, %r1219, 0;
    vote.ballot.sync.b32 %r1219, p, 0xffffffff;
    @!p not.b32 %r1219, %r1219;
}

	// end inline asm
	and.b32  	%r1231, %r1219, %r1230;
	clz.b32 	%r1232, %r1231;
	sub.s32 	%r257, 31, %r1232;
	and.b32  	%r1233, %r803, %r1231;
	popc.b32 	%r258, %r1233;
	setp.ne.s32 	%p127, %r402, %r257;
	mov.b32 	%r1969, 0;
	@%p127 bra 	$L__BB13_203;
	atom.shared.add.u32 	%r1969, [%r112], %r258;
$L__BB13_203:
	shfl.sync.idx.b32	%r1259|%p128, %r1969, %r257, 31, -1;
	add.s32 	%r261, %r258, %r1259;
	shr.u32 	%r1260, %r1899, %r400;
	and.b32  	%r1256, %r1260, %r75;
	mov.b32 	%r1236, 1;
	// begin inline asm
	{
    .reg .pred p;
    and.b32 %r1234, %r1256, %r1236;    setp.ne.u32 p, %r1234, 0;
    vote.ballot.sync.b32 %r1234, p, 0xffffffff;
    @!p not.b32 %r1234, %r1234;
}

	// end inline asm
	mov.b32 	%r1239, 2;
	// begin inline asm
	{
    .reg .pred p;
    and.b32 %r1237, %r1256, %r1239;    setp.ne.u32 p, %r1237, 0;
    vote.ballot.sync.b32 %r1237, p, 0xffffffff;
    @!p not.b32 %r1237, %r1237;
}

	// end inline asm
	and.b32  	%r1261, %r1237, %r1234;
	mov.b32 	%r1242, 4;
	// begin inline asm
	{
    .reg .pred p;
    and.b32 %r1240, %r1256, %r1242;    setp.ne.u32 p, %r1240, 0;
    vote.ballot.sync.b32 %r1240, p, 0xffffffff;
    @!p not.b32 %r1240, %r1240;
}

	// end inline asm
	and.b32  	%r1262, %r1240, %r1261;
	mov.b32 	%r1245, 8;
	// begin inline asm
	{
    .reg .pred p;
    and.b32 %r1243, %r1256, %r1245;    setp.ne.u32 p, %r1243, 0;
    vote.ballot.sync.b32 %r1243, p, 0xffffffff;
    @!p not.b32 %r1243, %r1243;
}

	// end inline asm
	and.b32  	%r1263, %r1243, %r1262;
	mov.b32 	%r1248, 16;
	// begin inline asm
	{
    .reg .pred p;
    and.b32 %r1246, %r1256, %r1248;    setp.ne.u32 p, %r1246, 0;
    vote.ballot.sync.b32 %r1246, p, 0xffffffff;
    @!p not.b32 %r1246, %r1246;
}

	// end inline asm
	and.b32  	%r1264, %r1246, %r1263;
	mov.b32 	%r1251, 32;
	// begin inline asm
	{
    .reg .pred p;
    and.b32 %r1249, %r1256, %r1251;    setp.ne.u32 p, %r1249, 0;
    vote.ballot.sync.b32 %r1249, p, 0xffffffff;
    @!p not.b32 %r1249, %r1249;
}

	// end inline asm
	and.b32  	%r1265, %r1249, %r1264;
	mov.b32 	%r1254, 64;
	// begin inline asm
	{
    .reg .pred p;
    and.b32 %r1252, %r1256, %r1254;    setp.ne.u32 p, %r1252, 0;
    vote.ballot.sync.b32 %r1252, p, 0xffffffff;
    @!p not.b32 %r1252, %r1252;
}

	// end inline asm
	and.b32  	%r1266, %r1252, %r1265;
	mov.b32 	%r1257, 128;
	// begin inline asm
	{
    .reg .pred p;
    and.b32 %r1255, %r1256, %r1257;    setp.ne.u32 p, %r1255, 0;
    vote.ballot.sync.b32 %r1255, p, 0xffffffff;
    @!p not.b32 %r1255, %r1255;
}

	// end inline asm
	and.b32  	%r1267, %r1255, %r1266;
	clz.b32 	%r1268, %r1267;
	sub.s32 	%r262, 31, %r1268;
	and.b32  	%r1269, %r803, %r1267;
	popc.b32 	%r263, %r1269;
	setp.ne.s32 	%p129, %r402, %r262;
	mov.b32 	%r1970, 0;
	@%p129 bra 	$L__BB13_205;
	shl.b32 	%r1270, %r1, 5;
	and.b32  	%r1271, %r1270, 31744;
	mov.u32 	%r1272, _ZZN3cub18CUB_300001_SM_10006detail10radix_sort29DeviceRadixSortOnesweepKernelINS1_5radix10policy_hubIjjyE10Policy1000ELNS0_9SortOrderE0EjjyiiNS1_21identity_decomposer_tEEEvPT5_SB_PT3_PKSC_PT1_PKSG_PT2_PKSK_T4_iiT6_E1s;
	add.s32 	%r1273, %r1272, %r1271;
	shr.u32 	%r1274, %r1899, %r400;
	and.b32  	%r1275, %r1274, %r75;
	shl.b32 	%r1276, %r1275, 2;
	add.s32 	%r1277, %r1273, %r1276;
	atom.shared.add.u32 	%r1970, [%r1277], %r263;
$L__BB13_205:
	shfl.sync.idx.b32	%r1303|%p130, %r1970, %r262, 31, -1;
	add.s32 	%r266, %r263, %r1303;
	shr.u32 	%r1304, %r1898, %r400;
	and.b32  	%r1300, %r1304, %r75;
	mov.b32 	%r1280, 1;
	// begin inline asm
	{
    .reg .pred p;
    and.b32 %r1278, %r1300, %r1280;    setp.ne.u32 p, %r1278, 0;
    vote.ballot.sync.b32 %r1278, p, 0xffffffff;
    @!p not.b32 %r1278, %r1278;
}

	// end inline asm
	mov.b32 	%r1283, 2;
	// begin inline asm
	{
    .reg .pred p;
    and.b32 %r1281, %r1300, %r1283;    setp.ne.u32 p, %r1281, 0;
    vote.ballot.sync.b32 %r1281, p, 0xffffffff;
    @!p not.b32 %r1281, %r1281;
}

	// end inline asm
	and.b32  	%r1305, %r1281, %r1278;
	mov.b32 	%r1286, 4;
	// begin inline asm
	{
    .reg .pred p;
    and.b32 %r1284, %r1300, %r1286;    setp.ne.u32 p, %r1284, 0;
    vote.ballot.sync.b32 %r1284, p, 0xffffffff;
    @!p not.b32 %r1284, %r1284;
}

	// end inline asm
	and.b32  	%r1306, %r1284, %r1305;
	mov.b32 	%r1289, 8;
	// begin inline asm
	{
    .reg .pred p;
    and.b32 %r1287, %r1300, %r1289;    setp.ne.u32 p, %r1287, 0;
    vote.ballot.sync.b32 %r1287, p, 0xffffffff;
    @!p not.b32 %r1287, %r1287;
}

	// end inline asm
	and.b32  	%r1307, %r1287, %r1306;
	mov.b32 	%r1292, 16;
	// begin inline asm
	{
    .reg .pred p;
    and.b32 %r1290, %r1300, %r1292;    setp.ne.u32 p, %r1290, 0;
    vote.ballot.sync.b32 %r1290, p, 0xffffffff;
    @!p not.b32 %r1290, %r1290;
}

	// end inline asm
	and.b32  	%r1308, %r1290, %r1307;
	mov.b32 	%r1295, 32;
	// begin inline asm
	{
    .reg .pred p;
    and.b32 %r1293, %r1300, %r1295;    setp.ne.u32 p, %r1293, 0;
    vote.ballot.sync.b32 %r1293, p, 0xffffffff;
    @!p not.b32 %r1293, %r1293;
}

	// end inline asm
	and.b32  	%r1309, %r1293, %r1308;
	mov.b32 	%r1298, 64;
	// begin inline asm
	{
    .reg .pred p;
    and.b32 %r1296, %r1300, %r1298;    setp.ne.u32 p, %r1296, 0;
    vote.ballot.sync.b32 %r1296, p, 0xffffffff;
    @!p not.b32 %r1296, %r1296;
}

	// end inline asm
	and.b32  	%r1310, %r1296, %r1309;
	mov.b32 	%r1301, 128;
	// begin inline asm
	{
    .reg .pred p;
    and.b32 %r1299, %r1300, %r1301;    setp.ne.u32 p, %r1299, 0;
    vote.ballot.sync.b32 %r1299, p, 0xffffffff;
    @!p not.b32 %r1299, %r1299;
}

	// end inline asm
	and.b32  	%r1311, %r1299, %r1310;
	clz.b32 	%r1312, %r1311;
	sub.s32 	%r267, 31, %r1312;
	and.b32  	%r1313, %r803, %r1311;
	popc.b32 	%r268, %r1313;
	setp.ne.s32 	%p131, %r402, %r267;
	mov.b32 	%r1971, 0;
	@%p131 bra 	$L__BB13_207;
	atom.shared.add.u32 	%r1971, [%r113], %r268;
$L__BB13_207:
	shfl.sync.idx.b32	%r1339|%p132, %r1971, %r267, 31, -1;
	add.s32 	%r271, %r268, %r1339;
	shr.u32 	%r1340, %r1897, %r400;
	and.b32  	%r1336, %r1340, %r75;
	mov.b32 	%r1316, 1;
	// begin inline asm
	{
    .reg .pred p;
    and.b32 %r1314, %r1336, %r1316;    setp.ne.u32 p, %r1314, 0;
    vote.ballot.sync.b32 %r1314, p, 0xffffffff;
    @!p not.b32 %r1314, %r1314;
}

	// end inline asm
	mov.b32 	%r1319, 2;
	// begin inline asm
	{
    .reg .pred p;
    and.b32 %r1317, %r1336, %r1319;    setp.ne.u32 p, %r1317, 0;
    vote.ballot.sync.b32 %r1317, p, 0xffffffff;
    @!p not.b32 %r1317, %r1317;
}

	// end inline asm
	and.b32  	%r1341, %r1317, %r1314;
	mov.b32 	%r1322, 4;
	// begin inline asm
	{
    .reg .pred p;
    and.b32 %r1320, %r1336, %r1322;    setp.ne.u32 p, %r1320, 0;
    vote.ballot.sync.b32 %r1320, p, 0xffffffff;
    @!p not.b32 %r1320, %r1320;
}

	// end inline asm
	and.b32  	%r1342, %r1320, %r1341;
	mov.b32 	%r1325, 8;
	// begin inline asm
	{
    .reg .pred p;
    and.b32 %r1323, %r1336, %r1325;    setp.ne.u32 p, %r1323, 0;
    vote.ballot.sync.b32 %r1323, p, 0xffffffff;
    @!p not.b32 %r1323, %r1323;
}

	// end inline asm
	and.b32  	%r1343, %r1323, %r1342;
	mov.b32 	%r1328, 16;
	// begin inline asm
	{
    .reg .pred p;
    and.b32 %r1326, %r1336, %r1328;    setp.ne.u32 p, %r1326, 0;
    vote.ballot.sync.b32 %r1326, p, 0xffffffff;
    @!p not.b32 %r1326, %r1326;
}

	// end inline asm
	and.b32  	%r1344, %r1326, %r1343;
	mov.b32 	%r1331, 32;
	// begin inline asm
	{
    .reg .pred p;
    and.b32 %r1329, %r1336, %r1331;    setp.ne.u32 p, %r1329, 0;
    vote.ballot.sync.b32 %r1329, p, 0xffffffff;
    @!p not.b32 %r1329, %r1329;
}

	// end inline asm
	and.b32  	%r1345, %r1329, %r1344;
	mov.b32 	%r1334, 64;
	// begin inline asm
	{
    .reg .pred p;
    and.b32 %r1332, %r1336, %r1334;    setp.ne.u32 p, %r1332, 0;
    vote.ballot.sync.b32 %r1332, p, 0xffffffff;
    @!p not.b32 %r1332, %r1332;
}

	// end inline asm
	and.b32  	%r1346, %r1332, %r1345;
	mov.b32 	%r1337, 128;
	// begin inline asm
	{
    .reg .pred p;
    and.b32 %r1335, %r1336, %r1337;    setp.ne.u32 p, %r1335, 0;
    vote.ballot.sync.b32 %r1335, p, 0xffffffff;
    @!p not.b32 %r1335, %r1335;
}

	// end inline asm
	and.b32  	%r1347, %r1335, %r1346;
	clz.b32 	%r1348, %r1347;
	sub.s32 	%r272, 31, %r1348;
	and.b32  	%r1349, %r803, %r1347;
	popc.b32 	%r273, %r1349;
	setp.ne.s32 	%p133, %r402, %r272;
	mov.b32 	%r1972, 0;
	@%p133 bra 	$L__BB13_209;
	atom.shared.add.u32 	%r1972, [%r114], %r273;
$L__BB13_209:
	shfl.sync.idx.b32	%r1375|%p134, %r1972, %r272, 31, -1;
	add.s32 	%r276, %r273, %r1375;
	shr.u32 	%r1376, %r1896, %r400;
	and.b32  	%r1372, %r1376, %r75;
	mov.b32 	%r1352, 1;
	// begin inline asm
	{
    .reg .pred p;
    and.b32 %r1350, %r1372, %r1352;    setp.ne.u32 p, %r1350, 0;
    vote.ballot.sync.b32 %r1350, p, 0xffffffff;
    @!p not.b32 %r1350, %r1350;
}

	// end inline asm
	mov.b32 	%r1355, 2;
	// begin inline asm
	{
    .reg .pred p;
    and.b32 %r1353, %r1372, %r1355;    setp.ne.u32 p, %r1353, 0;
    vote.ballot.sync.b32 %r1353, p, 0xffffffff;
    @!p not.b32 %r1353, %r1353;
}

	// end inline asm
	and.b32  	%r1377, %r1353, %r1350;
	mov.b32 	%r1358, 4;
	// begin inline asm
	{
    .reg .pred p;
    and.b32 %r1356, %r1372, %r1358;    setp.ne.u32 p, %r1356, 0;
    vote.ballot.sync.b32 %r1356, p, 0xffffffff;
    @!p not.b32 %r1356, %r1356;
}

	// end inline asm
	and.b32  	%r1378, %r1356, %r1377;
	mov.b32 	%r1361, 8;
	// begin inline asm
	{
    .reg .pred p;
    and.b32 %r1359, %r1372, %r1361;    setp.ne.u32 p, %r1359, 0;
    vote.ballot.sync.b32 %r1359, p, 0xffffffff;
    @!p not.b32 %r1359, %r1359;
}

	// end inline asm
	and.b32  	%r1379, %r1359, %r1378;
	mov.b32 	%r1364, 16;
	// begin inline asm
	{
    .reg .pred p;
    and.b32 %r1362, %r1372, %r1364;    setp.ne.u32 p, %r1362, 0;
    vote.ballot.sync.b32 %r1362, p, 0xffffffff;
    @!p not.b32 %r1362, %r1362;
}

	// end inline asm
	and.b32  	%r1380, %r1362, %r1379;
	mov.b32 	%r1367, 32;
	// begin inline asm
	{
    .reg .pred p;
    and.b32 %r1365, %r1372, %r1367;    setp.ne.u32 p, %r1365, 0;
    vote.ballot.sync.b32 %r1365, p, 0xffffffff;
    @!p not.b32 %r1365, %r1365;
}

	// end inline asm
	and.b32  	%r1381, %r1365, %r1380;
	mov.b32 	%r1370, 64;
	// begin inline asm
	{
    .reg .pred p;
    and.b32 %r1368, %r1372, %r1370;    setp.ne.u32 p, %r1368, 0;
    vote.ballot.sync.b32 %r1368, p, 0xffffffff;
    @!p not.b32 %r1368, %r1368;
}

	// end inline asm
	and.b32  	%r1382, %r1368, %r1381;
	mov.b32 	%r1373, 128;
	// begin inline asm
	{
    .reg .pred p;
    and.b32 %r1371, %r1372, %r1373;    setp.ne.u32 p, %r1371, 0;
    vote.ballot.sync.b32 %r1371, p, 0xffffffff;
    @!p not.b32 %r1371, %r1371;
}

	// end inline asm
	and.b32  	%r1383, %r1371, %r1382;
	clz.b32 	%r1384, %r1383;
	sub.s32 	%r277, 31, %r1384;
	and.b32  	%r1385, %r803, %r1383;
	popc.b32 	%r278, %r1385;
	setp.ne.s32 	%p135, %r402, %r277;
	mov.b32 	%r1973, 0;
	@%p135 bra 	$L__BB13_211;
	atom.shared.add.u32 	%r1973, [%r115], %r278;
$L__BB13_211:
	shfl.sync.idx.b32	%r1411|%p136, %r1973, %r277, 31, -1;
	add.s32 	%r281, %r278, %r1411;
	shr.u32 	%r1412, %r1895, %r400;
	and.b32  	%r1408, %r1412, %r75;
	mov.b32 	%r1388, 1;
	// begin inline asm
	{
    .reg .pred p;
    and.b32 %r1386, %r1408, %r1388;    setp.ne.u32 p, %r1386, 0;
    vote.ballot.sync.b32 %r1386, p, 0xffffffff;
    @!p not.b32 %r1386, %r1386;
}

	// end inline asm
	mov.b32 	%r1391, 2;
	// begin inline asm
	{
    .reg .pred p;
    and.b32 %r1389, %r1408, %r1391;    setp.ne.u32 p, %r1389, 0;
    vote.ballot.sync.b32 %r1389, p, 0xffffffff;
    @!p not.b32 %r1389, %r1389;
}

	// end inline asm
	and.b32  	%r1413, %r1389, %r1386;
	mov.b32 	%r1394, 4;
	// begin inline asm
	{
    .reg .pred p;
    and.b32 %r1392, %r1408, %r1394;    setp.ne.u32 p, %r1392, 0;
    vote.ballot.sync.b32 %r1392, p, 0xffffffff;
    @!p not.b32 %r1392, %r1392;
}

	// end inline asm
	and.b32  	%r1414, %r1392, %r1413;
	mov.b32 	%r1397, 8;
	// begin inline asm
	{
    .reg .pred p;
    and.b32 %r1395, %r1408, %r1397;    setp.ne.u32 p, %r1395, 0;
    vote.ballot.sync.b32 %r1395, p, 0xffffffff;
    @!p not.b32 %r1395, %r1395;
}

	// end inline asm
	and.b32  	%r1415, %r1395, %r1414;
	mov.b32 	%r1400, 16;
	// begin inline asm
	{
    .reg .pred p;
    and.b32 %r1398, %r1408, %r1400;    setp.ne.u32 p, %r1398, 0;
    vote.ballot.sync.b32 %r1398, p, 0xffffffff;
    @!p not.b32 %r1398, %r1398;
}

	// end inline asm
	and.b32  	%r1416, %r1398, %r1415;
	mov.b32 	%r1403, 32;
	// begin inline asm
	{
    .reg .pred p;
    and.b32 %r1401, %r1408, %r1403;    setp.ne.u32 p, %r1401, 0;
    vote.ballot.sync.b32 %r1401, p, 0xffffffff;
    @!p not.b32 %r1401, %r1401;
}

	// end inline asm
	and.b32  	%r1417, %r1401, %r1416;
	mov.b32 	%r1406, 64;
	// begin inline asm
	{
    .reg .pred p;
    and.b32 %r1404, %r1408, %r1406;    setp.ne.u32 p, %r1404, 0;
    vote.ballot.sync.b32 %r1404, p, 0xffffffff;
    @!p not.b32 %r1404, %r1404;
}

	// end inline asm
	and.b32  	%r1418, %r1404, %r1417;
	mov.b32 	%r1409, 128;
	// begin inline asm
	{
    .reg .pred p;
    and.b32 %r1407, %r1408, %r1409;    setp.ne.u32 p, %r1407, 0;
    vote.ballot.sync.b32 %r1407, p, 0xffffffff;
    @!p not.b32 %r1407, %r1407;
}

	// end inline asm
	and.b32  	%r1419, %r1407, %r1418;
	clz.b32 	%r1420, %r1419;
	sub.s32 	%r282, 31, %r1420;
	and.b32  	%r1421, %r803, %r1419;
	popc.b32 	%r283, %r1421;
	setp.ne.s32 	%p137, %r402, %r282;
	mov.b32 	%r1974, 0;
	@%p137 bra 	$L__BB13_213;
	atom.shared.add.u32 	%r1974, [%r116], %r283;
$L__BB13_213:
	shfl.sync.idx.b32	%r1422|%p139, %r1974, %r282, 31, -1;
	add.s32 	%r1423, %r283, %r1422;
	bar.sync 	0;
	shl.b32 	%r1424, %r206, 2;
	mov.u32 	%r1425, _ZZN3cub18CUB_300001_SM_10006detail10radix_sort29DeviceRadixSortOnesweepKernelINS1_5radix10policy_hubIjjyE10Policy1000ELNS0_9SortOrderE0EjjyiiNS1_21identity_decomposer_tEEEvPT5_SB_PT3_PKSC_PT1_PKSG_PT2_PKSK_T4_iiT6_E1s;
	add.s32 	%r286, %r1425, %r1424;
	st.shared.u32 	[%r286+-4], %r1911;
	shl.b32 	%r1426, %r211, 2;
	add.s32 	%r287, %r1425, %r1426;
	st.shared.u32 	[%r287+-4], %r1910;
	shl.b32 	%r1427, %r216, 2;
	add.s32 	%r288, %r1425, %r1427;
	st.shared.u32 	[%r288+-4], %r1909;
	shl.b32 	%r1428, %r221, 2;
	add.s32 	%r289, %r1425, %r1428;
	st.shared.u32 	[%r289+-4], %r1908;
	shl.b32 	%r1429, %r226, 2;
	add.s32 	%r290, %r1425, %r1429;
	st.shared.u32 	[%r290+-4], %r1907;
	shl.b32 	%r1430, %r231, 2;
	add.s32 	%r291, %r1425, %r1430;
	st.shared.u32 	[%r291+-4], %r1906;
	shl.b32 	%r1431, %r236, 2;
	add.s32 	%r292, %r1425, %r1431;
	st.shared.u32 	[%r292+-4], %r1905;
	shl.b32 	%r1432, %r241, 2;
	add.s32 	%r293, %r1425, %r1432;
	st.shared.u32 	[%r293+-4], %r1904;
	shl.b32 	%r1433, %r246, 2;
	add.s32 	%r294, %r1425, %r1433;
	st.shared.u32 	[%r294+-4], %r1903;
	shl.b32 	%r1434, %r251, 2;
	add.s32 	%r295, %r1425, %r1434;
	st.shared.u32 	[%r295+-4], %r1902;
	shl.b32 	%r1435, %r256, 2;
	add.s32 	%r296, %r1425, %r1435;
	st.shared.u32 	[%r296+-4], %r1901;
	shl.b32 	%r1436, %r261, 2;
	add.s32 	%r297, %r1425, %r1436;
	st.shared.u32 	[%r297+-4], %r1900;
	shl.b32 	%r1437, %r266, 2;
	add.s32 	%r298, %r1425, %r1437;
	st.shared.u32 	[%r298+-4], %r1899;
	shl.b32 	%r1438, %r271, 2;
	add.s32 	%r299, %r1425, %r1438;
	st.shared.u32 	[%r299+-4], %r1898;
	shl.b32 	%r1439, %r276, 2;
	add.s32 	%r300, %r1425, %r1439;
	st.shared.u32 	[%r300+-4], %r1897;
	shl.b32 	%r1440, %r281, 2;
	add.s32 	%r301, %r1425, %r1440;
	st.shared.u32 	[%r301+-4], %r1896;
	shl.b32 	%r1441, %r1423, 2;
	add.s32 	%r302, %r1425, %r1441;
	st.shared.u32 	[%r302+-4], %r1895;
	shl.b32 	%r1442, %r1, 3;
	add.s32 	%r1443, %r1425, %r1442;
	add.s32 	%r303, %r1443, 26112;
	@%p29 bra 	$L__BB13_221;
	ld.param.u64 	%rd368, [_ZN3cub18CUB_300001_SM_10006detail10radix_sort29DeviceRadixSortOnesweepKernelINS1_5radix10policy_hubIjjyE10Policy1000ELNS0_9SortOrderE0EjjyiiNS1_21identity_decomposer_tEEEvPT5_SB_PT3_PKSC_PT1_PKSG_PT2_PKSK_T4_iiT6__param_3];
	cvta.to.global.u64 	%rd85, %rd368;
	shl.b64 	%rd86, %rd10, 3;
	add.s64 	%rd87, %rd85, %rd86;
	ld.global.u64 	%rd88, [%rd87];
	cvt.s64.s32 	%rd89, %r200;
	sub.s64 	%rd371, %rd88, %rd89;
	st.shared.u64 	[%r303], %rd371;
	setp.lt.s32 	%p140, %r4, 1;
	mov.u32 	%r1978, %r1920;
	@%p140 bra 	$L__BB13_220;
	mov.b32 	%r1976, -1;
	mov.u32 	%r1975, %r4;
	mov.u32 	%r1978, %r1920;
$L__BB13_216:
	ld.param.u64 	%rd361, [_ZN3cub18CUB_300001_SM_10006detail10radix_sort29DeviceRadixSortOnesweepKernelINS1_5radix10policy_hubIjjyE10Policy1000ELNS0_9SortOrderE0EjjyiiNS1_21identity_decomposer_tEEEvPT5_SB_PT3_PKSC_PT1_PKSG_PT2_PKSK_T4_iiT6__param_0];
	add.s32 	%r307, %r1975, -1;
	shl.b32 	%r1445, %r307, 8;
	add.s32 	%r1446, %r1445, %r1;
	cvta.to.global.u64 	%rd90, %rd361;
	mul.wide.s32 	%rd91, %r1446, 4;
	add.s64 	%rd21, %rd90, %rd91;
$L__BB13_217:
	membar.cta;
	ld.volatile.global.u32 	%r308, [%rd21];
	setp.eq.s32 	%p141, %r308, 0;
	@%p141 bra 	$L__BB13_217;
	and.b32  	%r1447, %r308, 1073741823;
	add.s32 	%r1978, %r1447, %r1978;
	setp.gt.s32 	%p142, %r308, -1;
	vote.sync.ballot.b32 	%r1976, %p142, %r1976;
	setp.gt.u32 	%p144, %r1975, 1;
	and.pred  	%p145, %p142, %p144;
	mov.u32 	%r1975, %r307;
	@%p145 bra 	$L__BB13_216;
	ld.shared.u64 	%rd371, [%r303];
$L__BB13_220:
	ld.param.u64 	%rd362, [_ZN3cub18CUB_300001_SM_10006detail10radix_sort29DeviceRadixSortOnesweepKernelINS1_5radix10policy_hubIjjyE10Policy1000ELNS0_9SortOrderE0EjjyiiNS1_21identity_decomposer_tEEEvPT5_SB_PT3_PKSC_PT1_PKSG_PT2_PKSK_T4_iiT6__param_0];
	or.b32  	%r1448, %r1978, -2147483648;
	cvta.to.global.u64 	%rd92, %rd362;
	shl.b32 	%r1449, %r4, 8;
	add.s32 	%r1450, %r1449, %r1;
	mul.wide.s32 	%rd93, %r1450, 4;
	add.s64 	%rd94, %rd92, %rd93;
	st.volatile.global.u32 	[%rd94], %r1448;
	sub.s32 	%r1451, %r1978, %r1920;
	cvt.s64.s32 	%rd95, %r1451;
	add.s64 	%rd96, %rd371, %rd95;
	st.shared.u64 	[%r303], %rd96;
$L__BB13_221:
	ld.param.u64 	%rd365, [_ZN3cub18CUB_300001_SM_10006detail10radix_sort29DeviceRadixSortOnesweepKernelINS1_5radix10policy_hubIjjyE10Policy1000ELNS0_9SortOrderE0EjjyiiNS1_21identity_decomposer_tEEEvPT5_SB_PT3_PKSC_PT1_PKSG_PT2_PKSK_T4_iiT6__param_2];
	setp.gt.u32 	%p146, %r1, 255;
	setp.lt.s32 	%p147, %r5, %r399;
	setp.eq.s64 	%p148, %rd365, 0;
	or.pred  	%p149, %p148, %p147;
	or.pred  	%p150, %p146, %p149;
	@%p150 bra 	$L__BB13_223;
	ld.param.u64 	%rd366, [_ZN3cub18CUB_300001_SM_10006detail10radix_sort29DeviceRadixSortOnesweepKernelINS1_5radix10policy_hubIjjyE10Policy1000ELNS0_9SortOrderE0EjjyiiNS1_21identity_decomposer_tEEEvPT5_SB_PT3_PKSC_PT1_PKSG_PT2_PKSK_T4_iiT6__param_2];
	ld.shared.u64 	%rd97, [%r303];
	cvt.s64.s32 	%rd98, %r1920;
	cvt.s64.s32 	%rd99, %r200;
	add.s64 	%rd100, %rd99, %rd98;
	add.s64 	%rd101, %rd100, %rd97;
	cvta.to.global.u64 	%rd102, %rd366;
	shl.b64 	%rd103, %rd10, 3;
	add.s64 	%rd104, %rd102, %rd103;
	st.global.u64 	[%rd104], %rd101;
$L__BB13_223:
	setp.gt.s32 	%p151, %r5, %r399;
	bar.sync 	0;
	@%p151 bra 	$L__BB13_225;
	ld.shared.u32 	%r1452, [%r117];
	shr.u32 	%r1453, %r1452, %r400;
	and.b32  	%r1454, %r1453, %r75;
	shl.b32 	%r1455, %r1454, 3;
	add.s32 	%r1457, %r1425, 26112;
	add.s32 	%r1458, %r1457, %r1455;
	ld.shared.u64 	%rd105, [%r1458];
	add.s64 	%rd106, %rd105, %rd10;
	shl.b64 	%rd107, %rd106, 2;
	add.s64 	%rd108, %rd2, %rd107;
	st.global.u32 	[%rd108], %r1452;
	bar.warp.sync 	-1;
	ld.shared.u32 	%r1459, [%r117+1536];
	shr.u32 	%r1460, %r1459, %r400;
	and.b32  	%r1461, %r1460, %r75;
	shl.b32 	%r1462, %r1461, 3;
	add.s32 	%r1463, %r1457, %r1462;
	ld.shared.u64 	%rd109, [%r1463];
	add.s64 	%rd110, %rd109, %rd10;
	shl.b64 	%rd111, %rd110, 2;
	add.s64 	%rd112, %rd2, %rd111;
	st.global.u32 	[%rd112+1536], %r1459;
	bar.warp.sync 	-1;
	ld.shared.u32 	%r1464, [%r117+3072];
	shr.u32 	%r1465, %r1464, %r400;
	and.b32  	%r1466, %r1465, %r75;
	shl.b32 	%r1467, %r1466, 3;
	add.s32 	%r1468, %r1457, %r1467;
	ld.shared.u64 	%rd113, [%r1468];
	add.s64 	%rd114, %rd113, %rd10;
	shl.b64 	%rd115, %rd114, 2;
	add.s64 	%rd116, %rd2, %rd115;
	st.global.u32 	[%rd116+3072], %r1464;
	bar.warp.sync 	-1;
	ld.shared.u32 	%r1469, [%r117+4608];
	shr.u32 	%r1470, %r1469, %r400;
	and.b32  	%r1471, %r1470, %r75;
	shl.b32 	%r1472, %r1471, 3;
	add.s32 	%r1473, %r1457, %r1472;
	ld.shared.u64 	%rd117, [%r1473];
	add.s64 	%rd118, %rd117, %rd10;
	shl.b64 	%rd119, %rd118, 2;
	add.s64 	%rd120, %rd2, %rd119;
	st.global.u32 	[%rd120+4608], %r1469;
	bar.warp.sync 	-1;
	ld.shared.u32 	%r1474, [%r117+6144];
	shr.u32 	%r1475, %r1474, %r400;
	and.b32  	%r1476, %r1475, %r75;
	shl.b32 	%r1477, %r1476, 3;
	add.s32 	%r1478, %r1457, %r1477;
	ld.shared.u64 	%rd121, [%r1478];
	add.s64 	%rd122, %rd121, %rd10;
	shl.b64 	%rd123, %rd122, 2;
	add.s64 	%rd124, %rd2, %rd123;
	st.global.u32 	[%rd124+6144], %r1474;
	bar.warp.sync 	-1;
	ld.shared.u32 	%r1479, [%r117+7680];
	shr.u32 	%r1480, %r1479, %r400;
	and.b32  	%r1481, %r1480, %r75;
	shl.b32 	%r1482, %r1481, 3;
	add.s32 	%r1483, %r1457, %r1482;
	ld.shared.u64 	%rd125, [%r1483];
	add.s64 	%rd126, %rd125, %rd10;
	shl.b64 	%rd127, %rd126, 2;
	add.s64 	%rd128, %rd2, %rd127;
	st.global.u32 	[%rd128+7680], %r1479;
	bar.warp.sync 	-1;
	ld.shared.u32 	%r1484, [%r117+9216];
	shr.u32 	%r1485, %r1484, %r400;
	and.b32  	%r1486, %r1485, %r75;
	shl.b32 	%r1487, %r1486, 3;
	add.s32 	%r1488, %r1457, %r1487;
	ld.shared.u64 	%rd129, [%r1488];
	add.s64 	%rd130, %rd129, %rd10;
	shl.b64 	%rd131, %rd130, 2;
	add.s64 	%rd132, %rd2, %rd131;
	st.global.u32 	[%rd132+9216], %r1484;
	bar.warp.sync 	-1;
	ld.shared.u32 	%r1489, [%r117+10752];
	shr.u32 	%r1490, %r1489, %r400;
	and.b32  	%r1491, %r1490, %r75;
	shl.b32 	%r1492, %r1491, 3;
	add.s32 	%r1493, %r1457, %r1492;
	ld.shared.u64 	%rd133, [%r1493];
	add.s64 	%rd134, %rd133, %rd10;
	shl.b64 	%rd135, %rd134, 2;
	add.s64 	%rd136, %rd2, %rd135;
	st.global.u32 	[%rd136+10752], %r1489;
	bar.warp.sync 	-1;
	ld.shared.u32 	%r1494, [%r117+12288];
	shr.u32 	%r1495, %r1494, %r400;
	and.b32  	%r1496, %r1495, %r75;
	shl.b32 	%r1497, %r1496, 3;
	add.s32 	%r1498, %r1457, %r1497;
	ld.shared.u64 	%rd137, [%r1498];
	add.s64 	%rd138, %rd137, %rd10;
	shl.b64 	%rd139, %rd138, 2;
	add.s64 	%rd140, %rd2, %rd139;
	st.global.u32 	[%rd140+12288], %r1494;
	bar.warp.sync 	-1;
	ld.shared.u32 	%r1499, [%r117+13824];
	shr.u32 	%r1500, %r1499, %r400;
	and.b32  	%r1501, %r1500, %r75;
	shl.b32 	%r1502, %r1501, 3;
	add.s32 	%r1503, %r1457, %r1502;
	ld.shared.u64 	%rd141, [%r1503];
	add.s64 	%rd142, %rd141, %rd10;
	shl.b64 	%rd143, %rd142, 2;
	add.s64 	%rd144, %rd2, %rd143;
	st.global.u32 	[%rd144+13824], %r1499;
	bar.warp.sync 	-1;
	ld.shared.u32 	%r1504, [%r117+15360];
	shr.u32 	%r1505, %r1504, %r400;
	and.b32  	%r1506, %r1505, %r75;
	shl.b32 	%r1507, %r1506, 3;
	add.s32 	%r1508, %r1457, %r1507;
	ld.shared.u64 	%rd145, [%r1508];
	add.s64 	%rd146, %rd145, %rd10;
	shl.b64 	%rd147, %rd146, 2;
	add.s64 	%rd148, %rd2, %rd147;
	st.global.u32 	[%rd148+15360], %r1504;
	bar.warp.sync 	-1;
	ld.shared.u32 	%r1509, [%r117+16896];
	shr.u32 	%r1510, %r1509, %r400;
	and.b32  	%r1511, %r1510, %r75;
	shl.b32 	%r1512, %r1511, 3;
	add.s32 	%r1513, %r1457, %r1512;
	ld.shared.u64 	%rd149, [%r1513];
	add.s64 	%rd150, %rd149, %rd10;
	shl.b64 	%rd151, %rd150, 2;
	add.s64 	%rd152, %rd2, %rd151;
	st.global.u32 	[%rd152+16896], %r1509;
	bar.warp.sync 	-1;
	ld.shared.u32 	%r1514, [%r117+18432];
	shr.u32 	%r1515, %r1514, %r400;
	and.b32  	%r1516, %r1515, %r75;
	shl.b32 	%r1517, %r1516, 3;
	add.s32 	%r1518, %r1457, %r1517;
	ld.shared.u64 	%rd153, [%r1518];
	add.s64 	%rd154, %rd153, %rd10;
	shl.b64 	%rd155, %rd154, 2;
	add.s64 	%rd156, %rd2, %rd155;
	st.global.u32 	[%rd156+18432], %r1514;
	bar.warp.sync 	-1;
	ld.shared.u32 	%r1519, [%r117+19968];
	shr.u32 	%r1520, %r1519, %r400;
	and.b32  	%r1521, %r1520, %r75;
	shl.b32 	%r1522, %r1521, 3;
	add.s32 	%r1523, %r1457, %r1522;
	ld.shared.u64 	%rd157, [%r1523];
	add.s64 	%rd158, %rd157, %rd10;
	shl.b64 	%rd159, %rd158, 2;
	add.s64 	%rd160, %rd2, %rd159;
	st.global.u32 	[%rd160+19968], %r1519;
	bar.warp.sync 	-1;
	ld.shared.u32 	%r1524, [%r117+21504];
	shr.u32 	%r1525, %r1524, %r400;
	and.b32  	%r1526, %r1525, %r75;
	shl.b32 	%r1527, %r1526, 3;
	add.s32 	%r1528, %r1457, %r1527;
	ld.shared.u64 	%rd161, [%r1528];
	add.s64 	%rd162, %rd161, %rd10;
	shl.b64 	%rd163, %rd162, 2;
	add.s64 	%rd164, %rd2, %rd163;
	st.global.u32 	[%rd164+21504], %r1524;
	bar.warp.sync 	-1;
	ld.shared.u32 	%r1529, [%r117+23040];
	shr.u32 	%r1530, %r1529, %r400;
	and.b32  	%r1531, %r1530, %r75;
	shl.b32 	%r1532, %r1531, 3;
	add.s32 	%r1533, %r1457, %r1532;
	ld.shared.u64 	%rd165, [%r1533];
	add.s64 	%rd166, %rd165, %rd10;
	shl.b64 	%rd167, %rd166, 2;
	add.s64 	%rd168, %rd2, %rd167;
	st.global.u32 	[%rd168+23040], %r1529;
	bar.warp.sync 	-1;
	ld.shared.u32 	%r1534, [%r117+24576];
	shr.u32 	%r1535, %r1534, %r400;
	and.b32  	%r1536, %r1535, %r75;
	shl.b32 	%r1537, %r1536, 3;
	add.s32 	%r1538, %r1457, %r1537;
	ld.shared.u64 	%rd169, [%r1538];
	add.s64 	%rd170, %rd169, %rd10;
	shl.b64 	%rd171, %rd170, 2;
	add.s64 	%rd172, %rd2, %rd171;
	st.global.u32 	[%rd172+24576], %r1534;
	bar.warp.sync 	-1;
	bra.uni 	$L__BB13_260;
$L__BB13_225:
	mad.lo.s32 	%r312, %r4, -6528, %r399;
	setp.ge.s32 	%p152, %r1, %r312;
	@%p152 bra 	$L__BB13_227;
	ld.shared.u32 	%r1539, [%r117];
	shr.u32 	%r1540, %r1539, %r400;
	and.b32  	%r1541, %r1540, %r75;
	shl.b32 	%r1542, %r1541, 3;
	add.s32 	%r1544, %r1425, %r1542;
	ld.shared.u64 	%rd173, [%r1544+26112];
	add.s64 	%rd174, %rd173, %rd10;
	shl.b64 	%rd175, %rd174, 2;
	add.s64 	%rd176, %rd2, %rd175;
	st.global.u32 	[%rd176], %r1539;
$L__BB13_227:
	bar.warp.sync 	-1;
	add.s32 	%r1545, %r1, 384;
	setp.ge.s32 	%p153, %r1545, %r312;
	@%p153 bra 	$L__BB13_229;
	ld.shared.u32 	%r1546, [%r117+1536];
	shr.u32 	%r1547, %r1546, %r400;
	and.b32  	%r1548, %r1547, %r75;
	shl.b32 	%r1549, %r1548, 3;
	add.s32 	%r1551, %r1425, %r1549;
	ld.shared.u64 	%rd177, [%r1551+26112];
	add.s64 	%rd178, %rd177, %rd10;
	shl.b64 	%rd179, %rd178, 2;
	add.s64 	%rd180, %rd2, %rd179;
	st.global.u32 	[%rd180+1536], %r1546;
$L__BB13_229:
	bar.warp.sync 	-1;
	add.s32 	%r1552, %r1, 768;
	setp.ge.s32 	%p154, %r1552, %r312;
	@%p154 bra 	$L__BB13_231;
	ld.shared.u32 	%r1553, [%r117+3072];
	shr.u32 	%r1554, %r1553, %r400;
	and.b32  	%r1555, %r1554, %r75;
	shl.b32 	%r1556, %r1555, 3;
	add.s32 	%r1558, %r1425, %r1556;
	ld.shared.u64 	%rd181, [%r1558+26112];
	add.s64 	%rd182, %rd181, %rd10;
	shl.b64 	%rd183, %rd182, 2;
	add.s64 	%rd184, %rd2, %rd183;
	st.global.u32 	[%rd184+3072], %r1553;
$L__BB13_231:
	bar.warp.sync 	-1;
	add.s32 	%r1559, %r1, 1152;
	setp.ge.s32 	%p155, %r1559, %r312;
	@%p155 bra 	$L__BB13_233;
	ld.shared.u32 	%r1560, [%r117+4608];
	shr.u32 	%r1561, %r1560, %r400;
	and.b32  	%r1562, %r1561, %r75;
	shl.b32 	%r1563, %r1562, 3;
	add.s32 	%r1565, %r1425, %r1563;
	ld.shared.u64 	%rd185, [%r1565+26112];
	add.s64 	%rd186, %rd185, %rd10;
	shl.b64 	%rd187, %rd186, 2;
	add.s64 	%rd188, %rd2, %rd187;
	st.global.u32 	[%rd188+4608], %r1560;
$L__BB13_233:
	bar.warp.sync 	-1;
	add.s32 	%r1566, %r1, 1536;
	setp.ge.s32 	%p156, %r1566, %r312;
	@%p156 bra 	$L__BB13_235;
	ld.shared.u32 	%r1567, [%r117+6144];
	shr.u32 	%r1568, %r1567, %r400;
	and.b32  	%r1569, %r1568, %r75;
	shl.b32 	%r1570, %r1569, 3;
	add.s32 	%r1572, %r1425, %r1570;
	ld.shared.u64 	%rd189, [%r1572+26112];
	add.s64 	%rd190, %rd189, %rd10;
	shl.b64 	%rd191, %rd190, 2;
	add.s64 	%rd192, %rd2, %rd191;
	st.global.u32 	[%rd192+6144], %r1567;
$L__BB13_235:
	bar.warp.sync 	-1;
	add.s32 	%r1573, %r1, 1920;
	setp.ge.s32 	%p157, %r1573, %r312;
	@%p157 bra 	$L__BB13_237;
	ld.shared.u32 	%r1574, [%r117+7680];
	shr.u32 	%r1575, %r1574, %r400;
	and.b32  	%r1576, %r1575, %r75;
	shl.b32 	%r1577, %r1576, 3;
	add.s32 	%r1579, %r1425, %r1577;
	ld.shared.u64 	%rd193, [%r1579+26112];
	add.s64 	%rd194, %rd193, %rd10;
	shl.b64 	%rd195, %rd194, 2;
	add.s64 	%rd196, %rd2, %rd195;
	st.global.u32 	[%rd196+7680], %r1574;
$L__BB13_237:
	bar.warp.sync 	-1;
	add.s32 	%r1580, %r1, 2304;
	setp.ge.s32 	%p158, %r1580, %r312;
	@%p158 bra 	$L__BB13_239;
	ld.shared.u32 	%r1581, [%r117+9216];
	shr.u32 	%r1582, %r1581, %r400;
	and.b32  	%r1583, %r1582, %r75;
	shl.b32 	%r1584, %r1583, 3;
	add.s32 	%r1586, %r1425, %r1584;
	ld.shared.u64 	%rd197, [%r1586+26112];
	add.s64 	%rd198, %rd197, %rd10;
	shl.b64 	%rd199, %rd198, 2;
	add.s64 	%rd200, %rd2, %rd199;
	st.global.u32 	[%rd200+9216], %r1581;
$L__BB13_239:
	bar.warp.sync 	-1;
	add.s32 	%r1587, %r1, 2688;
	setp.ge.s32 	%p159, %r1587, %r312;
	@%p159 bra 	$L__BB13_241;
	ld.shared.u32 	%r1588, [%r117+10752];
	shr.u32 	%r1589, %r1588, %r400;
	and.b32  	%r1590, %r1589, %r75;
	shl.b32 	%r1591, %r1590, 3;
	add.s32 	%r1593, %r1425, %r1591;
	ld.shared.u64 	%rd201, [%r1593+26112];
	add.s64 	%rd202, %rd201, %rd10;
	shl.b64 	%rd203, %rd202, 2;
	add.s64 	%rd204, %rd2, %rd203;
	st.global.u32 	[%rd204+10752], %r1588;
$L__BB13_241:
	bar.warp.sync 	-1;
	or.b32  	%r1594, %r1, 3072;
	setp.ge.s32 	%p160, %r1594, %r312;
	@%p160 bra 	$L__BB13_243;
	ld.shared.u32 	%r1595, [%r117+12288];
	shr.u32 	%r1596, %r1595, %r400;
	and.b32  	%r1597, %r1596, %r75;
	shl.b32 	%r1598, %r1597, 3;
	add.s32 	%r1600, %r1425, %r1598;
	ld.shared.u64 	%rd205, [%r1600+26112];
	add.s64 	%rd206, %rd205, %rd10;
	shl.b64 	%rd207, %rd206, 2;
	add.s64 	%rd208, %rd2, %rd207;
	st.global.u32 	[%rd208+12288], %r1595;
$L__BB13_243:
	bar.warp.sync 	-1;
	add.s32 	%r1601, %r1, 3456;
	setp.ge.s32 	%p161, %r1601, %r312;
	@%p161 bra 	$L__BB13_245;
	ld.shared.u32 	%r1602, [%r117+13824];
	shr.u32 	%r1603, %r1602, %r400;
	and.b32  	%r1604, %r1603, %r75;
	shl.b32 	%r1605, %r1604, 3;
	add.s32 	%r1607, %r1425, %r1605;
	ld.shared.u64 	%rd209, [%r1607+26112];
	add.s64 	%rd210, %rd209, %rd10;
	shl.b64 	%rd211, %rd210, 2;
	add.s64 	%rd212, %rd2, %rd211;
	st.global.u32 	[%rd212+13824], %r1602;
$L__BB13_245:
	bar.warp.sync 	-1;
	add.s32 	%r1608, %r1, 3840;
	setp.ge.s32 	%p162, %r1608, %r312;
	@%p162 bra 	$L__BB13_247;
	ld.shared.u32 	%r1609, [%r117+15360];
	shr.u32 	%r1610, %r1609, %r400;
	and.b32  	%r1611, %r1610, %r75;
	shl.b32 	%r1612, %r1611, 3;
	add.s32 	%r1614, %r1425, %r1612;
	ld.shared.u64 	%rd213, [%r1614+26112];
	add.s64 	%rd214, %rd213, %rd10;
	shl.b64 	%rd215, %rd214, 2;
	add.s64 	%rd216, %rd2, %rd215;
	st.global.u32 	[%rd216+15360], %r1609;
$L__BB13_247:
	bar.warp.sync 	-1;
	add.s32 	%r1615, %r1, 4224;
	setp.ge.s32 	%p163, %r1615, %r312;
	@%p163 bra 	$L__BB13_249;
	ld.shared.u32 	%r1616, [%r117+16896];
	shr.u32 	%r1617, %r1616, %r400;
	and.b32  	%r1618, %r1617, %r75;
	shl.b32 	%r1619, %r1618, 3;
	add.s32 	%r1621, %r1425, %r1619;
	ld.shared.u64 	%rd217, [%r1621+26112];
	add.s64 	%rd218, %rd217, %rd10;
	shl.b64 	%rd219, %rd218, 2;
	add.s64 	%rd220, %rd2, %rd219;
	st.global.u32 	[%rd220+16896], %r1616;
$L__BB13_249:
	bar.warp.sync 	-1;
	add.s32 	%r1622, %r1, 4608;
	setp.ge.s32 	%p164, %r1622, %r312;
	@%p164 bra 	$L__BB13_251;
	ld.shared.u32 	%r1623, [%r117+18432];
	shr.u32 	%r1624, %r1623, %r400;
	and.b32  	%r1625, %r1624, %r75;
	shl.b32 	%r1626, %r1625, 3;
	add.s32 	%r1628, %r1425, %r1626;
	ld.shared.u64 	%rd221, [%r1628+26112];
	add.s64 	%rd222, %rd221, %rd10;
	shl.b64 	%rd223, %rd222, 2;
	add.s64 	%rd224, %rd2, %rd223;
	st.global.u32 	[%rd224+18432], %r1623;
$L__BB13_251:
	bar.warp.sync 	-1;
	add.s32 	%r1629, %r1, 4992;
	setp.ge.s32 	%p165, %r1629, %r312;
	@%p165 bra 	$L__BB13_253;
	ld.shared.u32 	%r1630, [%r117+19968];
	shr.u32 	%r1631, %r1630, %r400;
	and.b32  	%r1632, %r1631, %r75;
	shl.b32 	%r1633, %r1632, 3;
	add.s32 	%r1635, %r1425, %r1633;
	ld.shared.u64 	%rd225, [%r1635+26112];
	add.s64 	%rd226, %rd225, %rd10;
	shl.b64 	%rd227, %rd226, 2;
	add.s64 	%rd228, %rd2, %rd227;
	st.global.u32 	[%rd228+19968], %r1630;
$L__BB13_253:
	bar.warp.sync 	-1;
	add.s32 	%r1636, %r1, 5376;
	setp.ge.s32 	%p166, %r1636, %r312;
	@%p166 bra 	$L__BB13_255;
	ld.shared.u32 	%r1637, [%r117+21504];
	shr.u32 	%r1638, %r1637, %r400;
	and.b32  	%r1639, %r1638, %r75;
	shl.b32 	%r1640, %r1639, 3;
	add.s32 	%r1642, %r1425, %r1640;
	ld.shared.u64 	%rd229, [%r1642+26112];
	add.s64 	%rd230, %rd229, %rd10;
	shl.b64 	%rd231, %rd230, 2;
	add.s64 	%rd232, %rd2, %rd231;
	st.global.u32 	[%rd232+21504], %r1637;
$L__BB13_255:
	bar.warp.sync 	-1;
	add.s32 	%r1643, %r1, 5760;
	setp.ge.s32 	%p167, %r1643, %r312;
	@%p167 bra 	$L__BB13_257;
	ld.shared.u32 	%r1644, [%r117+23040];
	shr.u32 	%r1645, %r1644, %r400;
	and.b32  	%r1646, %r1645, %r75;
	shl.b32 	%r1647, %r1646, 3;
	add.s32 	%r1649, %r1425, %r1647;
	ld.shared.u64 	%rd233, [%r1649+26112];
	add.s64 	%rd234, %rd233, %rd10;
	shl.b64 	%rd235, %rd234, 2;
	add.s64 	%rd236, %rd2, %rd235;
	st.global.u32 	[%rd236+23040], %r1644;
$L__BB13_257:
	bar.warp.sync 	-1;
	or.b32  	%r1650, %r1, 6144;
	setp.ge.s32 	%p168, %r1650, %r312;
	@%p168 bra 	$L__BB13_259;
	ld.shared.u32 	%r1651, [%r117+24576];
	shr.u32 	%r1652, %r1651, %r400;
	and.b32  	%r1653, %r1652, %r75;
	shl.b32 	%r1654, %r1653, 3;
	add.s32 	%r1656, %r1425, %r1654;
	ld.shared.u64 	%rd237, [%r1656+26112];
	add.s64 	%rd238, %rd237, %rd10;
	shl.b64 	%rd239, %rd238, 2;
	add.s64 	%rd240, %rd2, %rd239;
	st.global.u32 	[%rd240+24576], %r1651;
$L__BB13_259:
	bar.warp.sync 	-1;
$L__BB13_260:
	setp.gt.s32 	%p169, %r5, %r399;
	ld.shared.u32 	%r1657, [%r117];
	shr.u32 	%r1658, %r1657, %r400;
	and.b32  	%r313, %r1658, %r75;
	ld.shared.u32 	%r1659, [%r117+1536];
	shr.u32 	%r1660, %r1659, %r400;
	and.b32  	%r314, %r1660, %r75;
	ld.shared.u32 	%r1661, [%r117+3072];
	shr.u32 	%r1662, %r1661, %r400;
	and.b32  	%r315, %r1662, %r75;
	ld.shared.u32 	%r1663, [%r117+4608];
	shr.u32 	%r1664, %r1663, %r400;
	and.b32  	%r316, %r1664, %r75;
	ld.shared.u32 	%r1665, [%r117+6144];
	shr.u32 	%r1666, %r1665, %r400;
	and.b32  	%r317, %r1666, %r75;
	ld.shared.u32 	%r1667, [%r117+7680];
	shr.u32 	%r1668, %r1667, %r400;
	and.b32  	%r318, %r1668, %r75;
	ld.shared.u32 	%r1669, [%r117+9216];
	shr.u32 	%r1670, %r1669, %r400;
	and.b32  	%r319, %r1670, %r75;
	ld.shared.u32 	%r1671, [%r117+10752];
	shr.u32 	%r1672, %r1671, %r400;
	and.b32  	%r320, %r1672, %r75;
	ld.shared.u32 	%r1673, [%r117+12288];
	shr.u32 	%r1674, %r1673, %r400;
	and.b32  	%r321, %r1674, %r75;
	ld.shared.u32 	%r1675, [%r117+13824];
	shr.u32 	%r1676, %r1675, %r400;
	and.b32  	%r322, %r1676, %r75;
	ld.shared.u32 	%r1677, [%r117+15360];
	shr.u32 	%r1678, %r1677, %r400;
	and.b32  	%r323, %r1678, %r75;
	ld.shared.u32 	%r1679, [%r117+16896];
	shr.u32 	%r1680, %r1679, %r400;
	and.b32  	%r324, %r1680, %r75;
	ld.shared.u32 	%r1681, [%r117+18432];
	shr.u32 	%r1682, %r1681, %r400;
	and.b32  	%r325, %r1682, %r75;
	ld.shared.u32 	%r1683, [%r117+19968];
	shr.u32 	%r1684, %r1683, %r400;
	and.b32  	%r326, %r1684, %r75;
	ld.shared.u32 	%r1685, [%r117+21504];
	shr.u32 	%r1686, %r1685, %r400;
	and.b32  	%r327, %r1686, %r75;
	ld.shared.u32 	%r1687, [%r117+23040];
	shr.u32 	%r1688, %r1687, %r400;
	and.b32  	%r328, %r1688, %r75;
	ld.shared.u32 	%r1689, [%r117+24576];
	shr.u32 	%r1690, %r1689, %r400;
	and.b32  	%r329, %r1690, %r75;
	@%p169 bra 	$L__BB13_262;
	ld.global.u32 	%r1995, [%rd9];
	ld.global.u32 	%r1996, [%rd9+128];
	ld.global.u32 	%r1997, [%rd9+256];
	ld.global.u32 	%r1998, [%rd9+384];
	ld.global.u32 	%r1999, [%rd9+512];
	ld.global.u32 	%r2000, [%rd9+640];
	ld.global.u32 	%r2001, [%rd9+768];
	ld.global.u32 	%r2002, [%rd9+896];
	ld.global.u32 	%r2003, [%rd9+1024];
	ld.global.u32 	%r2004, [%rd9+1152];
	ld.global.u32 	%r2005, [%rd9+1280];
	ld.global.u32 	%r2006, [%rd9+1408];
	ld.global.u32 	%r2007, [%rd9+1536];
	ld.global.u32 	%r2008, [%rd9+1664];
	ld.global.u32 	%r2009, [%rd9+1792];
	ld.global.u32 	%r2010, [%rd9+1920];
	ld.global.u32 	%r2011, [%rd9+2048];
	bra.uni 	$L__BB13_296;
$L__BB13_262:
	cvt.u32.u64 	%r1692, %rd8;
	mul.lo.s32 	%r1693, %r4, 6528;
	sub.s32 	%r347, %r399, %r1693;
	setp.ge.s32 	%p170, %r1692, %r347;
	@%p170 bra 	$L__BB13_264;
	ld.global.u32 	%r1995, [%rd9];
$L__BB13_264:
	add.s32 	%r1696, %r1692, 32;
	setp.ge.s32 	%p171, %r1696, %r347;
	@%p171 bra 	$L__BB13_266;
	ld.global.u32 	%r1996, [%rd9+128];
$L__BB13_266:
	add.s32 	%r1699, %r1692, 64;
	setp.ge.s32 	%p172, %r1699, %r347;
	@%p172 bra 	$L__BB13_268;
	ld.global.u32 	%r1997, [%rd9+256];
$L__BB13_268:
	add.s32 	%r1702, %r1692, 96;
	setp.ge.s32 	%p173, %r1702, %r347;
	@%p173 bra 	$L__BB13_270;
	ld.global.u32 	%r1998, [%rd9+384];
$L__BB13_270:
	add.s32 	%r1705, %r1692, 128;
	setp.ge.s32 	%p174, %r1705, %r347;
	@%p174 bra 	$L__BB13_272;
	ld.global.u32 	%r1999, [%rd9+512];
$L__BB13_272:
	add.s32 	%r1708, %r1692, 160;
	setp.ge.s32 	%p175, %r1708, %r347;
	@%p175 bra 	$L__BB13_274;
	ld.global.u32 	%r2000, [%rd9+640];
$L__BB13_274:
	add.s32 	%r1711, %r1692, 192;
	setp.ge.s32 	%p176, %r1711, %r347;
	@%p176 bra 	$L__BB13_276;
	ld.global.u32 	%r2001, [%rd9+768];
$L__BB13_276:
	cvt.u32.u64 	%r1713, %rd8;
	add.s32 	%r1714, %r1713, 224;
	setp.ge.s32 	%p177, %r1714, %r347;
	@%p177 bra 	$L__BB13_278;
	ld.global.u32 	%r2002, [%rd9+896];
$L__BB13_278:
	cvt.u32.u64 	%r1716, %rd8;
	add.s32 	%r1717, %r1716, 256;
	setp.ge.s32 	%p178, %r1717, %r347;
	@%p178 bra 	$L__BB13_280;
	ld.global.u32 	%r2003, [%rd9+1024];
$L__BB13_280:
	cvt.u32.u64 	%r1719, %rd8;
	add.s32 	%r1720, %r1719, 288;
	setp.ge.s32 	%p179, %r1720, %r347;
	@%p179 bra 	$L__BB13_282;
	ld.global.u32 	%r2004, [%rd9+1152];
$L__BB13_282:
	cvt.u32.u64 	%r1722, %rd8;
	add.s32 	%r1723, %r1722, 320;
	setp.ge.s32 	%p180, %r1723, %r347;
	@%p180 bra 	$L__BB13_284;
	ld.global.u32 	%r2005, [%rd9+1280];
$L__BB13_284:
	cvt.u32.u64 	%r1725, %rd8;
	add.s32 	%r1726, %r1725, 352;
	setp.ge.s32 	%p181, %r1726, %r347;
	@%p181 bra 	$L__BB13_286;
	ld.global.u32 	%r2006, [%rd9+1408];
$L__BB13_286:
	cvt.u32.u64 	%r1728, %rd8;
	add.s32 	%r1729, %r1728, 384;
	setp.ge.s32 	%p182, %r1729, %r347;
	@%p182 bra 	$L__BB13_288;
	ld.global.u32 	%r2007, [%rd9+1536];
$L__BB13_288:
	cvt.u32.u64 	%r1731, %rd8;
	add.s32 	%r1732, %r1731, 416;
	setp.ge.s32 	%p183, %r1732, %r347;
	@%p183 bra 	$L__BB13_290;
	ld.global.u32 	%r2008, [%rd9+1664];
$L__BB13_290:
	cvt.u32.u64 	%r1734, %rd8;
	add.s32 	%r1735, %r1734, 448;
	setp.ge.s32 	%p184, %r1735, %r347;
	@%p184 bra 	$L__BB13_292;
	ld.global.u32 	%r2009, [%rd9+1792];
$L__BB13_292:
	cvt.u32.u64 	%r1737, %rd8;
	add.s32 	%r1738, %r1737, 480;
	setp.ge.s32 	%p185, %r1738, %r347;
	@%p185 bra 	$L__BB13_294;
	ld.global.u32 	%r2010, [%rd9+1920];
$L__BB13_294:
	cvt.u32.u64 	%r1740, %rd8;
	add.s32 	%r1741, %r1740, 512;
	setp.ge.s32 	%p186, %r1741, %r347;
	@%p186 bra 	$L__BB13_296;
	ld.global.u32 	%r2011, [%rd9+2048];
$L__BB13_296:
	bar.sync 	0;
	st.shared.u32 	[%r286+-4], %r1995;
	st.shared.u32 	[%r287+-4], %r1996;
	st.shared.u32 	[%r288+-4], %r1997;
	st.shared.u32 	[%r289+-4], %r1998;
	st.shared.u32 	[%r290+-4], %r1999;
	st.shared.u32 	[%r291+-4], %r2000;
	st.shared.u32 	[%r292+-4], %r2001;
	st.shared.u32 	[%r293+-4], %r2002;
	st.shared.u32 	[%r294+-4], %r2003;
	st.shared.u32 	[%r295+-4], %r2004;
	st.shared.u32 	[%r296+-4], %r2005;
	st.shared.u32 	[%r297+-4], %r2006;
	st.shared.u32 	[%r298+-4], %r2007;
	st.shared.u32 	[%r299+-4], %r2008;
	st.shared.u32 	[%r300+-4], %r2009;
	st.shared.u32 	[%r301+-4], %r2010;
	st.shared.u32 	[%r302+-4], %r2011;
	bar.sync 	0;
	@%p169 bra 	$L__BB13_298;
	ld.shared.u32 	%r1742, [%r117];
	shl.b32 	%r1743, %r313, 3;
	mov.u32 	%r1744, _ZZN3cub18CUB_300001_SM_10006detail10radix_sort29DeviceRadixSortOnesweepKernelINS1_5radix10policy_hubIjjyE10Policy1000ELNS0_9SortOrderE0EjjyiiNS1_21identity_decomposer_tEEEvPT5_SB_PT3_PKSC_PT1_PKSG_PT2_PKSK_T4_iiT6_E1s;
	add.s32 	%r1745, %r1744, 26112;
	add.s32 	%r1746, %r1745, %r1743;
	ld.shared.u64 	%rd241, [%r1746];
	add.s64 	%rd242, %rd241, %rd10;
	shl.b64 	%rd243, %rd242, 2;
	add.s64 	%rd244, %rd1, %rd243;
	st.global.u32 	[%rd244], %r1742;
	bar.warp.sync 	-1;
	ld.shared.u32 	%r1747, [%r117+1536];
	shl.b32 	%r1748, %r314, 3;
	add.s32 	%r1749, %r1745, %r1748;
	ld.shared.u64 	%rd245, [%r1749];
	add.s64 	%rd246, %rd245, %rd10;
	shl.b64 	%rd247, %rd246, 2;
	add.s64 	%rd248, %rd1, %rd247;
	st.global.u32 	[%rd248+1536], %r1747;
	bar.warp.sync 	-1;
	ld.shared.u32 	%r1750, [%r117+3072];
	shl.b32 	%r1751, %r315, 3;
	add.s32 	%r1752, %r1745, %r1751;
	ld.shared.u64 	%rd249, [%r1752];
	add.s64 	%rd250, %rd249, %rd10;
	shl.b64 	%rd251, %rd250, 2;
	add.s64 	%rd252, %rd1, %rd251;
	st.global.u32 	[%rd252+3072], %r1750;
	bar.warp.sync 	-1;
	ld.shared.u32 	%r1753, [%r117+4608];
	shl.b32 	%r1754, %r316, 3;
	add.s32 	%r1755, %r1745, %r1754;
	ld.shared.u64 	%rd253, [%r1755];
	add.s64 	%rd254, %rd253, %rd10;
	shl.b64 	%rd255, %rd254, 2;
	add.s64 	%rd256, %rd1, %rd255;
	st.global.u32 	[%rd256+4608], %r1753;
	bar.warp.sync 	-1;
	ld.shared.u32 	%r1756, [%r117+6144];
	shl.b32 	%r1757, %r317, 3;
	add.s32 	%r1758, %r1745, %r1757;
	ld.shared.u64 	%rd257, [%r1758];
	add.s64 	%rd258, %rd257, %rd10;
	shl.b64 	%rd259, %rd258, 2;
	add.s64 	%rd260, %rd1, %rd259;
	st.global.u32 	[%rd260+6144], %r1756;
	bar.warp.sync 	-1;
	ld.shared.u32 	%r1759, [%r117+7680];
	shl.b32 	%r1760, %r318, 3;
	add.s32 	%r1761, %r1745, %r1760;
	ld.shared.u64 	%rd261, [%r1761];
	add.s64 	%rd262, %rd261, %rd10;
	shl.b64 	%rd263, %rd262, 2;
	add.s64 	%rd264, %rd1, %rd263;
	st.global.u32 	[%rd264+7680], %r1759;
	bar.warp.sync 	-1;
	ld.shared.u32 	%r1762, [%r117+9216];
	shl.b32 	%r1763, %r319, 3;
	add.s32 	%r1764, %r1745, %r1763;
	ld.shared.u64 	%rd265, [%r1764];
	add.s64 	%rd266, %rd265, %rd10;
	shl.b64 	%rd267, %rd266, 2;
	add.s64 	%rd268, %rd1, %rd267;
	st.global.u32 	[%rd268+9216], %r1762;
	bar.warp.sync 	-1;
	ld.shared.u32 	%r1765, [%r117+10752];
	shl.b32 	%r1766, %r320, 3;
	add.s32 	%r1767, %r1745, %r1766;
	ld.shared.u64 	%rd269, [%r1767];
	add.s64 	%rd270, %rd269, %rd10;
	shl.b64 	%rd271, %rd270, 2;
	add.s64 	%rd272, %rd1, %rd271;
	st.global.u32 	[%rd272+10752], %r1765;
	bar.warp.sync 	-1;
	ld.shared.u32 	%r1768, [%r117+12288];
	shl.b32 	%r1769, %r321, 3;
	add.s32 	%r1770, %r1745, %r1769;
	ld.shared.u64 	%rd273, [%r1770];
	add.s64 	%rd274, %rd273, %rd10;
	shl.b64 	%rd275, %rd274, 2;
	add.s64 	%rd276, %rd1, %rd275;
	st.global.u32 	[%rd276+12288], %r1768;
	bar.warp.sync 	-1;
	ld.shared.u32 	%r1771, [%r117+13824];
	shl.b32 	%r1772, %r322, 3;
	add.s32 	%r1773, %r1745, %r1772;
	ld.shared.u64 	%rd277, [%r1773];
	add.s64 	%rd278, %rd277, %rd10;
	shl.b64 	%rd279, %rd278, 2;
	add.s64 	%rd280, %rd1, %rd279;
	st.global.u32 	[%rd280+13824], %r1771;
	bar.warp.sync 	-1;
	ld.shared.u32 	%r1774, [%r117+15360];
	shl.b32 	%r1775, %r323, 3;
	add.s32 	%r1776, %r1745, %r1775;
	ld.shared.u64 	%rd281, [%r1776];
	add.s64 	%rd282, %rd281, %rd10;
	shl.b64 	%rd283, %rd282, 2;
	add.s64 	%rd284, %rd1, %rd283;
	st.global.u32 	[%rd284+15360], %r1774;
	bar.warp.sync 	-1;
	ld.shared.u32 	%r1777, [%r117+16896];
	shl.b32 	%r1778, %r324, 3;
	add.s32 	%r1779, %r1745, %r1778;
	ld.shared.u64 	%rd285, [%r1779];
	add.s64 	%rd286, %rd285, %rd10;
	shl.b64 	%rd287, %rd286, 2;
	add.s64 	%rd288, %rd1, %rd287;
	st.global.u32 	[%rd288+16896], %r1777;
	bar.warp.sync 	-1;
	ld.shared.u32 	%r1780, [%r117+18432];
	shl.b32 	%r1781, %r325, 3;
	add.s32 	%r1782, %r1745, %r1781;
	ld.shared.u64 	%rd289, [%r1782];
	add.s64 	%rd290, %rd289, %rd10;
	shl.b64 	%rd291, %rd290, 2;
	add.s64 	%rd292, %rd1, %rd291;
	st.global.u32 	[%rd292+18432], %r1780;
	bar.warp.sync 	-1;
	ld.shared.u32 	%r1783, [%r117+19968];
	shl.b32 	%r1784, %r326, 3;
	add.s32 	%r1785, %r1745, %r1784;
	ld.shared.u64 	%rd293, [%r1785];
	add.s64 	%rd294, %rd293, %rd10;
	shl.b64 	%rd295, %rd294, 2;
	add.s64 	%rd296, %rd1, %rd295;
	st.global.u32 	[%rd296+19968], %r1783;
	bar.warp.sync 	-1;
	ld.shared.u32 	%r1786, [%r117+21504];
	shl.b32 	%r1787, %r327, 3;
	add.s32 	%r1788, %r1745, %r1787;
	ld.shared.u64 	%rd297, [%r1788];
	add.s64 	%rd298, %rd297, %rd10;
	shl.b64 	%rd299, %rd298, 2;
	add.s64 	%rd300, %rd1, %rd299;
	st.global.u32 	[%rd300+21504], %r1786;
	bar.warp.sync 	-1;
	ld.shared.u32 	%r1789, [%r117+23040];
	shl.b32 	%r1790, %r328, 3;
	add.s32 	%r1791, %r1745, %r1790;
	ld.shared.u64 	%rd301, [%r1791];
	add.s64 	%rd302, %rd301, %rd10;
	shl.b64 	%rd303, %rd302, 2;
	add.s64 	%rd304, %rd1, %rd303;
	st.global.u32 	[%rd304+23040], %r1789;
	bar.warp.sync 	-1;
	ld.shared.u32 	%r1792, [%r117+24576];
	shl.b32 	%r1793, %r329, 3;
	add.s32 	%r1794, %r1745, %r1793;
	ld.shared.u64 	%rd305, [%r1794];
	add.s64 	%rd306, %rd305, %rd10;
	shl.b64 	%rd307, %rd306, 2;
	add.s64 	%rd308, %rd1, %rd307;
	st.global.u32 	[%rd308+24576], %r1792;
	bar.warp.sync 	-1;
	bra.uni 	$L__BB13_333;
$L__BB13_298:
	mad.lo.s32 	%r398, %r4, -6528, %r399;
	shl.b32 	%r1795, %r313, 3;
	mov.u32 	%r1796, _ZZN3cub18CUB_300001_SM_10006detail10radix_sort29DeviceRadixSortOnesweepKernelINS1_5radix10policy_hubIjjyE10Policy1000ELNS0_9SortOrderE0EjjyiiNS1_21identity_decomposer_tEEEvPT5_SB_PT3_PKSC_PT1_PKSG_PT2_PKSK_T4_iiT6_E1s;
	add.s32 	%r1797, %r1796, %r1795;
	ld.shared.u64 	%rd24, [%r1797+26112];
	setp.ge.s32 	%p188, %r1, %r398;
	@%p188 bra 	$L__BB13_300;
	ld.shared.u32 	%r1798, [%r117];
	add.s64 	%rd309, %rd24, %rd10;
	shl.b64 	%rd310, %rd309, 2;
	add.s64 	%rd311, %rd1, %rd310;
	st.global.u32 	[%rd311], %r1798;
$L__BB13_300:
	bar.warp.sync 	-1;
	shl.b32 	%r1799, %r314, 3;
	add.s32 	%r1801, %r1796, %r1799;
	ld.shared.u64 	%rd25, [%r1801+26112];
	add.s32 	%r1802, %r1, 384;
	setp.ge.s32 	%p189, %r1802, %r398;
	@%p189 bra 	$L__BB13_302;
	ld.shared.u32 	%r1803, [%r117+1536];
	add.s64 	%rd312, %rd25, %rd10;
	shl.b64 	%rd313, %rd312, 2;
	add.s64 	%rd314, %rd1, %rd313;
	st.global.u32 	[%rd314+1536], %r1803;
$L__BB13_302:
	bar.warp.sync 	-1;
	shl.b32 	%r1804, %r315, 3;
	add.s32 	%r1806, %r1796, %r1804;
	ld.shared.u64 	%rd26, [%r1806+26112];
	add.s32 	%r1807, %r1, 768;
	setp.ge.s32 	%p190, %r1807, %r398;
	@%p190 bra 	$L__BB13_304;
	ld.shared.u32 	%r1808, [%r117+3072];
	add.s64 	%rd315, %rd26, %rd10;
	shl.b64 	%rd316, %rd315, 2;
	add.s64 	%rd317, %rd1, %rd316;
	st.global.u32 	[%rd317+3072], %r1808;
$L__BB13_304:
	bar.warp.sync 	-1;
	shl.b32 	%r1809, %r316, 3;
	add.s32 	%r1811, %r1796, %r1809;
	ld.shared.u64 	%rd27, [%r1811+26112];
	add.s32 	%r1812, %r1, 1152;
	setp.ge.s32 	%p191, %r1812, %r398;
	@%p191 bra 	$L__BB13_306;
	ld.shared.u32 	%r1813, [%r117+4608];
	add.s64 	%rd318, %rd27, %rd10;
	shl.b64 	%rd319, %rd318, 2;
	add.s64 	%rd320, %rd1, %rd319;
	st.global.u32 	[%rd320+4608], %r1813;
$L__BB13_306:
	bar.warp.sync 	-1;
	shl.b32 	%r1814, %r317, 3;
	add.s32 	%r1816, %r1796, %r1814;
	ld.shared.u64 	%rd28, [%r1816+26112];
	add.s32 	%r1817, %r1, 1536;
	setp.ge.s32 	%p192, %r1817, %r398;
	@%p192 bra 	$L__BB13_308;
	ld.shared.u32 	%r1818, [%r117+6144];
	add.s64 	%rd321, %rd28, %rd10;
	shl.b64 	%rd322, %rd321, 2;
	add.s64 	%rd323, %rd1, %rd322;
	st.global.u32 	[%rd323+6144], %r1818;
$L__BB13_308:
	bar.warp.sync 	-1;
	shl.b32 	%r1819, %r318, 3;
	add.s32 	%r1821, %r1796, %r1819;
	ld.shared.u64 	%rd29, [%r1821+26112];
	add.s32 	%r1822, %r1, 1920;
	setp.ge.s32 	%p193, %r1822, %r398;
	@%p193 bra 	$L__BB13_310;
	ld.shared.u32 	%r1823, [%r117+7680];
	add.s64 	%rd324, %rd29, %rd10;
	shl.b64 	%rd325, %rd324, 2;
	add.s64 	%rd326, %rd1, %rd325;
	st.global.u32 	[%rd326+7680], %r1823;
$L__BB13_310:
	bar.warp.sync 	-1;
	shl.b32 	%r1824, %r319, 3;
	add.s32 	%r1826, %r1796, %r1824;
	ld.shared.u64 	%rd30, [%r1826+26112];
	add.s32 	%r1827, %r1, 2304;
	setp.ge.s32 	%p194, %r1827, %r398;
	@%p194 bra 	$L__BB13_312;
	ld.shared.u32 	%r1828, [%r117+9216];
	add.s64 	%rd327, %rd30, %rd10;
	shl.b64 	%rd328, %rd327, 2;
	add.s64 	%rd329, %rd1, %rd328;
	st.global.u32 	[%rd329+9216], %r1828;
$L__BB13_312:
	bar.warp.sync 	-1;
	shl.b32 	%r1829, %r320, 3;
	add.s32 	%r1831, %r1796, %r1829;
	ld.shared.u64 	%rd31, [%r1831+26112];
	add.s32 	%r1832, %r1, 2688;
	setp.ge.s32 	%p195, %r1832, %r398;
	@%p195 bra 	$L__BB13_314;
	ld.shared.u32 	%r1833, [%r117+10752];
	add.s64 	%rd330, %rd31, %rd10;
	shl.b64 	%rd331, %rd330, 2;
	add.s64 	%rd332, %rd1, %rd331;
	st.global.u32 	[%rd332+10752], %r1833;
$L__BB13_314:
	bar.warp.sync 	-1;
	shl.b32 	%r1834, %r321, 3;
	add.s32 	%r1836, %r1796, %r1834;
	ld.shared.u64 	%rd32, [%r1836+26112];
	or.b32  	%r1837, %r1, 3072;
	setp.ge.s32 	%p196, %r1837, %r398;
	@%p196 bra 	$L__BB13_316;
	ld.shared.u32 	%r1838, [%r117+12288];
	add.s64 	%rd333, %rd32, %rd10;
	shl.b64 	%rd334, %rd333, 2;
	add.s64 	%rd335, %rd1, %rd334;
	st.global.u32 	[%rd335+12288], %r1838;
$L__BB13_316:
	bar.warp.sync 	-1;
	shl.b32 	%r1839, %r322, 3;
	add.s32 	%r1841, %r1796, %r1839;
	ld.shared.u64 	%rd33, [%r1841+26112];
	add.s32 	%r1842, %r1, 3456;
	setp.ge.s32 	%p197, %r1842, %r398;
	@%p197 bra 	$L__BB13_318;
	ld.shared.u32 	%r1843, [%r117+13824];
	add.s64 	%rd336, %rd33, %rd10;
	shl.b64 	%rd337, %rd336, 2;
	add.s64 	%rd338, %rd1, %rd337;
	st.global.u32 	[%rd338+13824], %r1843;
$L__BB13_318:
	bar.warp.sync 	-1;
	shl.b32 	%r1844, %r323, 3;
	add.s32 	%r1846, %r1796, %r1844;
	ld.shared.u64 	%rd34, [%r1846+26112];
	add.s32 	%r1847, %r1, 3840;
	setp.ge.s32 	%p198, %r1847, %r398;
	@%p198 bra 	$L__BB13_320;
	ld.shared.u32 	%r1848, [%r117+15360];
	add.s64 	%rd339, %rd34, %rd10;
	shl.b64 	%rd340, %rd339, 2;
	add.s64 	%rd341, %rd1, %rd340;
	st.global.u32 	[%rd341+15360], %r1848;
$L__BB13_320:
	bar.warp.sync 	-1;
	shl.b32 	%r1849, %r324, 3;
	add.s32 	%r1851, %r1796, %r1849;
	ld.shared.u64 	%rd35, [%r1851+26112];
	add.s32 	%r1852, %r1, 4224;
	setp.ge.s32 	%p199, %r1852, %r398;
	@%p199 bra 	$L__BB13_322;
	ld.shared.u32 	%r1853, [%r117+16896];
	add.s64 	%rd342, %rd35, %rd10;
	shl.b64 	%rd343, %rd342, 2;
	add.s64 	%rd344, %rd1, %rd343;
	st.global.u32 	[%rd344+16896], %r1853;
$L__BB13_322:
	bar.warp.sync 	-1;
	shl.b32 	%r1854, %r325, 3;
	add.s32 	%r1856, %r1796, %r1854;
	ld.shared.u64 	%rd36, [%r1856+26112];
	add.s32 	%r1857, %r1, 4608;
	setp.ge.s32 	%p200, %r1857, %r398;
	@%p200 bra 	$L__BB13_324;
	ld.shared.u32 	%r1858, [%r117+18432];
	add.s64 	%rd345, %rd36, %rd10;
	shl.b64 	%rd346, %rd345, 2;
	add.s64 	%rd347, %rd1, %rd346;
	st.global.u32 	[%rd347+18432], %r1858;
$L__BB13_324:
	bar.warp.sync 	-1;
	shl.b32 	%r1859, %r326, 3;
	add.s32 	%r1861, %r1796, %r1859;
	ld.shared.u64 	%rd37, [%r1861+26112];
	add.s32 	%r1862, %r1, 4992;
	setp.ge.s32 	%p201, %r1862, %r398;
	@%p201 bra 	$L__BB13_326;
	ld.shared.u32 	%r1863, [%r117+19968];
	add.s64 	%rd348, %rd37, %rd10;
	shl.b64 	%rd349, %rd348, 2;
	add.s64 	%rd350, %rd1, %rd349;
	st.global.u32 	[%rd350+19968], %r1863;
$L__BB13_326:
	bar.warp.sync 	-1;
	shl.b32 	%r1864, %r327, 3;
	add.s32 	%r1866, %r1796, %r1864;
	ld.shared.u64 	%rd38, [%r1866+26112];
	add.s32 	%r1867, %r1, 5376;
	setp.ge.s32 	%p202, %r1867, %r398;
	@%p202 bra 	$L__BB13_328;
	ld.shared.u32 	%r1868, [%r117+21504];
	add.s64 	%rd351, %rd38, %rd10;
	shl.b64 	%rd352, %rd351, 2;
	add.s64 	%rd353, %rd1, %rd352;
	st.global.u32 	[%rd353+21504], %r1868;
$L__BB13_328:
	bar.warp.sync 	-1;
	shl.b32 	%r1869, %r328, 3;
	add.s32 	%r1871, %r1796, %r1869;
	ld.shared.u64 	%rd39, [%r1871+26112];
	add.s32 	%r1872, %r1, 5760;
	setp.ge.s32 	%p203, %r1872, %r398;
	@%p203 bra 	$L__BB13_330;
	ld.shared.u32 	%r1873, [%r117+23040];
	add.s64 	%rd354, %rd39, %rd10;
	shl.b64 	%rd355, %rd354, 2;
	add.s64 	%rd356, %rd1, %rd355;
	st.global.u32 	[%rd356+23040], %r1873;
$L__BB13_330:
	bar.warp.sync 	-1;
	shl.b32 	%r1874, %r329, 3;
	add.s32 	%r1876, %r1796, %r1874;
	ld.shared.u64 	%rd357, [%r1876+26112];
	add.s64 	%rd40, %rd357, %rd10;
	or.b32  	%r1877, %r1, 6144;
	setp.ge.s32 	%p204, %r1877, %r398;
	@%p204 bra 	$L__BB13_332;
	ld.shared.u32 	%r1878, [%r117+24576];
	shl.b64 	%rd358, %rd40, 2;
	add.s64 	%rd359, %rd1, %rd358;
	st.global.u32 	[%rd359+24576], %r1878;
$L__BB13_332:
	bar.warp.sync 	-1;
$L__BB13_333:
	ret;

}


// ===== COMPILED SASS (sm_100) =====

	.target	sm_100

	.elftype	@"ET_EXEC"


//--------------------- .note.nv.tkinfo           --------------------------
	.section	.note.nv.tkinfo,"",@"SHT_NOTE"
	.sectionflags	@"SHF_NOTE_NV_TKINFO"
	.tkinfo
        /*0018*/ 	.word	0x00000002
        /*0030*/ 	.string	""
        /*0030*/ 	.string	"ptxas"
        /*0030*/ 	.string	"Cuda compilation tools, release 13.0, V13.0.88"
        /*0030*/ 	.string	"Build cuda_13.0.r13.0/compiler.36424714_0"
        /*0030*/ 	.string	"-arch sm_100 -m 64 "



//--------------------- .note.nv.cuinfo           --------------------------
	.section	.note.nv.cuinfo,"",@"SHT_NOTE"
	.sectionflags	@"SHF_NOTE_NV_CUINFO"
        /*0018*/ 	.short	0x0002
        /*001a*/ 	.short	0x0064
        /*001c*/ 	.short	0x0082
	.zero		2


//--------------------- .nv.info                  --------------------------
	.section	.nv.info,"",@"SHT_CUDA_INFO"
	.align	4


	//----- nvinfo : EIATTR_REGCOUNT
	.align		4
        /*0000*/ 	.byte	0x04, 0x2f
        /*0002*/ 	.short	(.L_46 - .L_45)
	.align		4
.L_45:
        /*0004*/ 	.word	index@(_ZN3cub18CUB_300001_SM_10006detail11EmptyKernelIvEEvv)
        /*0008*/ 	.word	0x00000004


	//----- nvinfo : EIATTR_FRAME_SIZE
	.align		4
.L_46:
        /*000c*/ 	.byte	0x04, 0x11
        /*000e*/ 	.short	(.L_48 - .L_47)
	.align		4
.L_47:
        /*0010*/ 	.word	index@(_ZN3cub18CUB_300001_SM_10006detail11EmptyKernelIvEEvv)
        /*0014*/ 	.word	0x00000000


	//----- nvinfo : EIATTR_REGCOUNT
	.align		4
.L_48:
        /*0018*/ 	.byte	0x04, 0x2f
        /*001a*/ 	.short	(.L_50 - .L_49)
	.align		4
.L_49:
        /*001c*/ 	.word	index@(_ZN3cub18CUB_300001_SM_10006detail8for_each13static_kernelINS2_12policy_hub_t12policy_500_tEmN6thrust24THRUST_300001_SM_1000_NS8cuda_cub20__uninitialized_fill7functorINS7_10device_ptrIjEEjEEEEvT0_T1_)
        /*0020*/ 	.word	0x00000008


	//----- nvinfo : EIATTR_FRAME_SIZE
	.align		4
.L_50:
        /*0024*/ 	.byte	0x04, 0x11
        /*0026*/ 	.short	(.L_52 - .L_51)
	.align		4
.L_51:
        /*0028*/ 	.word	index@(_ZN3cub18CUB_300001_SM_10006detail8for_each13static_kernelINS2_12policy_hub_t12policy_500_tEmN6thrust24THRUST_300001_SM_1000_NS8cuda_cub20__uninitialized_fill7functorINS7_10device_ptrIjEEjEEEEvT0_T1_)
        /*002c*/ 	.word	0x00000000


	//----- nvinfo : EIATTR_REGCOUNT
	.align		4
.L_52:
        /*0030*/ 	.byte	0x04, 0x2f
        /*0032*/ 	.short	(.L_54 - .L_53)
	.align		4
.L_53:
        /*0034*/ 	.word	index@(_ZN3cub18CUB_300001_SM_10006detail8for_each13static_kernelINS2_12policy_hub_t12policy_500_tElNS2_12op_wrapper_tIlN6thrust24THRUST_300001_SM_1000_NS6system6detail7generic6detail21binary_search_functorINS8_6detail15normal_iteratorINS8_10device_ptrIjEEEENSC_18binary_search_lessENSC_3lbfEEENS8_12zip_iteratorIN4cuda3std3__45tupleIJNS8_17counting_iteratorIjNS8_11use_defaultESS_SS_EESI_EEEEEEEEEvT0_T1_)
        /*0038*/ 	.word	0x00000014


	//----- nvinfo : EIATTR_FRAME_SIZE
	.align		4
.L_54:
        /*003c*/ 	.byte	0x04, 0x11
        /*003e*/ 	.short	(.L_56 - .L_55)
	.align		4
.L_55:
        /*0040*/ 	.word	index@(_ZN3cub18CUB_300001_SM_10006detail8for_each13static_kernelINS2_12policy_hub_t12policy_500_tElNS2_12op_wrapper_tIlN6thrust24THRUST_300001_SM_1000_NS6system6detail7generic6detail21binary_search_functorINS8_6detail15normal_iteratorINS8_10device_ptrIjEEEENSC_18binary_search_lessENSC_3lbfEEENS8_12zip_iteratorIN4cuda3std3__45tupleIJNS8_17counting_iteratorIjNS8_11use_defaultESS_SS_EESI_EEEEEEEEEvT0_T1_)
        /*0044*/ 	.word	0x00000000


	//----- nvinfo : EIATTR_REGCOUNT
	.align		4
.L_56:
        /*0048*/ 	.byte	0x04, 0x2f
        /*004a*/ 	.short	(.L_58 - .L_57)
	.align		4
.L_57:
        /*004c*/ 	.word	index@(_ZN3cub18CUB_300001_SM_10006detail8for_each13static_kernelINS2_12policy_hub_t12policy_500_tElNS2_12op_wrapper_tIlN6thrust24THRUST_300001_SM_1000_NS6system6detail7generic6detail21binary_search_functorINS8_6detail15normal_iteratorINS8_10device_ptrIjEEEENSC_18binary_search_lessENSC_3ubfEEENS8_12zip_iteratorIN4cuda3std3__45tupleIJNS8_17counting_iteratorIjNS8_11use_defaultESS_SS_EESI_EEEEEEEEEvT0_T1_)
        /*0050*/ 	.word	0x00000014


	//----- nvinfo : EIATTR_FRAME_SIZE
	.align		4
.L_58:
        /*0054*/ 	.byte	0x04, 0x11
        /*0056*/ 	.short	(.L_60 - .L_59)
	.align		4
.L_59:
        /*0058*/ 	.word	index@(_ZN3cub18CUB_300001_SM_10006detail8for_each13static_kernelINS2_12policy_hub_t12policy_500_tElNS2_12op_wrapper_tIlN6thrust24THRUST_300001_SM_1000_NS6system6detail7generic6detail21binary_search_functorINS8_6detail15normal_iteratorINS8_10device_ptrIjEEEENSC_18binary_search_lessENSC_3ubfEEENS8_12zip_iteratorIN4cuda3std3__45tupleIJNS8_17counting_iteratorIjNS8_11use_defaultESS_SS_EESI_EEEEEEEEEvT0_T1_)
        /*005c*/ 	.word	0x00000000


	//----- nvinfo : EIATTR_REGCOUNT
	.align		4
.L_60:
        /*0060*/ 	.byte	0x04, 0x2f
        /*0062*/ 	.short	(.L_62 - .L_61)
	.align		4
.L_61:
        /*0064*/ 	.word	index@(_ZN3cub18CUB_300001_SM_10006detail9transform16transform_kernelINS2_10policy_hubILb1EN4cuda3std3__45tupleIJN6thrust24THRUST_300001_SM_1000_NS6detail15normal_iteratorINSA_10device_ptrI6float2EEEEEEEE10policy1000Ei21point_to_bucket_indexNSC_INSD_IjEEEEJPSE_EEEvT0_iT1_T2_DpNS2_10kernel_argIT3_EE)
        /*0068*/ 	.word	0x00000020


	//----- nvinfo : EIATTR_FRAME_SIZE
	.align		4
.L_62:
        /*006c*/ 	.byte	0x04, 0x11
        /*006e*/ 	.short	(.L_64 - .L_63)
	.align		4
.L_63:
        /*0070*/ 	.word	index@(_ZN3cub18CUB_300001_SM_10006detail9transform16transform_kernelINS2_10policy_hubILb1EN4cuda3std3__45tupleIJN6thrust24THRUST_300001_SM_1000_NS6detail15normal_iteratorINSA_10device_ptrI6float2EEEEEEEE10policy1000Ei21point_to_bucket_indexNSC_INSD_IjEEEEJPSE_EEEvT0_iT1_T2_DpNS2_10kernel_argIT3_EE)
        /*0074*/ 	.word	0x00000000


	//----- nvinfo : EIATTR_REGCOUNT
	.align		4
.L_64:
        /*0078*/ 	.byte	0x04, 0x2f
        /*007a*/ 	.short	(.L_66 - .L_65)
	.align		4
.L_65:
        /*007c*/ 	.word	index@(_ZN3cub18CUB_300001_SM_10006detail9transform16transform_kernelINS2_10policy_hubILb1EN4cuda3std3__45tupleIJN6thrust24THRUST_300001_SM_1000_NS6detail15normal_iteratorINSA_10device_ptrI6float2EEEEEEEE10policy1000El21point_to_bucket_indexNSC_INSD_IjEEEEJPSE_EEEvT0_iT1_T2_DpNS2_10kernel_argIT3_EE)
        /*0080*/ 	.word	0x00000020


	//----- nvinfo : EIATTR_FRAME_SIZE
	.align		4
.L_66:
        /*0084*/ 	.byte	0x04, 0x11
        /*0086*/ 	.short	(.L_68 - .L_67)
	.align		4
.L_67:
        /*0088*/ 	.word	index@(_ZN3cub18CUB_300001_SM_10006detail9transform16transform_kernelINS2_10policy_hubILb1EN4cuda3std3__45tupleIJN6thrust24THRUST_300001_SM_1000_NS6detail15normal_iteratorINSA_10device_ptrI6float2EEEEEEEE10policy1000El21point_to_bucket_indexNSC_INSD_IjEEEEJPSE_EEEvT0_iT1_T2_DpNS2_10kernel_argIT3_EE)
        /*008c*/ 	.word	0x00000000


	//----- nvinfo : EIATTR_REGCOUNT
	.align		4
.L_68:
        /*0090*/ 	.byte	0x04, 0x2f
        /*0092*/ 	.short	(.L_70 - .L_69)
	.align		4
.L_69:
        /*0094*/ 	.word	index@(_ZN3cub18CUB_300001_SM_10006detail10radix_sort31DeviceRadixSortSingleTileKernelINS1_5radix10policy_hubIj6float2yE10Policy1000ELNS0_9SortOrderE0EjS6_yNS1_21identity_decomposer_tEEEvPKT1_PSB_PKT2_PSF_T3_iiT4_)
        /*0098*/ 	.word	0x0000007b


	//----- nvinfo : EIATTR_FRAME_SIZE
	.align		4
.L_70:
        /*009c*/ 	.byte	0x04, 0x11
        /*009e*/ 	.short	(.L_72 - .L_71)
	.align		4
.L_71:
        /*00a0*/ 	.word	index@(_ZN3cub18CUB_300001_SM_10006detail10radix_sort31DeviceRadixSortSingleTileKernelINS1_5radix10policy_hubIj6float2yE10Policy1000ELNS0_9SortOrderE0EjS6_yNS1_21identity_decomposer_tEEEvPKT1_PSB_PKT2_PSF_T3_iiT4_)
        /*00a4*/ 	.word	0x00000000


	//----- nvinfo : EIATTR_REGCOUNT
	.align		4
.L_72:
        /*00a8*/ 	.byte	0x04, 0x2f
        /*00aa*/ 	.short	(.L_74 - .L_73)
	.align		4
.L_73:
        /*00ac*/ 	.word	index@(_ZN3cub18CUB_300001_SM_10006detail10radix_sort30DeviceRadixSortHistogramKernelINS1_5radix10policy_hubIj6float2yE10Policy1000ELNS0_9SortOrderE0EjyNS1_21identity_decomposer_tEEEvPT2_PKT1_SB_iiT3_)
        /*00b0*/ 	.word	0x00000020


	//----- nvinfo : EIATTR_FRAME_SIZE
	.align		4
.L_74:
        /*00b4*/ 	.byte	0x04, 0x11
        /*00b6*/ 	.short	(.L_76 - .L_75)
	.align		4
.L_75:
        /*00b8*/ 	.word	index@(_ZN3cub18CUB_300001_SM_10006detail10radix_sort30DeviceRadixSortHistogramKernelINS1_5radix10policy_hubIj6float2yE10Policy1000ELNS0_9SortOrderE0EjyNS1_21identity_decomposer_tEEEvPT2_PKT1_SB_iiT3_)
        /*00bc*/ 	.word	0x00000000


	//----- nvinfo : EIATTR_REGCOUNT
	.align		4
.L_76:
        /*00c0*/ 	.byte	0x04, 0x2f
        /*00c2*/ 	.short	(.L_78 - .L_77)
	.align		4
.L_77:
        /*00c4*/ 	.word	index@(_ZN3cub18CUB_300001_SM_10006detail10radix_sort33DeviceRadixSortExclusiveSumKernelINS1_5radix10policy_hubIj6float2yE10Policy1000EyEEvPT0_)
        /*00c8*/ 	.word	0x00000020


	//----- nvinfo : EIATTR_FRAME_SIZE
	.align		4
.L_78:
        /*00cc*/ 	.byte	0x04, 0x11
        /*00ce*/ 	.short	(.L_80 - .L_79)
	.align		4
.L_79:
        /*00d0*/ 	.word	index@(_ZN3cub18CUB_300001_SM_10006detail10radix_sort33DeviceRadixSortExclusiveSumKernelINS1_5radix10policy_hubIj6float2yE10Policy1000EyEEvPT0_)
        /*00d4*/ 	.word	0x00000000


	//----- nvinfo : EIATTR_REGCOUNT
	.align		4
.L_80:
        /*00d8*/ 	.byte	0x04, 0x2f
        /*00da*/ 	.short	(.L_82 - .L_81)
	.align		4
.L_81:
        /*00dc*/ 	.word	index@(_ZN3cub18CUB_300001_SM_10006detail10radix_sort29DeviceRadixSortOnesweepKernelINS1_5radix10policy_hubIj6float2yE10Policy1000ELNS0_9SortOrderE0EjS6_yiiNS1_21identity_decomposer_tEEEvPT5_SC_PT3_PKSD_PT1_PKSH_PT2_PKSL_T4_iiT6_)
        /*00e0*/ 	.word	0x00000049


	//----- nvinfo : EIATTR_FRAME_SIZE
	.align		4
.L_82:
        /*00e4*/ 	.byte	0x04, 0x11
        /*00e6*/ 	.short	(.L_84 - .L_83)
	.align		4
.L_83:
        /*00e8*/ 	.word	index@(_ZN3cub18CUB_300001_SM_10006detail10radix_sort29DeviceRadixSortOnesweepKernelINS1_5radix10policy_hubIj6float2yE10Policy1000ELNS0_9SortOrderE0EjS6_yiiNS1_21identity_decomposer_tEEEvPT5_SC_PT3_PKSD_PT1_PKSH_PT2_PKSL_T4_iiT6_)
        /*00ec*/ 	.word	0x00000000


	//----- nvinfo : EIATTR_REGCOUNT
	.align		4
.L_84:
        /*00f0*/ 	.byte	0x04, 0x2f
        /*00f2*/ 	.short	(.L_86 - .L_85)
	.align		4
.L_85:
        /*00f4*/ 	.word	index@(_ZN3cub18CUB_300001_SM_10006detail10radix_sort31DeviceRadixSortSingleTileKernelINS1_5radix10policy_hubIjjyE10Policy1000ELNS0_9SortOrderE0EjjyNS1_21identity_decomposer_tEEEvPKT1_PSA_PKT2_PSE_T3_iiT4_)
        /*00f8*/ 	.word	0x00000099


	//----- nvinfo : EIATTR_FRAME_SIZE
	.align		4
.L_86:
        /*00fc*/ 	.byte	0x04, 0x11
        /*00fe*/ 	.short	(.L_88 - .L_87)
	.align		4
.L_87:
        /*0100*/ 	.word	index@(_ZN3cub18CUB_300001_SM_10006detail10radix_sort31DeviceRadixSortSingleTileKernelINS1_5radix10policy_hubIjjyE10Policy1000ELNS0_9SortOrderE0EjjyNS1_21identity_decomposer_tEEEvPKT1_PSA_PKT2_PSE_T3_iiT4_)
        /*0104*/ 	.word	0x00000000


	//----- nvinfo : EIATTR_REGCOUNT
	.align		4
.L_88:
        /*0108*/ 	.byte	0x04, 0x2f
        /*010a*/ 	.short	(.L_90 - .L_89)
	.align		4
.L_89:
        /*010c*/ 	.word	index@(_ZN3cub18CUB_300001_SM_10006detail10radix_sort30DeviceRadixSortHistogramKernelINS1_5radix10policy_hubIjjyE10Policy1000ELNS0_9SortOrderE0EjyNS1_21identity_decomposer_tEEEvPT2_PKT1_SA_iiT3_)
        /*0110*/ 	.word	0x00000020


	//----- nvinfo : EIATTR_FRAME_SIZE
	.align		4
.L_90:
        /*0114*/ 	.byte	0x04, 0x11
        /*0116*/ 	.short	(.L_92 - .L_91)
	.align		4
.L_91:
        /*0118*/ 	.word	index@(_ZN3cub18CUB_300001_SM_10006detail10radix_sort30DeviceRadixSortHistogramKernelINS1_5radix10policy_hubIjjyE10Policy1000ELNS0_9SortOrderE0EjyNS1_21identity_decomposer_tEEEvPT2_PKT1_SA_iiT3_)
        /*011c*/ 	.word	0x00000000


	//----- nvinfo : EIATTR_REGCOUNT
	.align		4
.L_92:
        /*0120*/ 	.byte	0x04, 0x2f
        /*0122*/ 	.short	(.L_94 - .L_93)
	.align		4
.L_93:
        /*0124*/ 	.word	index@(_ZN3cub18CUB_300001_SM_10006detail10radix_sort33DeviceRadixSortExclusiveSumKernelINS1_5radix10policy_hubIjjyE10Policy1000EyEEvPT0_)
        /*0128*/ 	.word	0x00000020


	//----- nvinfo : EIATTR_FRAME_SIZE
	.align		4
.L_94:
        /*012c*/ 	.byte	0x04, 0x11
        /*012e*/ 	.short	(.L_96 - .L_95)
	.align		4
.L_95:
        /*0130*/ 	.word	index@(_ZN3cub18CUB_300001_SM_10006detail10radix_sort33DeviceRadixSortExclusiveSumKernelINS1_5radix10policy_hubIjjyE10Policy1000EyEEvPT0_)
        /*0134*/ 	.word	0x00000000


	//----- nvinfo : EIATTR_REGCOUNT
	.align		4
.L_96:
        /*0138*/ 	.byte	0x04, 0x2f
        /*013a*/ 	.short	(.L_98 - .L_97)
	.align		4
.L_97:
        /*013c*/ 	.word	index@(_ZN3cub18CUB_300001_SM_10006detail10radix_sort29DeviceRadixSortOnesweepKernelINS1_5radix10policy_hubIjjyE10Policy1000ELNS0_9SortOrderE0EjjyiiNS1_21identity_decomposer_tEEEvPT5_SB_PT3_PKSC_PT1_PKSG_PT2_PKSK_T4_iiT6_)
        /*0140*/ 	.word	0x00000050


	//----- nvinfo : EIATTR_FRAME_SIZE
	.align		4
.L_98:
        /*0144*/ 	.byte	0x04, 0x11
        /*0146*/ 	.short	(.L_100 - .L_99)
	.align		4
.L_99:
        /*0148*/ 	.word	index@(_ZN3cub18CUB_300001_SM_10006detail10radix_sort29DeviceRadixSortOnesweepKernelINS1_5radix10policy_hubIjjyE10Policy1000ELNS0_9SortOrderE0EjjyiiNS1_21identity_decomposer_tEEEvPT5_SB_PT3_PKSC_PT1_PKSG_PT2_PKSK_T4_iiT6_)
        /*014c*/ 	.word	0x00000008


	//----- nvinfo : EIATTR_MIN_STACK_SIZE
	.align		4
.L_100:
        /*0150*/ 	.byte	0x04, 0x12
        /*0152*/ 	.short	(.L_102 - .L_101)
	.align		4
.L_101:
        /*0154*/ 	.word	index@(_ZN3cub18CUB_300001_SM_10006detail10radix_sort29DeviceRadixSortOnesweepKernelINS1_5radix10policy_hubIjjyE10Policy1000ELNS0_9SortOrderE0EjjyiiNS1_21identity_decomposer_tEEEvPT5_SB_PT3_PKSC_PT1_PKSG_PT2_PKSK_T4_iiT6_)
        /*0158*/ 	.word	0x00000008


	//----- nvinfo : EIATTR_MIN_STACK_SIZE
	.align		4
.L_102:
        /*015c*/ 	.byte	0x04, 0x12
        /*015e*/ 	.short	(.L_104 - .L_103)
	.align		4
.L_103:
        /*0160*/ 	.word	index@(_ZN3cub18CUB_300001_SM_10006detail10radix_sort33DeviceRadixSortExclusiveSumKernelINS1_5radix10policy_hubIjjyE10Policy1000EyEEvPT0_)
        /*0164*/ 	.word	0x00000000


	//----- nvinfo : EIATTR_MIN_STACK_SIZE
	.align		4
.L_104:
        /*0168*/ 	.byte	0x04, 0x12
        /*016a*/ 	.short	(.L_106 - .L_105)
	.align		4
.L_105:
        /*016c*/ 	.word	index@(_ZN3cub18CUB_300001_SM_10006detail10radix_sort30DeviceRadixSortHistogramKernelINS1_5radix10policy_hubIjjyE10Policy1000ELNS0_9SortOrderE0EjyNS1_21identity_decomposer_tEEEvPT2_PKT1_SA_iiT3_)
        /*0170*/ 	.word	0x00000000


	//----- nvinfo : EIATTR_MIN_STACK_SIZE
	.align		4
.L_106:
        /*0174*/ 	.byte	0x04, 0x12
        /*0176*/ 	.short	(.L_108 - .L_107)
	.align		4
.L_107:
        /*0178*/ 	.word	index@(_ZN3cub18CUB_300001_SM_10006detail10radix_sort31DeviceRadixSortSingleTileKernelINS1_5radix10policy_hubIjjyE10Policy1000ELNS0_9SortOrderE0EjjyNS1_21identity_decomposer_tEEEvPKT1_PSA_PKT2_PSE_T3_iiT4_)
        /*017c*/ 	.word	0x00000000


	//----- nvinfo : EIATTR_MIN_STACK_SIZE
	.align		4
.L_108:
        /*0180*/ 	.byte	0x04, 0x12
        /*0182*/ 	.short	(.L_110 - .L_109)
	.align		4
.L_109:
        /*0184*/ 	.word	index@(_ZN3cub18CUB_300001_SM_10006detail10radix_sort29DeviceRadixSortOnesweepKernelINS1_5radix10policy_hubIj6float2yE10Policy1000ELNS0_9SortOrderE0EjS6_yiiNS1_21identity_decomposer_tEEEvPT5_SC_PT3_PKSD_PT1_PKSH_PT2_PKSL_T4_iiT6_)
        /*0188*/ 	.word	0x00000000


	//----- nvinfo : EIATTR_MIN_STACK_SIZE
	.align		4
.L_110:
        /*018c*/ 	.byte	0x04, 0x12
        /*018e*/ 	.short	(.L_112 - .L_111)
	.align		4
.L_111:
        /*0190*/ 	.word	index@(_ZN3cub18CUB_300001_SM_10006detail10radix_sort33DeviceRadixSortExclusiveSumKernelINS1_5radix10policy_hubIj6float2yE10Policy1000EyEEvPT0_)
        /*0194*/ 	.word	0x00000000


	//----- nvinfo : EIATTR_MIN_STACK_SIZE
	.align		4
.L_112:
        /*0198*/ 	.byte	0x04, 0x12
        /*019a*/ 	.short	(.L_114 - .L_113)
	.align		4
.L_113:
        /*019c*/ 	.word	index@(_ZN3cub18CUB_300001_SM_10006detail10radix_sort30DeviceRadixSortHistogramKernelINS1_5radix10policy_hubIj6float2yE10Policy1000ELNS0_9SortOrderE0EjyNS1_21identity_decomposer_tEEEvPT2_PKT1_SB_iiT3_)
        /*01a0*/ 	.word	0x00000000


	//----- nvinfo : EIATTR_MIN_STACK_SIZE
	.align		4
.L_114:
        /*01a4*/ 	.byte	0x04, 0x12
        /*01a6*/ 	.short	(.L_116 - .L_115)
	.align		4
.L_115:
        /*01a8*/ 	.word	index@(_ZN3cub18CUB_300001_SM_10006detail10radix_sort31DeviceRadixSortSingleTileKernelINS1_5radix10policy_hubIj6float2yE10Policy1000ELNS0_9SortOrderE0EjS6_yNS1_21identity_decomposer_tEEEvPKT1_PSB_PKT2_PSF_T3_iiT4_)
        /*01ac*/ 	.word	0x00000000


	//----- nvinfo : EIATTR_MIN_STACK_SIZE
	.align		4
.L_116:
        /*01b0*/ 	.byte	0x04, 0x12
        /*01b2*/ 	.short	(.L_118 - .L_117)
	.align		4
.L_117:
        /*01b4*/ 	.word	index@(_ZN3cub18CUB_300001_SM_10006detail9transform16transform_kernelINS2_10policy_hubILb1EN4cuda3std3__45tupleIJN6thrust24THRUST_300001_SM_1000_NS6detail15normal_iteratorINSA_10device_ptrI6float2EEEEEEEE10policy1000El21point_to_bucket_indexNSC_INSD_IjEEEEJPSE_EEEvT0_iT1_T2_DpNS2_10kernel_argIT3_EE)
        /*01b8*/ 	.word	0x00000000


	//----- nvinfo : EIATTR_MIN_STACK_SIZE
	.align		4
.L_118:
        /*01bc*/ 	.byte	0x04, 0x12
        /*01be*/ 	.short	(.L_120 - .L_119)
	.align		4
.L_119:
        /*01c0*/ 	.word	index@(_ZN3cub18CUB_300001_SM_10006detail9transform16transform_kernelINS2_10policy_hubILb1EN4cuda3std3__45tupleIJN6thrust24THRUST_300001_SM_1000_NS6detail15normal_iteratorINSA_10device_ptrI6float2EEEEEEEE10policy1000Ei21point_to_bucket_indexNSC_INSD_IjEEEEJPSE_EEEvT0_iT1_T2_DpNS2_10kernel_argIT3_EE)
        /*01c4*/ 	.word	0x00000000


	//----- nvinfo : EIATTR_MIN_STACK_SIZE
	.align		4
.L_120:
        /*01c8*/ 	.byte	0x04, 0x12
        /*01ca*/ 	.short	(.L_122 - .L_121)
	.align		4
.L_121:
        /*01cc*/ 	.word	index@(_ZN3cub18CUB_300001_SM_10006detail8for_each13static_kernelINS2_12policy_hub_t12policy_500_tElNS2_12op_wrapper_tIlN6thrust24THRUST_300001_SM_1000_NS6system6detail7generic6detail21binary_search_functorINS8_6detail15normal_iteratorINS8_10device_ptrIjEEEENSC_18binary_search_lessENSC_3ubfEEENS8_12zip_iteratorIN4cuda3std3__45tupleIJNS8_17counting_iteratorIjNS8_11use_defaultESS_SS_EESI_EEEEEEEEEvT0_T1_)
        /*01d0*/ 	.word	0x00000000


	//----- nvinfo : EIATTR_MIN_STACK_SIZE
	.align		4
.L_122:
        /*01d4*/ 	.byte	0x04, 0x12
        /*01d6*/ 	.short	(.L_124 - .L_123)
	.align		4
.L_123:
        /*01d8*/ 	.word	index@(_ZN3cub18CUB_300001_SM_10006detail8for_each13static_kernelINS2_12policy_hub_t12policy_500_tElNS2_12op_wrapper_tIlN6thrust24THRUST_300001_SM_1000_NS6system6detail7generic6detail21binary_search_functorINS8_6detail15normal_iteratorINS8_10device_ptrIjEEEENSC_18binary_search_lessENSC_3lbfEEENS8_12zip_iteratorIN4cuda3std3__45tupleIJNS8_17counting_iteratorIjNS8_11use_defaultESS_SS_EESI_EEEEEEEEEvT0_T1_)
        /*01dc*/ 	.word	0x00000000


	//----- nvinfo : EIATTR_MIN_STACK_SIZE
	.align		4
.L_124:
        /*01e0*/ 	.byte	0x04, 0x12
        /*01e2*/ 	.short	(.L_126 - .L_125)
	.align		4
.L_125:
        /*01e4*/ 	.word	index@(_ZN3cub18CUB_300001_SM_10006detail8for_each13static_kernelINS2_12policy_hub_t12policy_500_tEmN6thrust24THRUST_300001_SM_1000_NS8cuda_cub20__uninitialized_fill7functorINS7_10device_ptrIjEEjEEEEvT0_T1_)
        /*01e8*/ 	.word	0x00000000


	//----- nvinfo : EIATTR_MIN_STACK_SIZE
	.align		4
.L_126:
        /*01ec*/ 	.byte	0x04, 0x12
        /*01ee*/ 	.short	(.L_128 - .L_127)
	.align		4
.L_127:
        /*01f0*/ 	.word	index@(_ZN3cub18CUB_300001_SM_10006detail11EmptyKernelIvEEvv)
        /*01f4*/ 	.word	0x00000000
.L_128:


//--------------------- .nv.compat                --------------------------
	.section	.nv.compat,"",@"SHT_CUDA_COMPAT_INFO"
	.align	4
        /*0000*/ 	.byte	0x02, 0x09, 0x00, 0x00, 0x02, 0x02, 0x01, 0x00, 0x02, 0x05, 0x05, 0x00, 0x03, 0x07, 0x01, 0x01
        /*0010*/ 	.byte	0x02, 0x03, 0x00, 0x00, 0x02, 0x06, 0x01, 0x00, 0x04, 0x0b, 0x08, 0x00, 0x09, 0x00, 0x00, 0x00
        /*0020*/ 	.byte	0x00, 0x00, 0x00, 0x00


//--------------------- .nv.info._ZN3cub18CUB_300001_SM_10006detail10radix_sort29DeviceRadixSortOnesweepKernelINS1_5radix10policy_hubIjjyE10Policy1000ELNS0_9SortOrderE0EjjyiiNS1_21identity_decomposer_tEEEvPT5_SB_PT3_PKSC_PT1_PKSG_PT2_PKSK_T4_iiT6_ --------------------------
	.section	.nv.info._ZN3cub18CUB_300001_SM_10006detail10radix_sort29DeviceRadixSortOnesweepKernelINS1_5radix10policy_hubIjjyE10Policy1000ELNS0_9SortOrderE0EjjyiiNS1_21identity_decomposer_tEEEvPT5_SB_PT3_PKSC_PT1_PKSG_PT2_PKSK_T4_iiT6_,"",@"SHT_CUDA_INFO"
	.sectionflags	@""
	.align	4


	//----- nvinfo : EIATTR_CUDA_API_VERSION
	.align		4
        /*0000*/ 	.byte	0x04, 0x37
        /*0002*/ 	.short	(.L_130 - .L_129)
.L_129:
        /*0004*/ 	.word	0x00000082


	//----- nvinfo : EIATTR_KPARAM_INFO
	.align		4
.L_130:
        /*0008*/ 	.byte	0x04, 0x17
        /*000a*/ 	.short	(.L_132 - .L_131)
.L_131:
        /*000c*/ 	.word	0x00000000
        /*0010*/ 	.short	0x000b
        /*0012*/ 	.short	0x004c
        /*0014*/ 	.byte	0x00, 0xf0, 0x05, 0x00


	//----- nvinfo : EIATTR_KPARAM_INFO
	.align		4
.L_132:
        /*0018*/ 	.byte	0x04, 0x17
        /*001a*/ 	.short	(.L_134 - .L_133)
.L_133:
        /*001c*/ 	.word	0x00000000
        /*0020*/ 	.short	0x000a
        /*0022*/ 	.short	0x0048
        /*0024*/ 	.byte	0x00, 0xf0, 0x11, 0x00


	//----- nvinfo : EIATTR_KPARAM_INFO
	.align		4
.L_134:
        /*0028*/ 	.byte	0x04, 0x17
        /*002a*/ 	.short	(.L_136 - .L_135)
.L_135:
        /*002c*/ 	.word	0x00000000
        /*0030*/ 	.short	0x0009
        /*0032*/ 	.short	0x0044
        /*0034*/ 	.byte	0x00, 0xf0, 0x11, 0x00


	//----- nvinfo : EIATTR_KPARAM_INFO
	.align		4
.L_136:
        /*0038*/ 	.byte	0x04, 0x17
        /*003a*/ 	.short	(.L_138 - .L_137)
.L_137:
        /*003c*/ 	.word	0x00000000
        /*0040*/ 	.short	0x0008
        /*0042*/ 	.short	0x0040
        /*0044*/ 	.byte	0x00, 0xf0, 0x11, 0x00


	//----- nvinfo : EIATTR_KPARAM_INFO
	.align		4
.L_138:
        /*0048*/ 	.byte	0x04, 0x17
        /*004a*/ 	.short	(.L_140 - .L_139)
.L_139:
        /*004c*/ 	.word	0x00000000
        /*0050*/ 	.short	0x0007
        /*0052*/ 	.short	0x0038
        /*0054*/ 	.byte	0x00, 0xf5, 0x21, 0x00


	//----- nvinfo : EIATTR_KPARAM_INFO
	.align		4
.L_140:
        /*0058*/ 	.byte	0x04, 0x17
        /*005a*/ 	.short	(.L_142 - .L_141)
.L_141:
        /*005c*/ 	.word	0x00000000
        /*0060*/ 	.short	0x0006
        /*0062*/ 	.short	0x0030
        /*0064*/ 	.byte	0x00, 0xf5, 0x21, 0x00


	//----- nvinfo : EIATTR_KPARAM_INFO
	.align		4
.L_142:
        /*0068*/ 	.byte	0x04, 0x17
        /*006a*/ 	.short	(.L_144 - .L_143)
.L_143:
        /*006c*/ 	.word	0x00000000
        /*0070*/ 	.short	0x0005
        /*0072*/ 	.short	0x0028
        /*0074*/ 	.byte	0x00, 0xf5, 0x21, 0x00


	//----- nvinfo : EIATTR_KPARAM_INFO
	.align		4
.L_144:
        /*0078*/ 	.byte	0x04, 0x17
        /*007a*/ 	.short	(.L_146 - .L_145)
.L_145:
        /*007c*/ 	.word	0x00000000
        /*0080*/ 	.short	0x0004
        /*0082*/ 	.short	0x0020
        /*0084*/ 	.byte	0x00, 0xf5, 0x21, 0x00


	//----- nvinfo : EIATTR_KPARAM_INFO
	.align		4
.L_146:
        /*0088*/ 	.byte	0x04, 0x17
        /*008a*/ 	.short	(.L_148 - .L_147)
.L_147:
        /*008c*/ 	.word	0x00000000
        /*0090*/ 	.short	0x0003
        /*0092*/ 	.short	0x0018
        /*0094*/ 	.byte	0x00, 0xf5, 0x21, 0x00


	//----- nvinfo : EIATTR_KPARAM_INFO
	.align		4
.L_148:
        /*0098*/ 	.byte	0x04, 0x17
        /*009a*/ 	.short	(.L_150 - .L_149)
.L_149:
        /*009c*/ 	.word	0x00000000
        /*00a0*/ 	.short	0x0002
        /*00a2*/ 	.short	0x0010
        /*00a4*/ 	.byte	0x00, 0xf5, 0x21, 0x00


	//----- nvinfo : EIATTR_KPARAM_INFO
	.align		4
.L_150:
        /*00a8*/ 	.byte	0x04, 0x17
        /*00aa*/ 	.short	(.L_152 - .L_151)
.L_151:
        /*00ac*/ 	.word	0x00000000
        /*00b0*/ 	.short	0x0001
        /*00b2*/ 	.short	0x0008
        /*00b4*/ 	.byte	0x00, 0xf5, 0x21, 0x00


	//----- nvinfo : EIATTR_KPARAM_INFO
	.align		4
.L_152:
        /*00b8*/ 	.byte	0x04, 0x17
        /*00ba*/ 	.short	(.L_154 - .L_153)
.L_153:
        /*00bc*/ 	.word	0x00000000
        /*00c0*/ 	.short	0x0000
        /*00c2*/ 	.short	0x0000
        /*00c4*/ 	.byte	0x00, 0xf5, 0x21, 0x00


	//----- nvinfo : EIATTR_SPARSE_MMA_MASK
	.align		4
.L_154:
        /*00c8*/ 	.byte	0x03, 0x50
        /*00ca*/ 	.short	0x0000


	//----- nvinfo : EIATTR_MAXREG_COUNT
	.align		4
        /*00cc*/ 	.byte	0x03, 0x1b
        /*00ce*/ 	.short	0x00a8


	//----- nvinfo : EIATTR_NUM_BARRIERS
	.align		4
        /*00d0*/ 	.byte	0x02, 0x4c
        /*00d2*/ 	.byte	0x01
	.zero		1


	//----- nvinfo : EIATTR_ANNOTATIONS
	.align		4
        /*00d4*/ 	.byte	0x04, 0x55
        /*00d6*/ 	.short	(.L_156 - .L_155)


	//   ....[0]....
.L_155:
        /*00d8*/ 	.word	0x00000001
        /*00dc*/ 	.byte	0xa0, 0x0d, 0x00, 0x00, 0x01, 0x00, 0x00, 0x00, 0xe0, 0x2b, 0x00, 0x00


	//----- nvinfo : EIATTR_MERCURY_ISA_VERSION
	.align		4
.L_156:
        /*00e8*/ 	.byte	0x03, 0x5f
        /*00ea*/ 	.short	0x0101


	//----- nvinfo : EIATTR_COOP_GROUP_MASK_REGIDS
	.align		4
        /*00ec*/ 	.byte	0x04, 0x29
        /*00ee*/ 	.short	(.L_158 - .L_157)


	//   ....[0]....
.L_157:
        /*00f0*/ 	.word	0xffffffff


	//   ....[1]....
        /*00f4*/ 	.word	0x05000000


	//   ....[2]....
        /*00f8*/ 	.word	0xffffffff


	//   ....[3]....
        /*00fc*/ 	.word	0xffffffff


	//   ....[4]....
        /*0100*/ 	.word	0xffffffff


	//   ....[5]....
        /*0104*/ 	.word	0xffffffff


	//   ....[6]....
        /*0108*/ 	.word	0xffffffff


	//   ....[7]....
        /*010c*/ 	.word	0xffffffff


	//   ....[8]....
        /*0110*/ 	.word	0xffffffff


	//   ....[9]....
        /*0114*/ 	.word	0xffffffff


	//   ....[10]....
        /*0118*/ 	.word	0xffffffff


	//   ....[11]....
        /*011c*/ 	.word	0xffffffff


	//   ....[12]....
        /*0120*/ 	.word	0xffffffff


	//   ....[13]....
        /*0124*/ 	.word	0xffffffff


	//   ....[14]....
        /*0128*/ 	.word	0xffffffff


	//   ....[15]....
        /*012c*/ 	.word	0xffffffff


	//   ....[16]....
        /*0130*/ 	.word	0xffffffff


	//   ....[17]....
        /*0134*/ 	.word	0xffffffff


	//   ....[18]....
        /*0138*/ 	.word	0xffffffff


	//   ....[19]....
        /*013c*/ 	.word	0xffffffff


	//   ....[20]....
        /*0140*/ 	.word	0xffffffff


	//   ....[21]....
        /*0144*/ 	.word	0xffffffff


	//   ....[22]....
        /*0148*/ 	.word	0xffffffff


	//   ....[23]....
        /*014c*/ 	.word	0xffffffff


	//   ....[24]....
        /*0150*/ 	.word	0xffffffff


	//   ....[25]....
        /*0154*/ 	.word	0xffffffff


	//   ....[26]....
        /*0158*/ 	.word	0xffffffff


	//   ....[27]....
        /*015c*/ 	.word	0xffffffff


	//   ....[28]....
        /*0160*/ 	.word	0xffffffff


	//   ....[29]....
        /*0164*/ 	.word	0xffffffff


	//   ....[30]....
        /*0168*/ 	.word	0xffffffff


	//   ....[31]....
        /*016c*/ 	.word	0xffffffff


	//   ....[32]....
        /*0170*/ 	.word	0xffffffff


	//   ....[33]....
        /*0174*/ 	.word	0xffffffff


	//   ....[34]....
        /*0178*/ 	.word	0xffffffff


	//   ....[35]....
        /*017c*/ 	.word	0xffffffff


	//   ....[36]....
        /*0180*/ 	.word	0xffffffff


	//   ....[37]....
        /*0184*/ 	.word	0xffffffff


	//   ....[38]....
        /*0188*/ 	.word	0xffffffff


	//   ....[39]....
        /*018c*/ 	.word	0xffffffff


	//   ....[40]....
        /*0190*/ 	.word	0xffffffff


	//   ....[41]....
        /*0194*/ 	.word	0xffffffff


	//   ....[42]....
        /*0198*/ 	.word	0xffffffff


	//   ....[43]....
        /*019c*/ 	.word	0xffffffff


	//   ....[44]....
        /*01a0*/ 	.word	0xffffffff


	//   ....[45]....
        /*01a4*/ 	.word	0xffffffff


	//   ....[46]....
        /*01a8*/ 	.word	0xffffffff


	//   ....[47]....
        /*01ac*/ 	.word	0xffffffff


	//   ....[48]....
        /*01b0*/ 	.word	0xffffffff


	//   ....[49]....
        /*01b4*/ 	.word	0xffffffff


	//   ....[50]....
        /*01b8*/ 	.word	0xffffffff


	//   ....[51]....
        /*01bc*/ 	.word	0xffffffff


	//   ....[52]....
        /*01c0*/ 	.word	0xffffffff


	//   ....[53]....
        /*01c4*/ 	.word	0xffffffff


	//   ....[54]....
        /*01c8*/ 	.word	0xffffffff


	//   ....[55]....
        /*01cc*/ 	.word	0xffffffff


	//   ....[56]....
        /*01d0*/ 	.word	0xffffffff


	//   ....[57]....
        /*01d4*/ 	.word	0xffffffff


	//   ....[58]....
        /*01d8*/ 	.word	0xffffffff


	//   ....[59]....
        /*01dc*/ 	.word	0xffffffff


	//   ....[60]....
        /*01e0*/ 	.word	0xffffffff


	//   ....[61]....
        /*01e4*/ 	.word	0xffffffff


	//   ....[62]....
        /*01e8*/ 	.word	0xffffffff


	//   ....[63]....
        /*01ec*/ 	.word	0xffffffff


	//   ....[64]....
        /*01f0*/ 	.word	0xffffffff


	//   ....[65]....
        /*01f4*/ 	.word	0xffffffff


	//   ....[66]....
        /*01f8*/ 	.word	0xffffffff


	//   ....[67]....
        /*01fc*/ 	.word	0xffffffff


	//   ....[68]....
        /*0200*/ 	.word	0xffffffff


	//   ....[69]....
        /*0204*/ 	.word	0xffffffff


	//   ....[70]....
        /*0208*/ 	.word	0xffffffff


	//   ....[71]....
        /*020c*/ 	.word	0xffffffff


	//   ....[72]....
        /*0210*/ 	.word	0xffffffff


	//   ....[73]....
        /*0214*/ 	.word	0xffffffff


	//   ....[74]....
        /*0218*/ 	.word	0xffffffff


	//   ....[75]....
        /*021c*/ 	.word	0xffffffff


	//   ....[76]....
        /*0220*/ 	.word	0xffffffff


	//   ....[77]....
        /*0224*/ 	.word	0xffffffff


	//   ....[78]....
        /*0228*/ 	.word	0xffffffff


	//   ....[79]....
        /*022c*/ 	.word	0xffffffff


	//   ....[80]....
        /*0230*/ 	.word	0xffffffff


	//   ....[81]....
        /*0234*/ 	.word	0xffffffff


	//   ....[82]....
        /*0238*/ 	.word	0xffffffff


	//   ....[83]....
        /*023c*/ 	.word	0xffffffff


	//   ....[84]....
        /*0240*/ 	.word	0xffffffff


	//   ....[85]....
        /*0244*/ 	.word	0xffffffff


	//   ....[86]....
        /*0248*/ 	.word	0xffffffff


	//   ....[87]....
        /*024c*/ 	.word	0xffffffff


	//   ....[88]....
        /*0250*/ 	.word	0xffffffff


	//   ....[89]....
        /*0254*/ 	.word	0xffffffff


	//   ....[90]....
        /*0258*/ 	.word	0xffffffff


	//   ....[91]....
        /*025c*/ 	.word	0xffffffff


	//   ....[92]....
        /*0260*/ 	.word	0xffffffff


	//   ....[93]....
        /*0264*/ 	.word	0xffffffff


	//   ....[94]....
        /*0268*/ 	.word	0xffffffff


	//   ....[95]....
        /*026c*/ 	.word	0xffffffff


	//   ....[96]....
        /*0270*/ 	.word	0xffffffff


	//   ....[97]....
        /*0274*/ 	.word	0xffffffff


	//   ....[98]....
        /*0278*/ 	.word	0xffffffff


	//   ....[99]....
        /*027c*/ 	.word	0xffffffff


	//   ....[100]....
        /*0280*/ 	.word	0xffffffff


	//   ....[101]....
        /*0284*/ 	.word	0xffffffff


	//   ....[102]....
        /*0288*/ 	.word	0xffffffff


	//   ....[103]....
        /*028c*/ 	.word	0xffffffff


	//   ....[104]....
        /*0290*/ 	.word	0xffffffff


	//   ....[105]....
        /*0294*/ 	.word	0xffffffff


	//   ....[106]....
        /*0298*/ 	.word	0xffffffff


	//   ....[107]....
        /*029c*/ 	.word	0xffffffff


	//   ....[108]....
        /*02a0*/ 	.word	0xffffffff


	//   ....[109]....
        /*02a4*/ 	.word	0xffffffff


	//   ....[110]....
        /*02a8*/ 	.word	0xffffffff


	//   ....[111]....
        /*02ac*/ 	.word	0xffffffff


	//   ....[112]....
        /*02b0*/ 	.word	0xffffffff


	//   ....[113]....
        /*02b4*/ 	.word	0xffffffff


	//   ....[114]....
        /*02b8*/ 	.word	0xffffffff


	//   ....[115]....
        /*02bc*/ 	.word	0xffffffff


	//   ....[116]....
        /*02c0*/ 	.word	0xffffffff


	//   ....[117]....
        /*02c4*/ 	.word	0xffffffff


	//   ....[118]....
        /*02c8*/ 	.word	0xffffffff


	//   ....[119]....
        /*02cc*/ 	.word	0xffffffff


	//   ....[120]....
        /*02d0*/ 	.word	0xffffffff


	//   ....[121]....
        /*02d4*/ 	.word	0xffffffff


	//   ....[122]....
        /*02d8*/ 	.word	0xffffffff


	//   ....[123]....
        /*02dc*/ 	.word	0xffffffff


	//   ....[124]....
        /*02e0*/ 	.word	0xffffffff


	//   ....[125]....
        /*02e4*/ 	.word	0xffffffff


	//   ....[126]....
        /*02e8*/ 	.word	0xffffffff


	//   ....[127]....
        /*02ec*/ 	.word	0xffffffff


	//   ....[128]....
        /*02f0*/ 	.word	0xffffffff


	//   ....[129]....
        /*02f4*/ 	.word	0xffffffff


	//   ....[130]....
        /*02f8*/ 	.word	0xffffffff


	//   ....[131]....
        /*02fc*/ 	.word	0xffffffff


	//   ....[132]....
        /*0300*/ 	.word	0xffffffff


	//   ....[133]....
        /*0304*/ 	.word	0xffffffff


	//   ....[134]....
        /*0308*/ 	.word	0xffffffff


	//   ....[135]....
        /*030c*/ 	.word	0xffffffff


	//   ....[136]....
        /*0310*/ 	.word	0xffffffff


	//   ....[137]....
        /*0314*/ 	.word	0xffffffff


	//   ....[138]....
        /*0318*/ 	.word	0xffffffff


	//   ....[139]....
        /*031c*/ 	.word	0xffffffff


	//   ....[140]....
        /*0320*/ 	.word	0xffffffff


	//   ....[141]....
        /*0324*/ 	.word	0xffffffff


	//   ....[142]....
        /*0328*/ 	.word	0xffffffff


	//   ....[143]....
        /*032c*/ 	.word	0xffffffff


	//   ....[144]....
        /*0330*/ 	.word	0xffffffff


	//   ....[145]....
        /*0334*/ 	.word	0xffffffff


	//   ....[146]....
        /*0338*/ 	.word	0xffffffff


	//   ....[147]....
        /*033c*/ 	.word	0xffffffff


	//   ....[148]....
        /*0340*/ 	.word	0xffffffff


	//   ....[149]....
        /*0344*/ 	.word	0xffffffff


	//   ....[150]....
        /*0348*/ 	.word	0xffffffff


	//   ....[151]....
        /*034c*/ 	.word	0xffffffff


	//   ....[152]....
        /*0350*/ 	.word	0xffffffff


	//   ....[153]....
        /*0354*/ 	.word	0xffffffff


	//   ....[154]....
        /*0358*/ 	.word	0xffffffff


	//   ....[155]....
        /*035c*/ 	.word	0xffffffff


	//   ....[156]....
        /*0360*/ 	.word	0xffffffff


	//   ....[157]....
        /*0364*/ 	.word	0xffffffff


	//   ....[158]....
        /*0368*/ 	.word	0xffffffff


	//   ....[159]....
        /*036c*/ 	.word	0xffffffff


	//   ....[160]....
        /*0370*/ 	.word	0x0500000c


	//   ....[161]....
        /*0374*/ 	.word	0xffffffff


	//   ....[162]....
        /*0378*/ 	.word	0xffffffff


	//   ....[163]....
        /*037c*/ 	.word	0xffffffff


	//   ....[164]....
        /*0380*/ 	.word	0xffffffff


	//   ....[165]....
        /*0384*/ 	.word	0xffffffff


	//   ....[166]....
        /*0388*/ 	.word	0xffffffff


	//   ....[167]....
        /*038c*/ 	.word	0xffffffff


	//   ....[168]....
        /*0390*/ 	.word	0xffffffff


	//   ....[169]....
        /*0394*/ 	.word	0xffffffff


	//   ....[170]....
        /*0398*/ 	.word	0xffffffff


	//   ....[171]....
        /*039c*/ 	.word	0xffffffff


	//   ....[172]....
        /*03a0*/ 	.word	0xffffffff


	//   ....[173]....
        /*03a4*/ 	.word	0xffffffff


	//   ....[174]....
        /*03a8*/ 	.word	0xffffffff


	//   ....[175]....
        /*03ac*/ 	.word	0xffffffff


	//   ....[176]....
        /*03b0*/ 	.word	0xffffffff


	//   ....[177]....
        /*03b4*/ 	.word	0xffffffff


	//   ....[178]....
        /*03b8*/ 	.word	0xffffffff


	//   ....[179]....
        /*03bc*/ 	.word	0xffffffff


	//   ....[180]....
        /*03c0*/ 	.word	0xffffffff


	//   ....[181]....
        /*03c4*/ 	.word	0xffffffff


	//   ....[182]....
        /*03c8*/ 	.word	0xffffffff


	//   ....[183]....
        /*03cc*/ 	.word	0xffffffff


	//   ....[184]....
        /*03d0*/ 	.word	0xffffffff


	//   ....[185]....
        /*03d4*/ 	.word	0xffffffff


	//   ....[186]....
        /*03d8*/ 	.word	0xffffffff


	//   ....[187]....
        /*03dc*/ 	.word	0xffffffff


	//   ....[188]....
        /*03e0*/ 	.word	0xffffffff


	//   ....[189]....
        /*03e4*/ 	.word	0xffffffff


	//   ....[190]....
        /*03e8*/ 	.word	0xffffffff


	//   ....[191]....
        /*03ec*/ 	.word	0xffffffff


	//   ....[192]....
        /*03f0*/ 	.word	0xffffffff


	//   ....[193]....
        /*03f4*/ 	.word	0xffffffff


	//   ....[194]....
        /*03f8*/ 	.word	0xffffffff


	//   ....[195]....
        /*03fc*/ 	.word	0xffffffff


	//   ....[196]....
        /*0400*/ 	.word	0xffffffff


	//   ....[197]....
        /*0404*/ 	.word	0xffffffff


	//   ....[198]....
        /*0408*/ 	.word	0xffffffff


	//   ....[199]....
        /*040c*/ 	.word	0xffffffff


	//   ....[200]....
        /*0410*/ 	.word	0xffffffff


	//   ....[201]....
        /*0414*/ 	.word	0xffffffff


	//   ....[202]....
        /*0418*/ 	.word	0xffffffff


	//   ....[203]....
        /*041c*/ 	.word	0xffffffff


	//   ....[204]....
        /*0420*/ 	.word	0xffffffff


	//   ....[205]....
        /*0424*/ 	.word	0xffffffff


	//   ....[206]....
        /*0428*/ 	.word	0xffffffff


	//   ....[207]....
        /*042c*/ 	.word	0xffffffff


	//   ....[208]....
        /*0430*/ 	.word	0xffffffff


	//   ....[209]....
        /*0434*/ 	.word	0xffffffff


	//   ....[210]....
        /*0438*/ 	.word	0xffffffff


	//   ....[211]....
        /*043c*/ 	.word	0xffffffff


	//   ....[212]....
        /*0440*/ 	.word	0xffffffff


	//   ....[213]....
        /*0444*/ 	.word	0xffffffff


	//   ....[214]....
        /*0448*/ 	.word	0xffffffff


	//   ....[215]....
        /*044c*/ 	.word	0xffffffff


	//   ....[216]....
        /*0450*/ 	.word	0xffffffff


	//   ....[217]....
        /*0454*/ 	.word	0xffffffff


	//   ....[218]....
        /*0458*/ 	.word	0xffffffff


	//   ....[219]....
        /*045c*/ 	.word	0xffffffff


	//   ....[220]....
        /*0460*/ 	.word	0xffffffff


	//   ....[221]....
        /*0464*/ 	.word	0xffffffff


	//   ....[222]....
        /*0468*/ 	.word	0xffffffff


	//   ....[223]....
        /*046c*/ 	.word	0xffffffff


	//   ....[224]....
        /*0470*/ 	.word	0xffffffff


	//   ....[225]....
        /*0474*/ 	.word	0xffffffff


	//   ....[226]....
        /*0478*/ 	.word	0xffffffff


	//   ....[227]....
        /*047c*/ 	.word	0xffffffff


	//   ....[228]....
        /*0480*/ 	.word	0xffffffff


	//   ....[229]....
        /*0484*/ 	.word	0x0500004c


	//   ....[230]....
        /*0488*/ 	.word	0x0500004c


	//   ....[231]....
        /*048c*/ 	.word	0x0500004c


	//   ....[232]....
        /*0490*/ 	.word	0x0500004c


	//   ....[233]....
        /*0494*/ 	.word	0x0500004c


	//----- nvinfo : EIATTR_COOP_GROUP_INSTR_OFFSETS
	.align		4
.L_158:
        /*0498*/ 	.byte	0x04, 0x28
        /*049a*/ 	.short	(.L_160 - .L_159)


	//   ....[0]....
.L_159:
        /*049c*/ 	.word	0x00000e60


	//   ....[1]....
        /*04a0*/ 	.word	0x00001770


	//   ....[2]....
        /*04a4*/ 	.word	0x000029b0


	//   ....[3]....
        /*04a8*/ 	.word	0x000029d0


	//   ....[4]....
        /*04ac*/ 	.word	0x000029f0


	//   ....[5]....
        /*04b0*/ 	.word	0x00002a10


	//   ....[6]....
        /*04b4*/ 	.word	0x00002a30


	//   ....[7]....
        /*04b8*/ 	.word	0x00002f20


	//   ....[8]....
        /*04bc*/ 	.word	0x00002f30


	//   ....[9]....
        /*04c0*/ 	.word	0x00002f50


	//   ....[10]....
        /*04c4*/ 	.word	0x00002f70


	//   ....[11]....
        /*04c8*/ 	.word	0x00002fc0


	//   ....[12]....
        /*04cc*/ 	.word	0x00003000


	//   ....[13]....
        /*04d0*/ 	.word	0x00003030


	//   ....[14]....
        /*04d4*/ 	.word	0x00003060


	//   ....[15]....
        /*04d8*/ 	.word	0x00003160


	//   ....[16]....
        /*04dc*/ 	.word	0x00003170


	//   ....[17]....
        /*04e0*/ 	.word	0x00003190


	//   ....[18]....
        /*04e4*/ 	.word	0x000031d0


	//   ....[19]....
        /*04e8*/ 	.word	0x00003200


	//   ....[20]....
        /*04ec*/ 	.word	0x00003240


	//   ....[21]....
        /*04f0*/ 	.word	0x00003260


	//   ....[22]....
        /*04f4*/ 	.word	0x00003280


	//   ....[23]....
        /*04f8*/ 	.word	0x000032e0


	//   ....[24]....
        /*04fc*/ 	.word	0x00003380


	//   ....[25]....
        /*0500*/ 	.word	0x00003390


	//   ....[26]....
        /*0504*/ 	.word	0x000033b0


	//   ....[27]....
        /*0508*/ 	.word	0x000033f0


	//   ....[28]....
        /*050c*/ 	.word	0x00003420


	//   ....[29]....
        /*0510*/ 	.word	0x00003460


	//   ....[30]....
        /*0514*/ 	.word	0x00003480


	//   ....[31]....
        /*0518*/ 	.word	0x000034a0


	//   ....[32]....
        /*051c*/ 	.word	0x00003510


	//   ....[33]....
        /*0520*/ 	.word	0x000035c0


	//   ....[34]....
        /*0524*/ 	.word	0x000035d0


	//   ....[35]....
        /*0528*/ 	.word	0x000035f0


	//   ....[36]....
        /*052c*/ 	.word	0x00003630


	//   ....[37]....
        /*0530*/ 	.word	0x00003660


	//   ....[38]....
        /*0534*/ 	.word	0x000036a0


	//   ....[39]....
        /*0538*/ 	.word	0x000036c0


	//   ....[40]....
        /*053c*/ 	.word	0x000036e0


	//   ....[41]....
        /*0540*/ 	.word	0x00003740


	//   ....[42]....
        /*0544*/ 	.word	0x000037e0


	//   ....[43]....
        /*0548*/ 	.word	0x000037f0


	//   ....[44]....
        /*054c*/ 	.word	0x00003810


	//   ....[45]....
        /*0550*/ 	.word	0x00003850


	//   ....[46]....
        /*0554*/ 	.word	0x00003880


	//   ....[47]....
        /*0558*/ 	.word	0x000038c0


	//   ....[48]....
        /*055c*/ 	.word	0x000038e0


	//   ....[49]....
        /*0560*/ 	.word	0x00003900


	//   ....[50]....
        /*0564*/ 	.word	0x00003970


	//   ....[51]....
        /*0568*/ 	.word	0x00003a20


	//   ....[52]....
        /*056c*/ 	.word	0x00003a30


	//   ....[53]....
        /*0570*/ 	.word	0x00003a50


	//   ....[54]....
        /*0574*/ 	.word	0x00003a90


	//   ....[55]....
        /*0578*/ 	.word	0x00003ac0


	//   ....[56]....
        /*057c*/ 	.word	0x00003b00


	//   ....[57]....
        /*0580*/ 	.word	0x00003b20


	//   ....[58]....
        /*0584*/ 	.word	0x00003b40


	//   ....[59]....
        /*0588*/ 	.word	0x00003ba0


	//   ....[60]....
        /*058c*/ 	.word	0x00003c40


	//   ....[61]....
        /*0590*/ 	.word	0x00003c50


	//   ....[62]....
        /*0594*/ 	.word	0x00003c70


	//   ....[63]....
        /*0598*/ 	.word	0x00003cb0


	//   ....[64]....
        /*059c*/ 	.word	0x00003ce0


	//   ....[65]....
        /*05a0*/ 	.word	0x00003cf0


	//   ....[66]....
        /*05a4*/ 	.word	0x00003d30


	//   ....[67]....
        /*05a8*/ 	.word	0x00003d50


	//   ....[68]....
        /*05ac*/ 	.word	0x00003d70


	//   ....[69]....
        /*05b0*/ 	.word	0x00003e80


	//   ....[70]....
        /*05b4*/ 	.word	0x00003e90


	//   ....[71]....
        /*05b8*/ 	.word	0x00003eb0


	//   ....[72]....
        /*05bc*/ 	.word	0x00003ef0


	//   ....[73]....
        /*05c0*/ 	.word	0x00003f20


	//   ....[74]....
        /*05c4*/ 	.word	0x00003f60


	//   ....[75]....
        /*05c8*/ 	.word	0x00003f80


	//   ....[76]....
        /*05cc*/ 	.word	0x00003fa0


	//   ....[77]....
        /*05d0*/ 	.word	0x00004000


	//   ....[78]....
        /*05d4*/ 	.word	0x000040a0


	//   ....[79]....
        /*05d8*/ 	.word	0x000040b0


	//   ....[80]....
        /*05dc*/ 	.word	0x000040d0


	//   ....[81]....
        /*05e0*/ 	.word	0x00004110


	//   ....[82]....
        /*05e4*/ 	.word	0x00004140


	//   ....[83]....
        /*05e8*/ 	.word	0x00004180


	//   ....[84]....
        /*05ec*/ 	.word	0x000041a0


	//   ....[85]....
        /*05f0*/ 	.word	0x000041c0


	//   ....[86]....
        /*05f4*/ 	.word	0x00004230


	//   ....[87]....
        /*05f8*/ 	.word	0x000042e0


	//   ....[88]....
        /*05fc*/ 	.word	0x000042f0


	//   ....[89]....
        /*0600*/ 	.word	0x00004310


	//   ....[90]....
        /*0604*/ 	.word	0x00004350


	//   ....[91]....
        /*0608*/ 	.word	0x00004380


	//   ....[92]....
        /*060c*/ 	.word	0x000043c0


	//   ....[93]....
        /*0610*/ 	.word	0x000043e0


	//   ....[94]....
        /*0614*/ 	.word	0x00004400


	//   ....[95]....
        /*0618*/ 	.word	0x00004460


	//   ....[96]....
        /*061c*/ 	.word	0x00004500


	//   ....[97]....
        /*0620*/ 	.word	0x00004510


	//   ....[98]....
        /*0624*/ 	.word	0x00004530


	//   ....[99]....
        /*0628*/ 	.word	0x00004570


	//   ....[100]....
        /*062c*/ 	.word	0x000045a0


	//   ....[101]....
        /*0630*/ 	.word	0x000045e0


	//   ....[102]....
        /*0634*/ 	.word	0x00004600


	//   ....[103]....
        /*0638*/ 	.word	0x00004620


	//   ....[104]....
        /*063c*/ 	.word	0x00004690


	//   ....[105]....
        /*0640*/ 	.word	0x00004740


	//   ....[106]....
        /*0644*/ 	.word	0x00004750


	//   ....[107]....
        /*0648*/ 	.word	0x00004770


	//   ....[108]....
        /*064c*/ 	.word	0x000047b0


	//   ....[109]....
        /*0650*/ 	.word	0x000047e0


	//   ....[110]....
        /*0654*/ 	.word	0x00004820


	//   ....[111]....
        /*0658*/ 	.word	0x00004840


	//   ....[112]....
        /*065c*/ 	.word	0x00004860


	//   ....[113]....
        /*0660*/ 	.word	0x000048c0


	//   ....[114]....
        /*0664*/ 	.word	0x00004960


	//   ....[115]....
        /*0668*/ 	.word	0x00004970


	//   ....[116]....
        /*066c*/ 	.word	0x00004990


	//   ....[117]....
        /*0670*/ 	.word	0x000049d0


	//   ....[118]....
        /*0674*/ 	.word	0x00004a00


	//   ....[119]....
        /*0678*/ 	.word	0x00004a40


	//   ....[120]....
        /*067c*/ 	.word	0x00004a60


	//   ....[121]....
        /*0680*/ 	.word	0x00004a80


	//   ....[122]....
        /*0684*/ 	.word	0x00004af0


	//   ....[123]....
        /*0688*/ 	.word	0x00004b80


	//   ....[124]....
        /*068c*/ 	.word	0x00004ba0


	//   ....[125]....
        /*0690*/ 	.word	0x00004bb0


	//   ....[126]....
        /*0694*/ 	.word	0x00004bd0


	//   ....[127]....
        /*0698*/ 	.word	0x00004c10


	//   ....[128]....
        /*069c*/ 	.word	0x00004c40


	//   ....[129]....
        /*06a0*/ 	.word	0x00004c80


	//   ....[130]....
        /*06a4*/ 	.word	0x00004ca0


	//   ....[131]....
        /*06a8*/ 	.word	0x00004cc0


	//   ....[132]....
        /*06ac*/ 	.word	0x00004db0


	//   ....[133]....
        /*06b0*/ 	.word	0x00004dd0


	//   ....[134]....
        /*06b4*/ 	.word	0x00004de0


	//   ....[135]....
        /*06b8*/ 	.word	0x00004e00


	//   ....[136]....
        /*06bc*/ 	.word	0x00004e40


	//   ....[137]....
        /*06c0*/ 	.word	0x00004e70


	//   ....[138]....
        /*06c4*/ 	.word	0x00004eb0


	//   ....[139]....
        /*06c8*/ 	.word	0x00004ed0


	//   ....[140]....
        /*06cc*/ 	.word	0x00004ef0


	//   ....[141]....
        /*06d0*/ 	.word	0x00004fe0


	//   ....[142]....
        /*06d4*/ 	.word	0x00005000


	//   ....[143]....
        /*06d8*/ 	.word	0x00005010


	//   ....[144]....
        /*06dc*/ 	.word	0x00005030


	//   ....[145]....
        /*06e0*/ 	.word	0x00005070


	//   ....[146]....
        /*06e4*/ 	.word	0x000050a0


	//   ....[147]....
        /*06e8*/ 	.word	0x000050e0


	//   ....[148]....
        /*06ec*/ 	.word	0x00005100


	//   ....[149]....
        /*06f0*/ 	.word	0x00005120


	//   ....[150]....
        /*06f4*/ 	.word	0x00005210


	//   ....[151]....
        /*06f8*/ 	.word	0x00005230


	//   ....[152]....
        /*06fc*/ 	.word	0x00005240


	//   ....[153]....
        /*0700*/ 	.word	0x00005260


	//   ....[154]....
        /*0704*/ 	.word	0x000052a0


	//   ....[155]....
        /*0708*/ 	.word	0x000052d0


	//   ....[156]....
        /*070c*/ 	.word	0x00005310


	//   ....[157]....
        /*0710*/ 	.word	0x00005330


	//   ....[158]....
        /*0714*/ 	.word	0x00005350


	//   ....[159]....
        /*0718*/ 	.word	0x000054a0


	//   ....[160]....
        /*071c*/ 	.word	0x000059b0


	//   ....[161]....
        /*0720*/ 	.word	0x00005cd0


	//   ....[162]....
        /*0724*/ 	.word	0x00005d80


	//   ....[163]....
        /*0728*/ 	.word	0x00005e30


	//   ....[164]....
        /*072c*/ 	.word	0x00005ee0


	//   ....[165]....
        /*0730*/ 	.word	0x00005f90


	//   ....[166]....
        /*0734*/ 	.word	0x00006040


	//   ....[167]....
        /*0738*/ 	.word	0x000060f0


	//   ....[168]....
        /*073c*/ 	.word	0x000061a0


	//   ....[169]....
        /*0740*/ 	.word	0x00006250


	//   ....[170]....
        /*0744*/ 	.word	0x00006300


	//   ....[171]....
        /*0748*/ 	.word	0x000063b0


	//   ....[172]....
        /*074c*/ 	.word	0x00006460


	//   ....[173]....
        /*0750*/ 	.word	0x00006510


	//   ....[174]....
        /*0754*/ 	.word	0x000065c0


	//   ....[175]....
        /*0758*/ 	.word	0x00006670


	//   ....[176]....
        /*075c*/ 	.word	0x00006720


	//   ....[177]....
        /*0760*/ 	.word	0x000067d0


	//   ....[178]....
        /*0764*/ 	.word	0x000069b0


	//   ....[179]....
        /*0768*/ 	.word	0x00006ad0


	//   ....[180]....
        /*076c*/ 	.word	0x00006bf0


	//   ....[181]....
        /*0770*/ 	.word	0x00006d10


	//   ....[182]....
        /*0774*/ 	.word	0x00006e30


	//   ....[183]....
        /*0778*/ 	.word	0x00006f50


	//   ....[184]....
        /*077c*/ 	.word	0x00007070


	//   ....[185]....
        /*0780*/ 	.word	0x00007190


	//   ....[186]....
        /*0784*/ 	.word	0x000072b0


	//   ....[187]....
        /*0788*/ 	.word	0x000073d0


	//   ....[188]....
        /*078c*/ 	.word	0x000074f0


	//   ....[189]....
        /*0790*/ 	.word	0x00007600


	//   ....[190]....
        /*0794*/ 	.word	0x00007700


	//   ....[191]....
        /*0798*/ 	.word	0x00007800


	//   ....[192]....
        /*079c*/ 	.word	0x00007900


	//   ....[193]....
        /*07a0*/ 	.word	0x00007a00


	//   ....[194]....
        /*07a4*/ 	.word	0x00007b00


	//   ....[195]....
        /*07a8*/ 	.word	0x000085a0


	//   ....[196]....
        /*07ac*/ 	.word	0x00008620


	//   ....[197]....
        /*07b0*/ 	.word	0x000086a0


	//   ....[198]....
        /*07b4*/ 	.word	0x00008720


	//   ....[199]....
        /*07b8*/ 	.word	0x000087a0


	//   ....[200]....
        /*07bc*/ 	.word	0x00008820


	//   ....[201]....
        /*07c0*/ 	.word	0x000088a0


	//   ....[202]....
        /*07c4*/ 	.word	0x00008920


	//   ....[203]....
        /*07c8*/ 	.word	0x000089a0


	//   ....[204]....
        /*07cc*/ 	.word	0x00008a20


	//   ....[205]....
        /*07d0*/ 	.word	0x00008aa0


	//   ....[206]....
        /*07d4*/ 	.word	0x00008b20


	//   ....[207]....
        /*07d8*/ 	.word	0x00008ba0


	//   ....[208]....
        /*07dc*/ 	.word	0x00008c20


	//   ....[209]....
        /*07e0*/ 	.word	0x00008ca0


	//   ....[210]....
        /*07e4*/ 	.word	0x00008d20


	//   ....[211]....
        /*07e8*/ 	.word	0x00008da0


	//   ....[212]....
        /*07ec*/ 	.word	0x00008f80


	//   ....[213]....
        /*07f0*/ 	.word	0x00009020


	//   ....[214]....
        /*07f4*/ 	.word	0x000090d0


	//   ....[215]....
        /*07f8*/ 	.word	0x00009180


	//   ....[216]....
        /*07fc*/ 	.word	0x00009230


	//   ....[217]....
        /*0800*/ 	.word	0x000092f0


	//   ....[218]....
        /*0804*/ 	.word	0x000093b0


	//   ....[219]....
        /*0808*/ 	.word	0x00009460


	//   ....[220]....
        /*080c*/ 	.word	0x00009520


	//   ....[221]....
        /*0810*/ 	.word	0x000095d0


	//   ....[222]....
        /*0814*/ 	.word	0x00009690


	//   ....[223]....
        /*0818*/ 	.word	0x00009740


	//   ....[224]....
        /*081c*/ 	.word	0x00009800


	//   ....[225]....
        /*0820*/ 	.word	0x000098b0


	//   ....[226]....
        /*0824*/ 	.word	0x00009950


	//   ....[227]....
        /*0828*/ 	.word	0x00009a00


	//   ....[228]....
        /*082c*/ 	.word	0x00009aa0


	//   ....[229]....
        /*0830*/ 	.word	0x00009b10


	//   ....[230]....
        /*0834*/ 	.word	0x00009b70


	//   ....[231]....
        /*0838*/ 	.word	0x00009be0


	//   ....[232]....
        /*083c*/ 	.word	0x00009c40


	//   ....[233]....
        /*0840*/ 	.word	0x00009cb0


	//----- nvinfo : EIATTR_VRC_CTA_INIT_COUNT
	.align		4
.L_160:
        /*0844*/ 	.byte	0x02, 0x4a
	.zero		1
	.zero		1


	//----- nvinfo : EIATTR_EXIT_INSTR_OFFSETS
	.align		4
        /*0848*/ 	.byte	0x04, 0x1c
        /*084a*/ 	.short	(.L_162 - .L_161)


	//   ....[0]....
.L_161:
        /*084c*/ 	.word	0x00002450


	//   ....[1]....
        /*0850*/ 	.word	0x000027b0


	//   ....[2]....
        /*0854*/ 	.word	0x000027d0


	//   ....[3]....
        /*0858*/ 	.word	0x00008db0


	//   ....[4]....
        /*085c*/ 	.word	0x00009ab0


	//----- nvinfo : EIATTR_MAX_THREADS
	.align		4
.L_162:
        /*0860*/ 	.byte	0x04, 0x05
        /*0862*/ 	.short	(.L_164 - .L_163)
.L_163:
        /*0864*/ 	.word	0x00000180
        /*0868*/ 	.word	0x00000001
        /*086c*/ 	.word	0x00000001


	//----- nvinfo : EIATTR_CRS_STACK_SIZE
	.align		4
.L_164:
        /*0870*/ 	.byte	0x04, 0x1e
        /*0872*/ 	.short	(.L_166 - .L_165)
.L_165:
        /*0874*/ 	.word	0x00000000


	//----- nvinfo : EIATTR_CBANK_PARAM_SIZE
	.align		4
.L_166:
        /*0878*/ 	.byte	0x03, 0x19
        /*087a*/ 	.short	0x004d


	//----- nvinfo : EIATTR_PARAM_CBANK
	.align		4
        /*087c*/ 	.byte	0x04, 0x0a
        /*087e*/ 	.short	(.L_168 - .L_167)
	.align		4
.L_167:
        /*0880*/ 	.word	index@(.nv.constant0._ZN3cub18CUB_300001_SM_10006detail10radix_sort29DeviceRadixSortOnesweepKernelINS1_5radix10policy_hubIjjyE10Policy1000ELNS0_9SortOrderE0EjjyiiNS1_21identity_decomposer_tEEEvPT5_SB_PT3_PKSC_PT1_PKSG_PT2_PKSK_T4_iiT6_)
        /*0884*/ 	.short	0x0380
        /*0886*/ 	.short	0x004d


	//----- nvinfo : EIATTR_SW_WAR
	.align		4
.L_168:
        /*0888*/ 	.byte	0x04, 0x36
        /*088a*/ 	.short	(.L_170 - .L_169)
.L_169:
        /*088c*/ 	.word	0x00000008
.L_170:


//--------------------- .nv.info._ZN3cub18CUB_300001_SM_10006detail10radix_sort33DeviceRadixSortExclusiveSumKernelINS1_5radix10policy_hubIjjyE10Policy1000EyEEvPT0_ --------------------------
	.section	.nv.info._ZN3cub18CUB_300001_SM_10006detail10radix_sort33DeviceRadixSortExclusiveSumKernelINS1_5radix10policy_hubIjjyE10Policy1000EyEEvPT0_,"",@"SHT_CUDA_INFO"
	.sectionflags	@""
	.align	4


	//----- nvinfo : EIATTR_CUDA_API_VERSION
	.align		4
        /*0000*/ 	.byte	0x04, 0x37
        /*0002*/ 	.short	(.L_172 - .L_171)
.L_171:
        /*0004*/ 	.word	0x00000082


	//----- nvinfo : EIATTR_KPARAM_INFO
	.align		4
.L_172:
        /*0008*/ 	.byte	0x04, 0x17
        /*000a*/ 	.short	(.L_174 - .L_173)
.L_173:
        /*000c*/ 	.word	0x00000000
        /*0010*/ 	.short	0x0000
        /*0012*/ 	.short	0x0000
        /*0014*/ 	.byte	0x00, 0xf5, 0x21, 0x00


	//----- nvinfo : EIATTR_SPARSE_MMA_MASK
	.align		4
.L_174:
        /*0018*/ 	.byte	0x03, 0x50
        /*001a*/ 	.short	0x0000


	//----- nvinfo : EIATTR_MAXREG_COUNT
	.align		4
        /*001c*/ 	.byte	0x03, 0x1b
        /*001e*/ 	.short	0x00ff


	//----- nvinfo : EIATTR_NUM_BARRIERS
	.align		4
        /*0020*/ 	.byte	0x02, 0x4c
        /*0022*/ 	.byte	0x01
	.zero		1


	//----- nvinfo : EIATTR_MERCURY_ISA_VERSION
	.align		4
        /*0024*/ 	.byte	0x03, 0x5f
        /*0026*/ 	.short	0x0101


	//----- nvinfo : EIATTR_COOP_GROUP_MASK_REGIDS
	.align		4
        /*0028*/ 	.byte	0x04, 0x29
        /*002a*/ 	.short	(.L_176 - .L_175)


	//   ....[0]....
.L_175:
        /*002c*/ 	.word	0xffffffff


	//   ....[1]....
        /*0030*/ 	.word	0xffffffff


	//   ....[2]....
        /*0034*/ 	.word	0xffffffff


	//   ....[3]....
        /*0038*/ 	.word	0xffffffff


	//   ....[4]....
        /*003c*/ 	.word	0xffffffff


	//   ....[5]....
        /*0040*/ 	.word	0xffffffff


	//   ....[6]....
        /*0044*/ 	.word	0xffffffff


	//   ....[7]....
        /*0048*/ 	.word	0xffffffff


	//   ....[8]....
        /*004c*/ 	.word	0xffffffff


	//   ....[9]....
        /*0050*/ 	.word	0xffffffff


	//   ....[10]....
        /*0054*/ 	.word	0x05000015


	//   ....[11]....
        /*0058*/ 	.word	0x05000015


	//   ....[12]....
        /*005c*/ 	.word	0x05000015


	//   ....[13]....
        /*0060*/ 	.word	0x05000015


	//   ....[14]....
        /*0064*/ 	.word	0x05000015


	//   ....[15]....
        /*0068*/ 	.word	0x05000015


	//   ....[16]....
        /*006c*/ 	.word	0x05000015


	//   ....[17]....
        /*0070*/ 	.word	0x05000015


	//   ....[18]....
        /*0074*/ 	.word	0x05000015


	//   ....[19]....
        /*0078*/ 	.word	0x05000015


	//----- nvinfo : EIATTR_COOP_GROUP_INSTR_OFFSETS
	.align		4
.L_176:
        /*007c*/ 	.byte	0x04, 0x28
        /*007e*/ 	.short	(.L_178 - .L_177)


	//   ....[0]....
.L_177:
        /*0080*/ 	.word	0x00000250


	//   ....[1]....
        /*0084*/ 	.word	0x00000260


	//   ....[2]....
        /*0088*/ 	.word	0x000002a0


	//   ....[3]....
        /*008c*/ 	.word	0x000002c0


	//   ....[4]....
        /*0090*/ 	.word	0x00000310


	//   ....[5]....
        /*0094*/ 	.word	0x00000320


	//   ....[6]....
        /*0098*/ 	.word	0x00000360


	//   ....[7]....
        /*009c*/ 	.word	0x00000380


	//   ....[8]....
        /*00a0*/ 	.word	0x000003d0


	//   ....[9]....
        /*00a4*/ 	.word	0x000003e0


	//   ....[10]....
        /*00a8*/ 	.word	0x00000660


	//   ....[11]....
        /*00ac*/ 	.word	0x000006b0


	//   ....[12]....
        /*00b0*/ 	.word	0x00000740


	//   ....[13]....
        /*00b4*/ 	.word	0x00000790


	//   ....[14]....
        /*00b8*/ 	.word	0x00000820


	//   ....[15]....
        /*00bc*/ 	.word	0x00000870


	//   ....[16]....
        /*00c0*/ 	.word	0x00000900


	//   ....[17]....
        /*00c4*/ 	.word	0x00000950


	//   ....[18]....
        /*00c8*/ 	.word	0x000009e0


	//   ....[19]....
        /*00cc*/ 	.word	0x00000a30


	//----- nvinfo : EIATTR_VRC_CTA_INIT_COUNT
	.align		4
.L_178:
        /*00d0*/ 	.byte	0x02, 0x4a
	.zero		1
	.zero		1


	//----- nvinfo : EIATTR_EXIT_INSTR_OFFSETS
	.align		4
        /*00d4*/ 	.byte	0x04, 0x1c
        /*00d6*/ 	.short	(.L_180 - .L_179)


	//   ....[0]....
.L_179:
        /*00d8*/ 	.word	0x000005d0


	//   ....[1]....
        /*00dc*/ 	.word	0x00000600


	//----- nvinfo : EIATTR_CRS_STACK_SIZE
	.align		4
.L_180:
        /*00e0*/ 	.byte	0x04, 0x1e
        /*00e2*/ 	.short	(.L_182 - .L_181)
.L_181:
        /*00e4*/ 	.word	0x00000000


	//----- nvinfo : EIATTR_CBANK_PARAM_SIZE
	.align		4
.L_182:
        /*00e8*/ 	.byte	0x03, 0x19
        /*00ea*/ 	.short	0x0008


	//----- nvinfo : EIATTR_PARAM_CBANK
	.align		4
        /*00ec*/ 	.byte	0x04, 0x0a
        /*00ee*/ 	.short	(.L_184 - .L_183)
	.align		4
.L_183:
        /*00f0*/ 	.word	index@(.nv.constant0._ZN3cub18CUB_300001_SM_10006detail10radix_sort33DeviceRadixSortExclusiveSumKernelINS1_5radix10policy_hubIjjyE10Policy1000EyEEvPT0_)
        /*00f4*/ 	.short	0x0380
        /*00f6*/ 	.short	0x0008


	//----- nvinfo : EIATTR_SW_WAR
	.align		4
.L_184:
        /*00f8*/ 	.byte	0x04, 0x36
        /*00fa*/ 	.short	(.L_186 - .L_185)
.L_185:
        /*00fc*/ 	.word	0x00000008
.L_186:


//--------------------- .nv.info._ZN3cub18CUB_300001_SM_10006detail10radix_sort30DeviceRadixSortHistogramKernelINS1_5radix10policy_hubIjjyE10Policy1000ELNS0_9SortOrderE0EjyNS1_21identity_decomposer_tEEEvPT2_PKT1_SA_iiT3_ --------------------------
	.section	.nv.info._ZN3cub18CUB_300001_SM_10006detail10radix_sort30DeviceRadixSortHistogramKernelINS1_5radix10policy_hubIjjyE10Policy1000ELNS0_9SortOrderE0EjyNS1_21identity_decomposer_tEEEvPT2_PKT1_SA_iiT3_,"",@"SHT_CUDA_INFO"
	.sectionflags	@""
	.align	4


	//----- nvinfo : EIATTR_CUDA_API_VERSION
	.align		4
        /*0000*/ 	.byte	0x04, 0x37
        /*0002*/ 	.short	(.L_188 - .L_187)
.L_187:
        /*0004*/ 	.word	0x00000082


	//----- nvinfo : EIATTR_KPARAM_INFO
	.align		4
.L_188:
        /*0008*/ 	.byte	0x04, 0x17
        /*000a*/ 	.short	(.L_190 - .L_189)
.L_189:
        /*000c*/ 	.word	0x00000000
        /*0010*/ 	.short	0x0005
        /*0012*/ 	.short	0x0020
        /*0014*/ 	.byte	0x00, 0xf0, 0x05, 0x00


	//----- nvinfo : EIATTR_KPARAM_INFO
	.align		4
.L_190:
        /*0018*/ 	.byte	0x04, 0x17
        /*001a*/ 	.short	(.L_192 - .L_191)
.L_191:
        /*001c*/ 	.word	0x00000000
        /*0020*/ 	.short	0x0004
        /*0022*/ 	.short	0x001c
        /*0024*/ 	.byte	0x00, 0xf0, 0x11, 0x00


	//----- nvinfo : EIATTR_KPARAM_INFO
	.align		4
.L_192:
        /*0028*/ 	.byte	0x04, 0x17
        /*002a*/ 	.short	(.L_194 - .L_193)
.L_193:
        /*002c*/ 	.word	0x00000000
        /*0030*/ 	.short	0x0003
        /*0032*/ 	.short	0x0018
        /*0034*/ 	.byte	0x00, 0xf0, 0x11, 0x00


	//----- nvinfo : EIATTR_KPARAM_INFO
	.align		4
.L_194:
        /*0038*/ 	.byte	0x04, 0x17
        /*003a*/ 	.short	(.L_196 - .L_195)
.L_195:
        /*003c*/ 	.word	0x00000000
        /*0040*/ 	.short	0x0002
        /*0042*/ 	.short	0x0010
        /*0044*/ 	.byte	0x00, 0xf0, 0x21, 0x00


	//----- nvinfo : EIATTR_KPARAM_INFO
	.align		4
.L_196:
        /*0048*/ 	.byte	0x04, 0x17
        /*004a*/ 	.short	(.L_198 - .L_197)
.L_197:
        /*004c*/ 	.word	0x00000000
        /*0050*/ 	.short	0x0001
        /*0052*/ 	.short	0x0008
        /*0054*/ 	.byte	0x00, 0xf5, 0x21, 0x00


	//----- nvinfo : EIATTR_KPARAM_INFO
	.align		4
.L_198:
        /*0058*/ 	.byte	0x04, 0x17
        /*005a*/ 	.short	(.L_200 - .L_199)
.L_199:
        /*005c*/ 	.word	0x00000000
        /*0060*/ 	.short	0x0000
        /*0062*/ 	.short	0x0000
        /*0064*/ 	.byte	0x00, 0xf5, 0x21, 0x00


	//----- nvinfo : EIATTR_SPARSE_MMA_MASK
	.align		4
.L_200:
        /*0068*/ 	.byte	0x03, 0x50
        /*006a*/ 	.short	0x0000


	//----- nvinfo : EIATTR_MAXREG_COUNT
	.align		4
        /*006c*/ 	.byte	0x03, 0x1b
        /*006e*/ 	.short	0x00ff


	//----- nvinfo : EIATTR_NUM_BARRIERS
	.align		4
        /*0070*/ 	.byte	0x02, 0x4c
        /*0072*/ 	.byte	0x01
	.zero		1


	//----- nvinfo : EIATTR_MERCURY_ISA_VERSION
	.align		4
        /*0074*/ 	.byte	0x03, 0x5f
        /*0076*/ 	.short	0x0101


	//----- nvinfo : EIATTR_VRC_CTA_INIT_COUNT
	.align		4
        /*0078*/ 	.byte	0x02, 0x4a
	.zero		1
	.zero		1


	//----- nvinfo : EIATTR_EXIT_INSTR_OFFSETS
	.align		4
        /*007c*/ 	.byte	0x04, 0x1c
        /*007e*/ 	.short	(.L_202 - .L_201)


	//   ....[0]....
.L_201:
        /*0080*/ 	.word	0x00000040


	//   ....[1]....
        /*0084*/ 	.word	0x00002ec0


	//----- nvinfo : EIATTR_MAX_THREADS
	.align		4
.L_202:
        /*0088*/ 	.byte	0x04, 0x05
        /*008a*/ 	.short	(.L_204 - .L_203)
.L_203:
        /*008c*/ 	.word	0x00000080
        /*0090*/ 	.word	0x00000001
        /*0094*/ 	.word	0x00000001


	//----- nvinfo : EIATTR_CRS_STACK_SIZE
	.align		4
.L_204:
        /*0098*/ 	.byte	0x04, 0x1e
        /*009a*/ 	.short	(.L_206 - .L_205)
.L_205:
        /*009c*/ 	.word	0x00000000


	//----- nvinfo : EIATTR_CBANK_PARAM_SIZE
	.align		4
.L_206:
        /*00a0*/ 	.byte	0x03, 0x19
        /*00a2*/ 	.short	0x0021


	//----- nvinfo : EIATTR_PARAM_CBANK
	.align		4
        /*00a4*/ 	.byte	0x04, 0x0a
        /*00a6*/ 	.short	(.L_208 - .L_207)
	.align		4
.L_207:
        /*00a8*/ 	.word	index@(.nv.constant0._ZN3cub18CUB_300001_SM_10006detail10radix_sort30DeviceRadixSortHistogramKernelINS1_5radix10policy_hubIjjyE10Policy1000ELNS0_9SortOrderE0EjyNS1_21identity_decomposer_tEEEvPT2_PKT1_SA_iiT3_)
        /*00ac*/ 	.short	0x0380
        /*00ae*/ 	.short	0x0021


	//----- nvinfo : EIATTR_SW_WAR
	.align		4
.L_208:
        /*00b0*/ 	.byte	0x04, 0x36
        /*00b2*/ 	.short	(.L_210 - .L_209)
.L_209:
        /*00b4*/ 	.word	0x00000008
.L_210:


//--------------------- .nv.info._ZN3cub18CUB_300001_SM_10006detail10radix_sort31DeviceRadixSortSingleTileKernelINS1_5radix10policy_hubIjjyE10Policy1000ELNS0_9SortOrderE0EjjyNS1_21identity_decomposer_tEEEvPKT1_PSA_PKT2_PSE_T3_iiT4_ --------------------------
	.section	.nv.info._ZN3cub18CUB_300001_SM_10006detail10radix_sort31DeviceRadixSortSingleTileKernelINS1_5radix10policy_hubIjjyE10Policy1000ELNS0_9SortOrderE0EjjyNS1_21identity_decomposer_tEEEvPKT1_PSA_PKT2_PSE_T3_iiT4_,"",@"SHT_CUDA_INFO"
	.sectionflags	@""
	.align	4


	//----- nvinfo : EIATTR_CUDA_API_VERSION
	.align		4
        /*0000*/ 	.byte	0x04, 0x37
        /*0002*/ 	.short	(.L_212 - .L_211)
.L_211:
        /*0004*/ 	.word	0x00000082


	//----- nvinfo : EIATTR_KPARAM_INFO
	.align		4
.L_212:
        /*0008*/ 	.byte	0x04, 0x17
        /*000a*/ 	.short	(.L_214 - .L_213)
.L_213:
        /*000c*/ 	.word	0x00000000
        /*0010*/ 	.short	0x0007
        /*0012*/ 	.short	0x0030
        /*0014*/ 	.byte	0x00, 0xf0, 0x05, 0x00


	//----- nvinfo : EIATTR_KPARAM_INFO
	.align		4
.L_214:
        /*0018*/ 	.byte	0x04, 0x17
        /*001a*/ 	.short	(.L_216 - .L_215)
.L_215:
        /*001c*/ 	.word	0x00000000
        /*0020*/ 	.short	0x0006
        /*0022*/ 	.short	0x002c
        /*0024*/ 	.byte	0x00, 0xf0, 0x11, 0x00


	//----- nvinfo : EIATTR_KPARAM_INFO
	.align		4
.L_216:
        /*0028*/ 	.byte	0x04, 0x17
        /*002a*/ 	.short	(.L_218 - .L_217)
.L_217:
        /*002c*/ 	.word	0x00000000
        /*0030*/ 	.short	0x0005
        /*0032*/ 	.short	0x0028
        /*0034*/ 	.byte	0x00, 0xf0, 0x11, 0x00


	//----- nvinfo : EIATTR_KPARAM_INFO
	.align		4
.L_218:
        /*0038*/ 	.byte	0x04, 0x17
        /*003a*/ 	.short	(.L_220 - .L_219)
.L_219:
        /*003c*/ 	.word	0x00000000
        /*0040*/ 	.short	0x0004
        /*0042*/ 	.short	0x0020
        /*0044*/ 	.byte	0x00, 0xf0, 0x21, 0x00


	//----- nvinfo : EIATTR_KPARAM_INFO
	.align		4
.L_220:
        /*0048*/ 	.byte	0x04, 0x17
        /*004a*/ 	.short	(.L_222 - .L_221)
.L_221:
        /*004c*/ 	.word	0x00000000
        /*0050*/ 	.short	0x0003
        /*0052*/ 	.short	0x0018
        /*0054*/ 	.byte	0x00, 0xf5, 0x21, 0x00


	//----- nvinfo : EIATTR_KPARAM_INFO
	.align		4
.L_222:
        /*0058*/ 	.byte	0x04, 0x17
        /*005a*/ 	.short	(.L_224 - .L_223)
.L_223:
        /*005c*/ 	.word	0x00000000
        /*0060*/ 	.short	0x0002
        /*0062*/ 	.short	0x0010
        /*0064*/ 	.byte	0x00, 0xf5, 0x21, 0x00


	//----- nvinfo : EIATTR_KPARAM_INFO
	.align		4
.L_224:
        /*0068*/ 	.byte	0x04, 0x17
        /*006a*/ 	.short	(.L_226 - .L_225)
.L_225:
        /*006c*/ 	.word	0x00000000
        /*0070*/ 	.short	0x0001
        /*0072*/ 	.short	0x0008
        /*0074*/ 	.byte	0x00, 0xf5, 0x21, 0x00


	//----- nvinfo : EIATTR_KPARAM_INFO
	.align		4
.L_226:
        /*0078*/ 	.byte	0x04, 0x17
        /*007a*/ 	.short	(.L_228 - .L_227)
.L_227:
        /*007c*/ 	.word	0x00000000
        /*0080*/ 	.short	0x0000
        /*0082*/ 	.short	0x0000
        /*0084*/ 	.byte	0x00, 0xf5, 0x21, 0x00


	//----- nvinfo : EIATTR_SPARSE_MMA_MASK
	.align		4
.L_228:
        /*0088*/ 	.byte	0x03, 0x50
        /*008a*/ 	.short	0x0000


	//----- nvinfo : EIATTR_MAXREG_COUNT
	.align		4
        /*008c*/ 	.byte	0x03, 0x1b
        /*008e*/ 	.short	0x00ff


	//----- nvinfo : EIATTR_NUM_BARRIERS
	.align		4
        /*0090*/ 	.byte	0x02, 0x4c
        /*0092*/ 	.byte	0x01
	.zero		1


	//----- nvinfo : EIATTR_MERCURY_ISA_VERSION
	.align		4
        /*0094*/ 	.byte	0x03, 0x5f
        /*0096*/ 	.short	0x0101


	//----- nvinfo : EIATTR_COOP_GROUP_MASK_REGIDS
	.align		4
        /*0098*/ 	.byte	0x04, 0x29
        /*009a*/ 	.short	(.L_230 - .L_229)


	//   ....[0]....
.L_229:
        /*009c*/ 	.word	0xffffffff


	//   ....[1]....
        /*00a0*/ 	.word	0xffffffff


	//   ....[2]....
        /*00a4*/ 	.word	0xffffffff


	//   ....[3]....
        /*00a8*/ 	.word	0xffffffff


	//   ....[4]....
        /*00ac*/ 	.word	0xffffffff


	//----- nvinfo : EIATTR_COOP_GROUP_INSTR_OFFSETS
	.align		4
.L_230:
        /*00b0*/ 	.byte	0x04, 0x28
        /*00b2*/ 	.short	(.L_232 - .L_231)


	//   ....[0]....
.L_231:
        /*00b4*/ 	.word	0x00001d10


	//   ....[1]....
        /*00b8*/ 	.word	0x00001d30


	//   ....[2]....
        /*00bc*/ 	.word	0x00001d50


	//   ....[3]....
        /*00c0*/ 	.word	0x00001d70


	//   ....[4]....
        /*00c4*/ 	.word	0x00001d90


	//----- nvinfo : EIATTR_VRC_CTA_INIT_COUNT
	.align		4
.L_232:
        /*00c8*/ 	.byte	0x02, 0x4a
	.zero		1
	.zero		1


	//----- nvinfo : EIATTR_EXIT_INSTR_OFFSETS
	.align		4
        /*00cc*/ 	.byte	0x04, 0x1c
        /*00ce*/ 	.short	(.L_234 - .L_233)


	//   ....[0]....
.L_233:
        /*00d0*/ 	.word	0x000039a0


	//   ....[1]....
        /*00d4*/ 	.word	0x000039e0


	//----- nvinfo : EIATTR_MAX_THREADS
	.align		4
.L_234:
        /*00d8*/ 	.byte	0x04, 0x05
        /*00da*/ 	.short	(.L_236 - .L_235)
.L_235:
        /*00dc*/ 	.word	0x00000100
        /*00e0*/ 	.word	0x00000001
        /*00e4*/ 	.word	0x00000001


	//----- nvinfo : EIATTR_CBANK_PARAM_SIZE
	.align		4
.L_236:
        /*00e8*/ 	.byte	0x03, 0x19
        /*00ea*/ 	.short	0x0031


	//----- nvinfo : EIATTR_PARAM_CBANK
	.align		4
        /*00ec*/ 	.byte	0x04, 0x0a
        /*00ee*/ 	.short	(.L_238 - .L_237)
	.align		4
.L_237:
        /*00f0*/ 	.word	index@(.nv.constant0._ZN3cub18CUB_300001_SM_10006detail10radix_sort31DeviceRadixSortSingleTileKernelINS1_5radix10policy_hubIjjyE10Policy1000ELNS0_9SortOrderE0EjjyNS1_21identity_decomposer_tEEEvPKT1_PSA_PKT2_PSE_T3_iiT4_)
        /*00f4*/ 	.short	0x0380
        /*00f6*/ 	.short	0x0031


	//----- nvinfo : EIATTR_SW_WAR
	.align		4
.L_238:
        /*00f8*/ 	.byte	0x04, 0x36
        /*00fa*/ 	.short	(.L_240 - .L_239)
.L_239:
        /*00fc*/ 	.word	0x00000008
.L_240:


//--------------------- .nv.info._ZN3cub18CUB_300001_SM_10006detail10radix_sort29DeviceRadixSortOnesweepKernelINS1_5radix10policy_hubIj6float2yE10Policy1000ELNS0_9SortOrderE0EjS6_yiiNS1_21identity_decomposer_tEEEvPT5_SC_PT3_PKSD_PT1_PKSH_PT2_PKSL_T4_iiT6_ --------------------------
	.section	.nv.info._ZN3cub18CUB_300001_SM_10006detail10radix_sort29DeviceRadixSortOnesweepKernelINS1_5radix10policy_hubIj6float2yE10Policy1000ELNS0_9SortOrderE0EjS6_yiiNS1_21identity_decomposer_tEEEvPT5_SC_PT3_PKSD_PT1_PKSH_PT2_PKSL_T4_iiT6_,"",@"SHT_CUDA_INFO"
	.sectionflags	@""
	.align	4


	//----- nvinfo : EIATTR_CUDA_API_VERSION
	.align		4
        /*0000*/ 	.byte	0x04, 0x37
        /*0002*/ 	.short	(.L_242 - .L_241)
.L_241:
        /*0004*/ 	.word	0x00000082


	//----- nvinfo : EIATTR_KPARAM_INFO
	.align		4
.L_242:
        /*0008*/ 	.byte	0x04, 0x17
        /*000a*/ 	.short	(.L_244 - .L_243)
.L_243:
        /*000c*/ 	.word	0x00000000
        /*0010*/ 	.short	0x000b
        /*0012*/ 	.short	0x004c
        /*0014*/ 	.byte	0x00, 0xf0, 0x05, 0x00


	//----- nvinfo : EIATTR_KPARAM_INFO
	.align		4
.L_244:
        /*0018*/ 	.byte	0x04, 0x17
        /*001a*/ 	.short	(.L_246 - .L_245)
.L_245:
        /*001c*/ 	.word	0x00000000
        /*0020*/ 	.short	0x000a
        /*0022*/ 	.short	0x0048
        /*0024*/ 	.byte	0x00, 0xf0, 0x11, 0x00


	//----- nvinfo : EIATTR_KPARAM_INFO
	.align		4
.L_246:
        /*0028*/ 	.byte	0x04, 0x17
        /*002a*/ 	.short	(.L_248 - .L_247)
.L_247:
        /*002c*/ 	.word	0x00000000
        /*0030*/ 	.short	0x0009
        /*0032*/ 	.short	0x0044
        /*0034*/ 	.byte	0x00, 0xf0, 0x11, 0x00


	//----- nvinfo : EIATTR_KPARAM_INFO
	.align		4
.L_248:
        /*0038*/ 	.byte	0x04, 0x17
        /*003a*/ 	.short	(.L_250 - .L_249)
.L_249:
        /*003c*/ 	.word	0x00000000
        /*0040*/ 	.short	0x0008
        /*0042*/ 	.short	0x0040
        /*0044*/ 	.byte	0x00, 0xf0, 0x11, 0x00


	//----- nvinfo : EIATTR_KPARAM_INFO
	.align		4
.L_250:
        /*0048*/ 	.byte	0x04, 0x17
        /*004a*/ 	.short	(.L_252 - .L_251)
.L_251:
        /*004c*/ 	.word	0x00000000
        /*0050*/ 	.short	0x0007
        /*0052*/ 	.short	0x0038
        /*0054*/ 	.byte	0x00, 0xf5, 0x21, 0x00


	//----- nvinfo : EIATTR_KPARAM_INFO
	.align		4
.L_252:
        /*0058*/ 	.byte	0x04, 0x17
        /*005a*/ 	.short	(.L_254 - .L_253)
.L_253:
        /*005c*/ 	.word	0x00000000
        /*0060*/ 	.short	0x0006
        /*0062*/ 	.short	0x0030
        /*0064*/ 	.byte	0x00, 0xf5, 0x21, 0x00


	//----- nvinfo : EIATTR_KPARAM_INFO
	.align		4
.L_254:
        /*0068*/ 	.byte	0x04, 0x17
        /*006a*/ 	.short	(.L_256 - .L_255)
.L_255:
        /*006c*/ 	.word	0x00000000
        /*0070*/ 	.short	0x0005
        /*0072*/ 	.short	0x0028
        /*0074*/ 	.byte	0x00, 0xf5, 0x21, 0x00


	//----- nvinfo : EIATTR_KPARAM_INFO
	.align		4
.L_256:
        /*0078*/ 	.byte	0x04, 0x17
        /*007a*/ 	.short	(.L_258 - .L_257)
.L_257:
        /*007c*/ 	.word	0x00000000
        /*0080*/ 	.short	0x0004
        /*0082*/ 	.short	0x0020
        /*0084*/ 	.byte	0x00, 0xf5, 0x21, 0x00


	//----- nvinfo : EIATTR_KPARAM_INFO
	.align		4
.L_258:
        /*0088*/ 	.byte	0x04, 0x17
        /*008a*/ 	.short	(.L_260 - .L_259)
.L_259:
        /*008c*/ 	.word	0x00000000
        /*0090*/ 	.short	0x0003
        /*0092*/ 	.short	0x0018
        /*0094*/ 	.byte	0x00, 0xf5, 0x21, 0x00


	//----- nvinfo : EIATTR_KPARAM_INFO
	.align		4
.L_260:
        /*0098*/ 	.byte	0x04, 0x17
        /*009a*/ 	.short	(.L_262 - .L_261)
.L_261:
        /*009c*/ 	.word	0x00000000
        /*00a0*/ 	.short	0x0002
        /*00a2*/ 	.short	0x0010
        /*00a4*/ 	.byte	0x00, 0xf5, 0x21, 0x00


	//----- nvinfo : EIATTR_KPARAM_INFO
	.align		4
.L_262:
        /*00a8*/ 	.byte	0x04, 0x17
        /*00aa*/ 	.short	(.L_264 - .L_263)
.L_263:
        /*00ac*/ 	.word	0x00000000
        /*00b0*/ 	.short	0x0001
        /*00b2*/ 	.short	0x0008
        /*00b4*/ 	.byte	0x00, 0xf5, 0x21, 0x00


	//----- nvinfo : EIATTR_KPARAM_INFO
	.align		4
.L_264:
        /*00b8*/ 	.byte	0x04, 0x17
        /*00ba*/ 	.short	(.L_266 - .L_265)
.L_265:
        /*00bc*/ 	.word	0x00000000
        /*00c0*/ 	.short	0x0000
        /*00c2*/ 	.short	0x0000
        /*00c4*/ 	.byte	0x00, 0xf5, 0x21, 0x00


	//----- nvinfo : EIATTR_SPARSE_MMA_MASK
	.align		4
.L_266:
        /*00c8*/ 	.byte	0x03, 0x50
        /*00ca*/ 	.short	0x0000


	//----- nvinfo : EIATTR_MAXREG_COUNT
	.align		4
        /*00cc*/ 	.byte	0x03, 0x1b
        /*00ce*/ 	.short	0x00a8


	//----- nvinfo : EIATTR_NUM_BARRIERS
	.align		4
        /*00d0*/ 	.byte	0x02, 0x4c
        /*00d2*/ 	.byte	0x01
	.zero		1


	//----- nvinfo : EIATTR_MERCURY_ISA_VERSION
	.align		4
        /*00d4*/ 	.byte	0x03, 0x5f
        /*00d6*/ 	.short	0x0101


	//----- nvinfo : EIATTR_COOP_GROUP_MASK_REGIDS
	.align		4
        /*00d8*/ 	.byte	0x04, 0x29
        /*00da*/ 	.short	(.L_268 - .L_267)


	//   ....[0]....
.L_267:
        /*00dc*/ 	.word	0xffffffff


	//   ....[1]....
        /*00e0*/ 	.word	0x05000006


	//   ....[2]....
        /*00e4*/ 	.word	0xffffffff


	//   ....[3]....
        /*00e8*/ 	.word	0xffffffff


	//   ....[4]....
        /*00ec*/ 	.word	0xffffffff


	//   ....[5]....
        /*00f0*/ 	.word	0xffffffff


	//   ....[6]....
        /*00f4*/ 	.word	0xffffffff


	//   ....[7]....
        /*00f8*/ 	.word	0xffffffff


	//   ....[8]....
        /*00fc*/ 	.word	0xffffffff


	//   ....[9]....
        /*0100*/ 	.word	0xffffffff


	//   ....[10]....
        /*0104*/ 	.word	0xffffffff


	//   ....[11]....
        /*0108*/ 	.word	0xffffffff


	//   ....[12]....
        /*010c*/ 	.word	0xffffffff


	//   ....[13]....
        /*0110*/ 	.word	0xffffffff


	//   ....[14]....
        /*0114*/ 	.word	0xffffffff


	//   ....[15]....
        /*0118*/ 	.word	0xffffffff


	//   ....[16]....
        /*011c*/ 	.word	0xffffffff


	//   ....[17]....
        /*0120*/ 	.word	0xffffffff


	//   ....[18]....
        /*0124*/ 	.word	0xffffffff


	//   ....[19]....
        /*0128*/ 	.word	0xffffffff


	//   ....[20]....
        /*012c*/ 	.word	0xffffffff


	//   ....[21]....
        /*0130*/ 	.word	0xffffffff


	//   ....[22]....
        /*0134*/ 	.word	0xffffffff


	//   ....[23]....
        /*0138*/ 	.word	0xffffffff


	//   ....[24]....
        /*013c*/ 	.word	0xffffffff


	//   ....[25]....
        /*0140*/ 	.word	0xffffffff


	//   ....[26]....
        /*0144*/ 	.word	0xffffffff


	//   ....[27]....
        /*0148*/ 	.word	0xffffffff


	//   ....[28]....
        /*014c*/ 	.word	0xffffffff


	//   ....[29]....
        /*0150*/ 	.word	0xffffffff


	//   ....[30]....
        /*0154*/ 	.word	0xffffffff


	//   ....[31]....
        /*0158*/ 	.word	0xffffffff


	//   ....[32]....
        /*015c*/ 	.word	0xffffffff


	//   ....[33]....
        /*0160*/ 	.word	0xffffffff


	//   ....[34]....
        /*0164*/ 	.word	0xffffffff


	//   ....[35]....
        /*0168*/ 	.word	0xffffffff


	//   ....[36]....
        /*016c*/ 	.word	0xffffffff


	//   ....[37]....
        /*0170*/ 	.word	0xffffffff


	//   ....[38]....
        /*0174*/ 	.word	0xffffffff


	//   ....[39]....
        /*0178*/ 	.word	0xffffffff


	//   ....[40]....
        /*017c*/ 	.word	0xffffffff


	//   ....[41]....
        /*0180*/ 	.word	0xffffffff


	//   ....[42]....
        /*0184*/ 	.word	0xffffffff


	//   ....[43]....
        /*0188*/ 	.word	0xffffffff


	//   ....[44]....
        /*018c*/ 	.word	0xffffffff


	//   ....[45]....
        /*0190*/ 	.word	0xffffffff


	//   ....[46]....
        /*0194*/ 	.word	0xffffffff


	//   ....[47]....
        /*0198*/ 	.word	0xffffffff


	//   ....[48]....
        /*019c*/ 	.word	0xffffffff


	//   ....[49]....
        /*01a0*/ 	.word	0xffffffff


	//   ....[50]....
        /*01a4*/ 	.word	0xffffffff


	//   ....[51]....
        /*01a8*/ 	.word	0xffffffff


	//   ....[52]....
        /*01ac*/ 	.word	0xffffffff


	//   ....[53]....
        /*01b0*/ 	.word	0xffffffff


	//   ....[54]....
        /*01b4*/ 	.word	0xffffffff


	//   ....[55]....
        /*01b8*/ 	.word	0xffffffff


	//   ....[56]....
        /*01bc*/ 	.word	0xffffffff


	//   ....[57]....
        /*01c0*/ 	.word	0xffffffff


	//   ....[58]....
        /*01c4*/ 	.word	0xffffffff


	//   ....[59]....
        /*01c8*/ 	.word	0xffffffff


	//   ....[60]....
        /*01cc*/ 	.word	0xffffffff


	//   ....[61]....
        /*01d0*/ 	.word	0xffffffff


	//   ....[62]....
        /*01d4*/ 	.word	0xffffffff


	//   ....[63]....
        /*01d8*/ 	.word	0xffffffff


	//   ....[64]....
        /*01dc*/ 	.word	0xffffffff


	//   ....[65]....
        /*01e0*/ 	.word	0xffffffff


	//   ....[66]....
        /*01e4*/ 	.word	0xffffffff


	//   ....[67]....
        /*01e8*/ 	.word	0xffffffff


	//   ....[68]....
        /*01ec*/ 	.word	0xffffffff


	//   ....[69]....
        /*01f0*/ 	.word	0xffffffff


	//   ....[70]....
        /*01f4*/ 	.word	0xffffffff


	//   ....[71]....
        /*01f8*/ 	.word	0xffffffff


	//   ....[72]....
        /*01fc*/ 	.word	0xffffffff


	//   ....[73]....
        /*0200*/ 	.word	0xffffffff


	//   ....[74]....
        /*0204*/ 	.word	0xffffffff


	//   ....[75]....
        /*0208*/ 	.word	0xffffffff


	//   ....[76]....
        /*020c*/ 	.word	0xffffffff


	//   ....[77]....
        /*0210*/ 	.word	0xffffffff


	//   ....[78]....
        /*0214*/ 	.word	0xffffffff


	//   ....[79]....
        /*0218*/ 	.word	0xffffffff


	//   ....[80]....
        /*021c*/ 	.word	0xffffffff


	//   ....[81]....
        /*0220*/ 	.word	0xffffffff


	//   ....[82]....
        /*0224*/ 	.word	0xffffffff


	//   ....[83]....
        /*0228*/ 	.word	0xffffffff


	//   ....[84]....
        /*022c*/ 	.word	0xffffffff


	//   ....[85]....
        /*0230*/ 	.word	0xffffffff


	//   ....[86]....
        /*0234*/ 	.word	0xffffffff


	//   ....[87]....
        /*0238*/ 	.word	0xffffffff


	//   ....[88]....
        /*023c*/ 	.word	0xffffffff


	//   ....[89]....
        /*0240*/ 	.word	0xffffffff


	//   ....[90]....
        /*0244*/ 	.word	0xffffffff


	//   ....[91]....
        /*0248*/ 	.word	0xffffffff


	//   ....[92]....
        /*024c*/ 	.word	0xffffffff


	//   ....[93]....
        /*0250*/ 	.word	0xffffffff


	//   ....[94]....
        /*0254*/ 	.word	0xffffffff


	//   ....[95]....
        /*0258*/ 	.word	0xffffffff


	//   ....[96]....
        /*025c*/ 	.word	0xffffffff


	//   ....[97]....
        /*0260*/ 	.word	0xffffffff


	//   ....[98]....
        /*0264*/ 	.word	0xffffffff


	//   ....[99]....
        /*0268*/ 	.word	0xffffffff


	//   ....[100]....
        /*026c*/ 	.word	0xffffffff


	//   ....[101]....
        /*0270*/ 	.word	0xffffffff


	//   ....[102]....
        /*0274*/ 	.word	0xffffffff


	//   ....[103]....
        /*0278*/ 	.word	0xffffffff


	//   ....[104]....
        /*027c*/ 	.word	0xffffffff


	//   ....[105]....
        /*0280*/ 	.word	0xffffffff


	//   ....[106]....
        /*0284*/ 	.word	0xffffffff


	//   ....[107]....
        /*0288*/ 	.word	0xffffffff


	//   ....[108]....
        /*028c*/ 	.word	0xffffffff


	//   ....[109]....
        /*0290*/ 	.word	0xffffffff


	//   ....[110]....
        /*0294*/ 	.word	0xffffffff


	//   ....[111]....
        /*0298*/ 	.word	0xffffffff


	//   ....[112]....
        /*029c*/ 	.word	0xffffffff


	//   ....[113]....
        /*02a0*/ 	.word	0xffffffff


	//   ....[114]....
        /*02a4*/ 	.word	0xffffffff


	//   ....[115]....
        /*02a8*/ 	.word	0xffffffff


	//   ....[116]....
        /*02ac*/ 	.word	0xffffffff


	//   ....[117]....
        /*02b0*/ 	.word	0xffffffff


	//   ....[118]....
        /*02b4*/ 	.word	0xffffffff


	//   ....[119]....
        /*02b8*/ 	.word	0xffffffff


	//   ....[120]....
        /*02bc*/ 	.word	0xffffffff


	//   ....[121]....
        /*02c0*/ 	.word	0xffffffff


	//   ....[122]....
        /*02c4*/ 	.word	0xffffffff


	//   ....[123]....
        /*02c8*/ 	.word	0xffffffff


	//   ....[124]....
        /*02cc*/ 	.word	0xffffffff


	//   ....[125]....
        /*02d0*/ 	.word	0xffffffff


	//   ....[126]....
        /*02d4*/ 	.word	0xffffffff


	//   ....[127]....
        /*02d8*/ 	.word	0xffffffff


	//   ....[128]....
        /*02dc*/ 	.word	0xffffffff


	//   ....[129]....
        /*02e0*/ 	.word	0xffffffff


	//   ....[130]....
        /*02e4*/ 	.word	0xffffffff


	//   ....[131]....
        /*02e8*/ 	.word	0xffffffff


	//   ....[132]....
        /*02ec*/ 	.word	0xffffffff


	//   ....[133]....
        /*02f0*/ 	.word	0x05000008


	//   ....[134]....
        /*02f4*/ 	.word	0xffffffff


	//   ....[135]....
        /*02f8*/ 	.word	0xffffffff


	//   ....[136]....
        /*02fc*/ 	.word	0xffffffff


	//   ....[137]....
        /*0300*/ 	.word	0xffffffff


	//   ....[138]....
        /*0304*/ 	.word	0xffffffff


	//   ....[139]....
        /*0308*/ 	.word	0xffffffff


	//   ....[140]....
        /*030c*/ 	.word	0xffffffff


	//   ....[141]....
        /*0310*/ 	.word	0xffffffff


	//   ....[142]....
        /*0314*/ 	.word	0xffffffff


	//   ....[143]....
        /*0318*/ 	.word	0xffffffff


	//   ....[144]....
        /*031c*/ 	.word	0xffffffff


	//   ....[145]....
        /*0320*/ 	.word	0xffffffff


	//   ....[146]....
        /*0324*/ 	.word	0xffffffff


	//   ....[147]....
        /*0328*/ 	.word	0xffffffff


	//   ....[148]....
        /*032c*/ 	.word	0xffffffff


	//   ....[149]....
        /*0330*/ 	.word	0xffffffff


	//   ....[150]....
        /*0334*/ 	.word	0xffffffff


	//   ....[151]....
        /*0338*/ 	.word	0xffffffff


	//   ....[152]....
        /*033c*/ 	.word	0xffffffff


	//   ....[153]....
        /*0340*/ 	.word	0xffffffff


	//   ....[154]....
        /*0344*/ 	.word	0xffffffff


	//   ....[155]....
        /*0348*/ 	.word	0xffffffff


	//   ....[156]....
        /*034c*/ 	.word	0xffffffff


	//   ....[157]....
        /*0350*/ 	.word	0xffffffff


	//   ....[158]....
        /*0354*/ 	.word	0xffffffff


	//   ....[159]....
        /*0358*/ 	.word	0xffffffff


	//   ....[160]....
        /*035c*/ 	.word	0xffffffff


	//   ....[161]....
        /*0360*/ 	.word	0xffffffff


	//   ....[162]....
        /*0364*/ 	.word	0xffffffff


	//   ....[163]....
        /*0368*/ 	.word	0xffffffff


	//   ....[164]....
        /*036c*/ 	.word	0xffffffff


	//   ....[165]....
        /*0370*/ 	.word	0xffffffff


	//   ....[166]....
        /*0374*/ 	.word	0xffffffff


	//   ....[167]....
        /*0378*/ 	.word	0xffffffff


	//   ....[168]....
        /*037c*/ 	.word	0xffffffff


	//   ....[169]....
        /*0380*/ 	.word	0xffffffff


	//   ....[170]....
        /*0384*/ 	.word	0xffffffff


	//   ....[171]....
        /*0388*/ 	.word	0xffffffff


	//   ....[172]....
        /*038c*/ 	.word	0xffffffff


	//   ....[173]....
        /*0390*/ 	.word	0xffffffff


	//   ....[174]....
        /*0394*/ 	.word	0xffffffff


	//   ....[175]....
        /*0398*/ 	.word	0xffffffff


	//   ....[176]....
        /*039c*/ 	.word	0xffffffff


	//   ....[177]....
        /*03a0*/ 	.word	0xffffffff


	//   ....[178]....
        /*03a4*/ 	.word	0xffffffff


	//   ....[179]....
        /*03a8*/ 	.word	0xffffffff


	//   ....[180]....
        /*03ac*/ 	.word	0xffffffff


	//   ....[181]....
        /*03b0*/ 	.word	0xffffffff


	//   ....[182]....
        /*03b4*/ 	.word	0xffffffff


	//   ....[183]....
        /*03b8*/ 	.word	0xffffffff


	//   ....[184]....
        /*03bc*/ 	.word	0xffffffff


	//   ....[185]....
        /*03c0*/ 	.word	0xffffffff


	//   ....[186]....
        /*03c4*/ 	.word	0xffffffff


	//   ....[187]....
        /*03c8*/ 	.word	0xffffffff


	//   ....[188]....
        /*03cc*/ 	.word	0xffffffff


	//   ....[189]....
        /*03d0*/ 	.word	0xffffffff


	//   ....[190]....
        /*03d4*/ 	.word	0x05000041


	//   ....[191]....
        /*03d8*/ 	.word	0x05000041


	//   ....[192]....
        /*03dc*/ 	.word	0x05000041


	//   ....[193]....
        /*03e0*/ 	.word	0x05000041


	//   ....[194]....
        /*03e4*/ 	.word	0x05000041


	//----- nvinfo : EIATTR_COOP_GROUP_INSTR_OFFSETS
	.align		4
.L_268:
        /*03e8*/ 	.byte	0x04, 0x28
        /*03ea*/ 	.short	(.L_270 - .L_269)


	//   ....[0]....
.L_269:
        /*03ec*/ 	.word	0x00000cd0


	//   ....[1]....
        /*03f0*/ 	.word	0x00001560


	//   ....[2]....
        /*03f4*/ 	.word	0x00002560


	//   ....[3]....
        /*03f8*/ 	.word	0x00002580


	//   ....[4]....
        /*03fc*/ 	.word	0x000025a0


	//   ....[5]....
        /*0400*/ 	.word	0x000025c0


	//   ....[6]....
        /*0404*/ 	.word	0x000025e0


	//   ....[7]....
        /*0408*/ 	.word	0x00002a70


	//   ....[8]....
        /*040c*/ 	.word	0x00002a80


	//   ....[9]....
        /*0410*/ 	.word	0x00002aa0


	//   ....[10]....
        /*0414*/ 	.word	0x00002ac0


	//   ....[11]....
        /*0418*/ 	.word	0x00002b10


	//   ....[12]....
        /*041c*/ 	.word	0x00002b20


	//   ....[13]....
        /*0420*/ 	.word	0x00002b80


	//   ....[14]....
        /*0424*/ 	.word	0x00002bc0


	//   ....[15]....
        /*0428*/ 	.word	0x00002cc0


	//   ....[16]....
        /*042c*/ 	.word	0x00002ce0


	//   ....[17]....
        /*0430*/ 	.word	0x00002cf0


	//   ....[18]....
        /*0434*/ 	.word	0x00002d10


	//   ....[19]....
        /*0438*/ 	.word	0x00002d50


	//   ....[20]....
        /*043c*/ 	.word	0x00002d80


	//   ....[21]....
        /*0440*/ 	.word	0x00002dc0


	//   ....[22]....
        /*0444*/ 	.word	0x00002de0


	//   ....[23]....
        /*0448*/ 	.word	0x00002e00


	//   ....[24]....
        /*044c*/ 	.word	0x00002f30


	//   ....[25]....
        /*0450*/ 	.word	0x00002f50


	//   ....[26]....
        /*0454*/ 	.word	0x00002f60


	//   ....[27]....
        /*0458*/ 	.word	0x00002f80


	//   ....[28]....
        /*045c*/ 	.word	0x00002fc0


	//   ....[29]....
        /*0460*/ 	.word	0x00002ff0


	//   ....[30]....
        /*0464*/ 	.word	0x00003030


	//   ....[31]....
        /*0468*/ 	.word	0x00003050


	//   ....[32]....
        /*046c*/ 	.word	0x00003070


	//   ....[33]....
        /*0470*/ 	.word	0x000031a0


	//   ....[34]....
        /*0474*/ 	.word	0x000031c0


	//   ....[35]....
        /*0478*/ 	.word	0x000031d0


	//   ....[36]....
        /*047c*/ 	.word	0x000031f0


	//   ....[37]....
        /*0480*/ 	.word	0x00003230


	//   ....[38]....
        /*0484*/ 	.word	0x00003260


	//   ....[39]....
        /*0488*/ 	.word	0x000032a0


	//   ....[40]....
        /*048c*/ 	.word	0x000032c0


	//   ....[41]....
        /*0490*/ 	.word	0x000032e0


	//   ....[42]....
        /*0494*/ 	.word	0x00003430


	//   ....[43]....
        /*0498*/ 	.word	0x00003440


	//   ....[44]....
        /*049c*/ 	.word	0x00003460


	//   ....[45]....
        /*04a0*/ 	.word	0x000034a0


	//   ....[46]....
        /*04a4*/ 	.word	0x000034d0


	//   ....[47]....
        /*04a8*/ 	.word	0x00003510


	//   ....[48]....
        /*04ac*/ 	.word	0x00003530


	//   ....[49]....
        /*04b0*/ 	.word	0x00003550


	//   ....[50]....
        /*04b4*/ 	.word	0x000035b0


	//   ....[51]....
        /*04b8*/ 	.word	0x00003690


	//   ....[52]....
        /*04bc*/ 	.word	0x000036a0


	//   ....[53]....
        /*04c0*/ 	.word	0x000036c0


	//   ....[54]....
        /*04c4*/ 	.word	0x00003700


	//   ....[55]....
        /*04c8*/ 	.word	0x00003730


	//   ....[56]....
        /*04cc*/ 	.word	0x00003770


	//   ....[57]....
        /*04d0*/ 	.word	0x00003790


	//   ....[58]....
        /*04d4*/ 	.word	0x000037b0


	//   ....[59]....
        /*04d8*/ 	.word	0x000037f0


	//   ....[60]....
        /*04dc*/ 	.word	0x00003900


	//   ....[61]....
        /*04e0*/ 	.word	0x00003910


	//   ....[62]....
        /*04e4*/ 	.word	0x00003940


	//   ....[63]....
        /*04e8*/ 	.word	0x00003970


	//   ....[64]....
        /*04ec*/ 	.word	0x000039a0


	//   ....[65]....
        /*04f0*/ 	.word	0x000039e0


	//   ....[66]....
        /*04f4*/ 	.word	0x00003a00


	//   ....[67]....
        /*04f8*/ 	.word	0x00003a20


	//   ....[68]....
        /*04fc*/ 	.word	0x00003a90


	//   ....[69]....
        /*0500*/ 	.word	0x00003b40


	//   ....[70]....
        /*0504*/ 	.word	0x00003b50


	//   ....[71]....
        /*0508*/ 	.word	0x00003b80


	//   ....[72]....
        /*050c*/ 	.word	0x00003bb0


	//   ....[73]....
        /*0510*/ 	.word	0x00003be0


	//   ....[74]....
        /*0514*/ 	.word	0x00003c20


	//   ....[75]....
        /*0518*/ 	.word	0x00003c40


	//   ....[76]....
        /*051c*/ 	.word	0x00003c60


	//   ....[77]....
        /*0520*/ 	.word	0x00003cc0


	//   ....[78]....
        /*0524*/ 	.word	0x00003d50


	//   ....[79]....
        /*0528*/ 	.word	0x00003d70


	//   ....[80]....
        /*052c*/ 	.word	0x00003d80


	//   ....[81]....
        /*0530*/ 	.word	0x00003db0


	//   ....[82]....
        /*0534*/ 	.word	0x00003de0


	//   ....[83]....
        /*0538*/ 	.word	0x00003e10


	//   ....[84]....
        /*053c*/ 	.word	0x00003e50


	//   ....[85]....
        /*0540*/ 	.word	0x00003e70


	//   ....[86]....
        /*0544*/ 	.word	0x00003e90


	//   ....[87]....
        /*0548*/ 	.word	0x00003f80


	//   ....[88]....
        /*054c*/ 	.word	0x00003fa0


	//   ....[89]....
        /*0550*/ 	.word	0x00003fb0


	//   ....[90]....
        /*0554*/ 	.word	0x00003fe0


	//   ....[91]....
        /*0558*/ 	.word	0x00004010


	//   ....[92]....
        /*055c*/ 	.word	0x00004040


	//   ....[93]....
        /*0560*/ 	.word	0x00004080


	//   ....[94]....
        /*0564*/ 	.word	0x000040a0


	//   ....[95]....
        /*0568*/ 	.word	0x000040c0


	//   ....[96]....
        /*056c*/ 	.word	0x000041c0


	//   ....[97]....
        /*0570*/ 	.word	0x000041d0


	//   ....[98]....
        /*0574*/ 	.word	0x000041f0


	//   ....[99]....
        /*0578*/ 	.word	0x00004230


	//   ....[100]....
        /*057c*/ 	.word	0x00004260


	//   ....[101]....
        /*0580*/ 	.word	0x000042a0


	//   ....[102]....
        /*0584*/ 	.word	0x000042c0


	//   ....[103]....
        /*0588*/ 	.word	0x000042e0


	//   ....[104]....
        /*058c*/ 	.word	0x00004350


	//   ....[105]....
        /*0590*/ 	.word	0x000043e0


	//   ....[106]....
        /*0594*/ 	.word	0x00004400


	//   ....[107]....
        /*0598*/ 	.word	0x00004410


	//   ....[108]....
        /*059c*/ 	.word	0x00004430


	//   ....[109]....
        /*05a0*/ 	.word	0x00004470


	//   ....[110]....
        /*05a4*/ 	.word	0x000044a0


	//   ....[111]....
        /*05a8*/ 	.word	0x000044e0


	//   ....[112]....
        /*05ac*/ 	.word	0x00004500


	//   ....[113]....
        /*05b0*/ 	.word	0x00004520


	//   ....[114]....
        /*05b4*/ 	.word	0x00004660


	//   ....[115]....
        /*05b8*/ 	.word	0x00004670


	//   ....[116]....
        /*05bc*/ 	.word	0x00004690


	//   ....[117]....
        /*05c0*/ 	.word	0x000046d0


	//   ....[118]....
        /*05c4*/ 	.word	0x00004700


	//   ....[119]....
        /*05c8*/ 	.word	0x00004740


	//   ....[120]....
        /*05cc*/ 	.word	0x00004760


	//   ....[121]....
        /*05d0*/ 	.word	0x00004780


	//   ....[122]....
        /*05d4*/ 	.word	0x000047c0


	//   ....[123]....
        /*05d8*/ 	.word	0x000048d0


	//   ....[124]....
        /*05dc*/ 	.word	0x000048e0


	//   ....[125]....
        /*05e0*/ 	.word	0x00004900


	//   ....[126]....
        /*05e4*/ 	.word	0x00004940


	//   ....[127]....
        /*05e8*/ 	.word	0x00004970


	//   ....[128]....
        /*05ec*/ 	.word	0x000049b0


	//   ....[129]....
        /*05f0*/ 	.word	0x000049d0


	//   ....[130]....
        /*05f4*/ 	.word	0x000049f0


	//   ....[131]....
        /*05f8*/ 	.word	0x00004aa0


	//   ....[132]....
        /*05fc*/ 	.word	0x00004b20


	//   ....[133]....
        /*0600*/ 	.word	0x00005010


	//   ....[134]....
        /*0604*/ 	.word	0x00005310


	//   ....[135]....
        /*0608*/ 	.word	0x000053c0


	//   ....[136]....
        /*060c*/ 	.word	0x00005470


	//   ....[137]....
        /*0610*/ 	.word	0x00005520


	//   ....[138]....
        /*0614*/ 	.word	0x000055d0


	//   ....[139]....
        /*0618*/ 	.word	0x00005680


	//   ....[140]....
        /*061c*/ 	.word	0x00005730


	//   ....[141]....
        /*0620*/ 	.word	0x000057e0


	//   ....[142]....
        /*0624*/ 	.word	0x00005890


	//   ....[143]....
        /*0628*/ 	.word	0x00005940


	//   ....[144]....
        /*062c*/ 	.word	0x000059f0


	//   ....[145]....
        /*0630*/ 	.word	0x00005aa0


	//   ....[146]....
        /*0634*/ 	.word	0x00005b50


	//   ....[147]....
        /*0638*/ 	.word	0x00005c00


	//   ....[148]....
        /*063c*/ 	.word	0x00005de0


	//   ....[149]....
        /*0640*/ 	.word	0x00005f00


	//   ....[150]....
        /*0644*/ 	.word	0x00006020


	//   ....[151]....
        /*0648*/ 	.word	0x00006140


	//   ....[152]....
        /*064c*/ 	.word	0x00006260


	//   ....[153]....
        /*0650*/ 	.word	0x00006380


	//   ....[154]....
        /*0654*/ 	.word	0x000064a0


	//   ....[155]....
        /*0658*/ 	.word	0x000065c0


	//   ....[156]....
        /*065c*/ 	.word	0x000066d0


	//   ....[157]....
        /*0660*/ 	.word	0x000067d0


	//   ....[158]....
        /*0664*/ 	.word	0x000068d0


	//   ....[159]....
        /*0668*/ 	.word	0x000069d0


	//   ....[160]....
        /*066c*/ 	.word	0x00006ad0


	//   ....[161]....
        /*0670*/ 	.word	0x00006bd0


	//   ....[162]....
        /*0674*/ 	.word	0x000076d0


	//   ....[163]....
        /*0678*/ 	.word	0x00007750


	//   ....[164]....
        /*067c*/ 	.word	0x000077d0


	//   ....[165]....
        /*0680*/ 	.word	0x00007850


	//   ....[166]....
        /*0684*/ 	.word	0x000078d0


	//   ....[167]....
        /*0688*/ 	.word	0x00007950


	//   ....[168]....
        /*068c*/ 	.word	0x000079d0


	//   ....[169]....
        /*0690*/ 	.word	0x00007a50


	//   ....[170]....
        /*0694*/ 	.word	0x00007ad0


	//   ....[171]....
        /*0698*/ 	.word	0x00007b50


	//   ....[172]....
        /*069c*/ 	.word	0x00007bd0


	//   ....[173]....
        /*06a0*/ 	.word	0x00007c50


	//   ....[174]....
        /*06a4*/ 	.word	0x00007cd0


	//   ....[175]....
        /*06a8*/ 	.word	0x00007d50


	//   ....[176]....
        /*06ac*/ 	.word	0x00007f30


	//   ....[177]....
        /*06b0*/ 	.word	0x00008030


	//   ....[178]....
        /*06b4*/ 	.word	0x00008130


	//   ....[179]....
        /*06b8*/ 	.word	0x00008230


	//   ....[180]....
        /*06bc*/ 	.word	0x00008330


	//   ....[181]....
        /*06c0*/ 	.word	0x00008430


	//   ....[182]....
        /*06c4*/ 	.word	0x00008530


	//   ....[183]....
        /*06c8*/ 	.word	0x00008620


	//   ....[184]....
        /*06cc*/ 	.word	0x00008700


	//   ....[185]....
        /*06d0*/ 	.word	0x000087e0


	//   ....[186]....
        /*06d4*/ 	.word	0x000088c0


	//   ....[187]....
        /*06d8*/ 	.word	0x000089a0


	//   ....[188]....
        /*06dc*/ 	.word	0x00008a90


	//   ....[189]....
        /*06e0*/ 	.word	0x00008b30


	//   ....[190]....
        /*06e4*/ 	.word	0x00008ba0


	//   ....[191]....
        /*06e8*/ 	.word	0x00008c10


	//   ....[192]....
        /*06ec*/ 	.word	0x00008c80


	//   ....[193]....
        /*06f0*/ 	.word	0x00008cf0


	//   ....[194]....
        /*06f4*/ 	.word	0x00008d60


	//----- nvinfo : EIATTR_VRC_CTA_INIT_COUNT
	.align		4
.L_270:
        /*06f8*/ 	.byte	0x02, 0x4a
	.zero		1
	.zero		1


	//----- nvinfo : EIATTR_EXIT_INSTR_OFFSETS
	.align		4
        /*06fc*/ 	.byte	0x04, 0x1c
        /*06fe*/ 	.short	(.L_272 - .L_271)


	//   ....[0]....
.L_271:
        /*0700*/ 	.word	0x00002090


	//   ....[1]....
        /*0704*/ 	.word	0x00002360


	//   ....[2]....
        /*0708*/ 	.word	0x00002380


	//   ....[3]....
        /*070c*/ 	.word	0x00007d60


	//   ....[4]....
        /*0710*/ 	.word	0x00008b40


	//----- nvinfo : EIATTR_MAX_THREADS
	.align		4
.L_272:
        /*0714*/ 	.byte	0x04, 0x05
        /*0716*/ 	.short	(.L_274 - .L_273)
.L_273:
        /*0718*/ 	.word	0x00000180
        /*071c*/ 	.word	0x00000001
        /*0720*/ 	.word	0x00000001


	//----- nvinfo : EIATTR_CRS_STACK_SIZE
	.align		4
.L_274:
        /*0724*/ 	.byte	0x04, 0x1e
        /*0726*/ 	.short	(.L_276 - .L_275)
.L_275:
        /*0728*/ 	.word	0x00000000


	//----- nvinfo : EIATTR_CBANK_PARAM_SIZE
	.align		4
.L_276:
        /*072c*/ 	.byte	0x03, 0x19
        /*072e*/ 	.short	0x004d


	//----- nvinfo : EIATTR_PARAM_CBANK
	.align		4
        /*0730*/ 	.byte	0x04, 0x0a
        /*0732*/ 	.short	(.L_278 - .L_277)
	.align		4
.L_277:
        /*0734*/ 	.word	index@(.nv.constant0._ZN3cub18CUB_300001_SM_10006detail10radix_sort29DeviceRadixSortOnesweepKernelINS1_5radix10policy_hubIj6float2yE10Policy1000ELNS0_9SortOrderE0EjS6_yiiNS1_21identity_decomposer_tEEEvPT5_SC_PT3_PKSD_PT1_PKSH_PT2_PKSL_T4_iiT6_)
        /*0738*/ 	.short	0x0380
        /*073a*/ 	.short	0x004d


	//----- nvinfo : EIATTR_SW_WAR
	.align		4
.L_278:
        /*073c*/ 	.byte	0x04, 0x36
        /*073e*/ 	.short	(.L_280 - .L_279)
.L_279:
        /*0740*/ 	.word	0x00000008
.L_280:


//--------------------- .nv.info._ZN3cub18CUB_300001_SM_10006detail10radix_sort33DeviceRadixSortExclusiveSumKernelINS1_5radix10policy_hubIj6float2yE10Policy1000EyEEvPT0_ --------------------------
	.section	.nv.info._ZN3cub18CUB_300001_SM_10006detail10radix_sort33DeviceRadixSortExclusiveSumKernelINS1_5radix10policy_hubIj6float2yE10Policy1000EyEEvPT0_,"",@"SHT_CUDA_INFO"
	.sectionflags	@""
	.align	4


	//----- nvinfo : EIATTR_CUDA_API_VERSION
	.align		4
        /*0000*/ 	.byte	0x04, 0x37
        /*0002*/ 	.short	(.L_282 - .L_281)
.L_281:
        /*0004*/ 	.word	0x00000082


	//----- nvinfo : EIATTR_KPARAM_INFO
	.align		4
.L_282:
        /*0008*/ 	.byte	0x04, 0x17
        /*000a*/ 	.short	(.L_284 - .L_283)
.L_283:
        /*000c*/ 	.word	0x00000000
        /*0010*/ 	.short	0x0000
        /*0012*/ 	.short	0x0000
        /*0014*/ 	.byte	0x00, 0xf5, 0x21, 0x00


	//----- nvinfo : EIATTR_SPARSE_MMA_MASK
	.align		4
.L_284:
        /*0018*/ 	.byte	0x03, 0x50
        /*001a*/ 	.short	0x0000


	//----- nvinfo : EIATTR_MAXREG_COUNT
	.align		4
        /*001c*/ 	.byte	0x03, 0x1b
        /*001e*/ 	.short	0x00ff


	//----- nvinfo : EIATTR_NUM_BARRIERS
	.align		4
        /*0020*/ 	.byte	0x02, 0x4c
        /*0022*/ 	.byte	0x01
	.zero		1


	//----- nvinfo : EIATTR_MERCURY_ISA_VERSION
	.align		4
        /*0024*/ 	.byte	0x03, 0x5f
        /*0026*/ 	.short	0x0101


	//----- nvinfo : EIATTR_COOP_GROUP_MASK_REGIDS
	.align		4
        /*0028*/ 	.byte	0x04, 0x29
        /*002a*/ 	.short	(.L_286 - .L_285)


	//   ....[0]....
.L_285:
        /*002c*/ 	.word	0xffffffff


	//   ....[1]....
        /*0030*/ 	.word	0xffffffff


	//   ....[2]....
        /*0034*/ 	.word	0xffffffff


	//   ....[3]....
        /*0038*/ 	.word	0xffffffff


	//   ....[4]....
        /*003c*/ 	.word	0xffffffff


	//   ....[5]....
        /*0040*/ 	.word	0xffffffff


	//   ....[6]....
        /*0044*/ 	.word	0xffffffff


	//   ....[7]....
        /*0048*/ 	.word	0xffffffff


	//   ....[8]....
        /*004c*/ 	.word	0xffffffff


	//   ....[9]....
        /*0050*/ 	.word	0xffffffff


	//   ....[10]....
        /*0054*/ 	.word	0x05000015


	//   ....[11]....
        /*0058*/ 	.word	0x05000015


	//   ....[12]....
        /*005c*/ 	.word	0x05000015


	//   ....[13]....
        /*0060*/ 	.word	0x05000015


	//   ....[14]....
        /*0064*/ 	.word	0x05000015


	//   ....[15]....
        /*0068*/ 	.word	0x05000015


	//   ....[16]....
        /*006c*/ 	.word	0x05000015


	//   ....[17]....
        /*0070*/ 	.word	0x05000015


	//   ....[18]....
        /*0074*/ 	.word	0x05000015


	//   ....[19]....
        /*0078*/ 	.word	0x05000015


	//----- nvinfo : EIATTR_COOP_GROUP_INSTR_OFFSETS
	.align		4
.L_286:
        /*007c*/ 	.byte	0x04, 0x28
        /*007e*/ 	.short	(.L_288 - .L_287)


	//   ....[0]....
.L_287:
        /*0080*/ 	.word	0x00000250


	//   ....[1]....
        /*0084*/ 	.word	0x00000260


	//   ....[2]....
        /*0088*/ 	.word	0x000002a0


	//   ....[3]....
        /*008c*/ 	.word	0x000002c0


	//   ....[4]....
        /*0090*/ 	.word	0x00000310


	//   ....[5]....
        /*0094*/ 	.word	0x00000320


	//   ....[6]....
        /*0098*/ 	.word	0x00000360


	//   ....[7]....
        /*009c*/ 	.word	0x00000380


	//   ....[8]....
        /*00a0*/ 	.word	0x000003d0


	//   ....[9]....
        /*00a4*/ 	.word	0x000003e0


	//   ....[10]....
        /*00a8*/ 	.word	0x00000660


	//   ....[11]....
        /*00ac*/ 	.word	0x000006b0


	//   ....[12]....
        /*00b0*/ 	.word	0x00000740


	//   ....[13]....
        /*00b4*/ 	.word	0x00000790


	//   ....[14]....
        /*00b8*/ 	.word	0x00000820


	//   ....[15]....
        /*00bc*/ 	.word	0x00000870


	//   ....[16]....
        /*00c0*/ 	.word	0x00000900


	//   ....[17]....
        /*00c4*/ 	.word	0x00000950


	//   ....[18]....
        /*00c8*/ 	.word	0x000009e0


	//   ....[19]....
        /*00cc*/ 	.word	0x00000a30


	//----- nvinfo : EIATTR_VRC_CTA_INIT_COUNT
	.align		4
.L_288:
        /*00d0*/ 	.byte	0x02, 0x4a
	.zero		1
	.zero		1


	//----- nvinfo : EIATTR_EXIT_INSTR_OFFSETS
	.align		4
        /*00d4*/ 	.byte	0x04, 0x1c
        /*00d6*/ 	.short	(.L_290 - .L_289)


	//   ....[0]....
.L_289:
        /*00d8*/ 	.word	0x000005d0


	//   ....[1]....
        /*00dc*/ 	.word	0x00000600


	//----- nvinfo : EIATTR_CRS_STACK_SIZE
	.align		4
.L_290:
        /*00e0*/ 	.byte	0x04, 0x1e
        /*00e2*/ 	.short	(.L_292 - .L_291)
.L_291:
        /*00e4*/ 	.word	0x00000000


	//----- nvinfo : EIATTR_CBANK_PARAM_SIZE
	.align		4
.L_292:
        /*00e8*/ 	.byte	0x03, 0x19
        /*00ea*/ 	.short	0x0008


	//----- nvinfo : EIATTR_PARAM_CBANK
	.align		4
        /*00ec*/ 	.byte	0x04, 0x0a
        /*00ee*/ 	.short	(.L_294 - .L_293)
	.align		4
.L_293:
        /*00f0*/ 	.word	index@(.nv.constant0._ZN3cub18CUB_300001_SM_10006detail10radix_sort33DeviceRadixSortExclusiveSumKernelINS1_5radix10policy_hubIj6float2yE10Policy1000EyEEvPT0_)
        /*00f4*/ 	.short	0x0380
        /*00f6*/ 	.short	0x0008


	//----- nvinfo : EIATTR_SW_WAR
	.align		4
.L_294:
        /*00f8*/ 	.byte	0x04, 0x36
        /*00fa*/ 	.short	(.L_296 - .L_295)
.L_295:
        /*00fc*/ 	.word	0x00000008
.L_296:


//--------------------- .nv.info._ZN3cub18CUB_300001_SM_10006detail10radix_sort30DeviceRadixSortHistogramKernelINS1_5radix10policy_hubIj6float2yE10Policy1000ELNS0_9SortOrderE0EjyNS1_21identity_decomposer_tEEEvPT2_PKT1_SB_iiT3_ --------------------------
	.section	.nv.info._ZN3cub18CUB_300001_SM_10006detail10radix_sort30DeviceRadixSortHistogramKernelINS1_5radix10policy_hubIj6float2yE10Policy1000ELNS0_9SortOrderE0EjyNS1_21identity_decomposer_tEEEvPT2_PKT1_SB_iiT3_,"",@"SHT_CUDA_INFO"
	.sectionflags	@""
	.align	4


	//----- nvinfo : EIATTR_CUDA_API_VERSION
	.align		4
        /*0000*/ 	.byte	0x04, 0x37
        /*0002*/ 	.short	(.L_298 - .L_297)
.L_297:
        /*0004*/ 	.word	0x00000082


	//----- nvinfo : EIATTR_KPARAM_INFO
	.align		4
.L_298:
        /*0008*/ 	.byte	0x04, 0x17
        /*000a*/ 	.short	(.L_300 - .L_299)
.L_299:
        /*000c*/ 	.word	0x00000000
        /*0010*/ 	.short	0x0005
        /*0012*/ 	.short	0x0020
        /*0014*/ 	.byte	0x00, 0xf0, 0x05, 0x00


	//----- nvinfo : EIATTR_KPARAM_INFO
	.align		4
.L_300:
        /*0018*/ 	.byte	0x04, 0x17
        /*001a*/ 	.short	(.L_302 - .L_301)
.L_301:
        /*001c*/ 	.word	0x00000000
        /*0020*/ 	.short	0x0004
        /*0022*/ 	.short	0x001c
        /*0024*/ 	.byte	0x00, 0xf0, 0x11, 0x00


	//----- nvinfo : EIATTR_KPARAM_INFO
	.align		4
.L_302:
        /*0028*/ 	.byte	0x04, 0x17
        /*002a*/ 	.short	(.L_304 - .L_303)
.L_303:
        /*002c*/ 	.word	0x00000000
        /*0030*/ 	.short	0x0003
        /*0032*/ 	.short	0x0018
        /*0034*/ 	.byte	0x00, 0xf0, 0x11, 0x00


	//----- nvinfo : EIATTR_KPARAM_INFO
	.align		4
.L_304:
        /*0038*/ 	.byte	0x04, 0x17
        /*003a*/ 	.short	(.L_306 - .L_305)
.L_305:
        /*003c*/ 	.word	0x00000000
        /*0040*/ 	.short	0x0002
        /*0042*/ 	.short	0x0010
        /*0044*/ 	.byte	0x00, 0xf0, 0x21, 0x00


	//----- nvinfo : EIATTR_KPARAM_INFO
	.align		4
.L_306:
        /*0048*/ 	.byte	0x04, 0x17
        /*004a*/ 	.short	(.L_308 - .L_307)
.L_307:
        /*004c*/ 	.word	0x00000000
        /*0050*/ 	.short	0x0001
        /*0052*/ 	.short	0x0008
        /*0054*/ 	.byte	0x00, 0xf5, 0x21, 0x00


	//----- nvinfo : EIATTR_KPARAM_INFO
	.align		4
.L_308:
        /*0058*/ 	.byte	0x04, 0x17
        /*005a*/ 	.short	(.L_310 - .L_309)
.L_309:
        /*005c*/ 	.word	0x00000000
        /*0060*/ 	.short	0x0000
        /*0062*/ 	.short	0x0000
        /*0064*/ 	.byte	0x00, 0xf5, 0x21, 0x00


	//----- nvinfo : EIATTR_SPARSE_MMA_MASK
	.align		4
.L_310:
        /*0068*/ 	.byte	0x03, 0x50
        /*006a*/ 	.short	0x0000


	//----- nvinfo : EIATTR_MAXREG_COUNT
	.align		4
        /*006c*/ 	.byte	0x03, 0x1b
        /*006e*/ 	.short	0x00ff


	//----- nvinfo : EIATTR_NUM_BARRIERS
	.align		4
        /*0070*/ 	.byte	0x02, 0x4c
        /*0072*/ 	.byte	0x01
	.zero		1


	//----- nvinfo : EIATTR_MERCURY_ISA_VERSION
	.align		4
        /*0074*/ 	.byte	0x03, 0x5f
        /*0076*/ 	.short	0x0101


	//----- nvinfo : EIATTR_VRC_CTA_INIT_COUNT
	.align		4
        /*0078*/ 	.byte	0x02, 0x4a
	.zero		1
	.zero		1


	//----- nvinfo : EIATTR_EXIT_INSTR_OFFSETS
	.align		4
        /*007c*/ 	.byte	0x04, 0x1c
        /*007e*/ 	.short	(.L_312 - .L_311)


	//   ....[0]....
.L_311:
        /*0080*/ 	.word	0x00000040


	//   ....[1]....
        /*0084*/ 	.word	0x00002ec0


	//----- nvinfo : EIATTR_MAX_THREADS
	.align		4
.L_312:
        /*0088*/ 	.byte	0x04, 0x05
        /*008a*/ 	.short	(.L_314 - .L_313)
.L_313:
        /*008c*/ 	.word	0x00000080
        /*0090*/ 	.word	0x00000001
        /*0094*/ 	.word	0x00000001


	//----- nvinfo : EIATTR_CRS_STACK_SIZE
	.align		4
.L_314:
        /*0098*/ 	.byte	0x04, 0x1e
        /*009a*/ 	.short	(.L_316 - .L_315)
.L_315:
        /*009c*/ 	.word	0x00000000


	//----- nvinfo : EIATTR_CBANK_PARAM_SIZE
	.align		4
.L_316:
        /*00a0*/ 	.byte	0x03, 0x19
        /*00a2*/ 	.short	0x0021


	//----- nvinfo : EIATTR_PARAM_CBANK
	.align		4
        /*00a4*/ 	.byte	0x04, 0x0a
        /*00a6*/ 	.short	(.L_318 - .L_317)
	.align		4
.L_317:
        /*00a8*/ 	.word	index@(.nv.constant0._ZN3cub18CUB_300001_SM_10006detail10radix_sort30DeviceRadixSortHistogramKernelINS1_5radix10policy_hubIj6float2yE10Policy1000ELNS0_9SortOrderE0EjyNS1_21identity_decomposer_tEEEvPT2_PKT1_SB_iiT3_)
        /*00ac*/ 	.short	0x0380
        /*00ae*/ 	.short	0x0021


	//----- nvinfo : EIATTR_SW_WAR
	.align		4
.L_318:
        /*00b0*/ 	.byte	0x04, 0x36
        /*00b2*/ 	.short	(.L_320 - .L_319)
.L_319:
        /*00b4*/ 	.word	0x00000008
.L_320:


//--------------------- .nv.info._ZN3cub18CUB_300001_SM_10006detail10radix_sort31DeviceRadixSortSingleTileKernelINS1_5radix10policy_hubIj6float2yE10Policy1000ELNS0_9SortOrderE0EjS6_yNS1_21identity_decomposer_tEEEvPKT1_PSB_PKT2_PSF_T3_iiT4_ --------------------------
	.section	.nv.info._ZN3cub18CUB_300001_SM_10006detail10radix_sort31DeviceRadixSortSingleTileKernelINS1_5radix10policy_hubIj6float2yE10Policy1000ELNS0_9SortOrderE0EjS6_yNS1_21identity_decomposer_tEEEvPKT1_PSB_PKT2_PSF_T3_iiT4_,"",@"SHT_CUDA_INFO"
	.sectionflags	@""
	.align	4


	//----- nvinfo : EIATTR_CUDA_API_VERSION
	.align		4
        /*0000*/ 	.byte	0x04, 0x37
        /*0002*/ 	.short	(.L_322 - .L_321)
.L_321:
        /*0004*/ 	.word	0x00000082


	//----- nvinfo : EIATTR_KPARAM_INFO
	.align		4
.L_322:
        /*0008*/ 	.byte	0x04, 0x17
        /*000a*/ 	.short	(.L_324 - .L_323)
.L_323:
        /*000c*/ 	.word	0x00000000
        /*0010*/ 	.short	0x0007
        /*0012*/ 	.short	0x0030
        /*0014*/ 	.byte	0x00, 0xf0, 0x05, 0x00


	//----- nvinfo : EIATTR_KPARAM_INFO
	.align		4
.L_324:
        /*0018*/ 	.byte	0x04, 0x17
        /*001a*/ 	.short	(.L_326 - .L_325)
.L_325:
        /*001c*/ 	.word	0x00000000
        /*0020*/ 	.short	0x0006
        /*0022*/ 	.short	0x002c
        /*0024*/ 	.byte	0x00, 0xf0, 0x11, 0x00


	//----- nvinfo : EIATTR_KPARAM_INFO
	.align		4
.L_326:
        /*0028*/ 	.byte	0x04, 0x17
        /*002a*/ 	.short	(.L_328 - .L_327)
.L_327:
        /*002c*/ 	.word	0x00000000
        /*0030*/ 	.short	0x0005
        /*0032*/ 	.short	0x0028
        /*0034*/ 	.byte	0x00, 0xf0, 0x11, 0x00


	//----- nvinfo : EIATTR_KPARAM_INFO
	.align		4
.L_328:
        /*0038*/ 	.byte	0x04, 0x17
        /*003a*/ 	.short	(.L_330 - .L_329)
.L_329:
        /*003c*/ 	.word	0x00000000
        /*0040*/ 	.short	0x0004
        /*0042*/ 	.short	0x0020
        /*0044*/ 	.byte	0x00, 0xf0, 0x21, 0x00


	//----- nvinfo : EIATTR_KPARAM_INFO
	.align		4
.L_330:
        /*0048*/ 	.byte	0x04, 0x17
        /*004a*/ 	.short	(.L_332 - .L_331)
.L_331:
        /*004c*/ 	.word	0x00000000
        /*0050*/ 	.short	0x0003
        /*0052*/ 	.short	0x0018
        /*0054*/ 	.byte	0x00, 0xf5, 0x21, 0x00


	//----- nvinfo : EIATTR_KPARAM_INFO
	.align		4
.L_332:
        /*0058*/ 	.byte	0x04, 0x17
        /*005a*/ 	.short	(.L_334 - .L_333)
.L_333:
        /*005c*/ 	.word	0x00000000
        /*0060*/ 	.short	0x0002
        /*0062*/ 	.short	0x0010
        /*0064*/ 	.byte	0x00, 0xf5, 0x21, 0x00


	//----- nvinfo : EIATTR_KPARAM_INFO
	.align		4
.L_334:
        /*0068*/ 	.byte	0x04, 0x17
        /*006a*/ 	.short	(.L_336 - .L_335)
.L_335:
        /*006c*/ 	.word	0x00000000
        /*0070*/ 	.short	0x0001
        /*0072*/ 	.short	0x0008
        /*0074*/ 	.byte	0x00, 0xf5, 0x21, 0x00


	//----- nvinfo : EIATTR_KPARAM_INFO
	.align		4
.L_336:
        /*0078*/ 	.byte	0x04, 0x17
        /*007a*/ 	.short	(.L_338 - .L_337)
.L_337:
        /*007c*/ 	.word	0x00000000
        /*0080*/ 	.short	0x0000
        /*0082*/ 	.short	0x0000
        /*0084*/ 	.byte	0x00, 0xf5, 0x21, 0x00


	//----- nvinfo : EIATTR_SPARSE_MMA_MASK
	.align		4
.L_338:
        /*0088*/ 	.byte	0x03, 0x50
        /*008a*/ 	.short	0x0000


	//----- nvinfo : EIATTR_MAXREG_COUNT
	.align		4
        /*008c*/ 	.byte	0x03, 0x1b
        /*008e*/ 	.short	0x00ff


	//----- nvinfo : EIATTR_NUM_BARRIERS
	.align		4
        /*0090*/ 	.byte	0x02, 0x4c
        /*0092*/ 	.byte	0x01
	.zero		1


	//----- nvinfo : EIATTR_MERCURY_ISA_VERSION
	.align		4
        /*0094*/ 	.byte	0x03, 0x5f
        /*0096*/ 	.short	0x0101


	//----- nvinfo : EIATTR_COOP_GROUP_MASK_REGIDS
	.align		4
        /*0098*/ 	.byte	0x04, 0x29
        /*009a*/ 	.short	(.L_340 - .L_339)


	//   ....[0]....
.L_339:
        /*009c*/ 	.word	0xffffffff


	//   ....[1]....
        /*00a0*/ 	.word	0xffffffff


	//   ....[2]....
        /*00a4*/ 	.word	0xffffffff


	//   ....[3]....
        /*00a8*/ 	.word	0xffffffff


	//   ....[4]....
        /*00ac*/ 	.word	0xffffffff


	//----- nvinfo : EIATTR_COOP_GROUP_INSTR_OFFSETS
	.align		4
.L_340:
        /*00b0*/ 	.byte	0x04, 0x28
        /*00b2*/ 	.short	(.L_342 - .L_341)


	//   ....[0]....
.L_341:
        /*00b4*/ 	.word	0x00001140


	//   ....[1]....
        /*00b8*/ 	.word	0x00001160


	//   ....[2]....
        /*00bc*/ 	.word	0x00001180


	//   ....[3]....
        /*00c0*/ 	.word	0x000011a0


	//   ....[4]....
        /*00c4*/ 	.word	0x000011c0


	//----- nvinfo : EIATTR_VRC_CTA_INIT_COUNT
	.align		4
.L_342:
        /*00c8*/ 	.byte	0x02, 0x4a
	.zero		1
	.zero		1


	//----- nvinfo : EIATTR_EXIT_INSTR_OFFSETS
	.align		4
        /*00cc*/ 	.byte	0x04, 0x1c
        /*00ce*/ 	.short	(.L_344 - .L_343)


	//   ....[0]....
.L_343:
        /*00d0*/ 	.word	0x00002430


	//   ....[1]....
        /*00d4*/ 	.word	0x00002470


	//----- nvinfo : EIATTR_MAX_THREADS
	.align		4
.L_344:
        /*00d8*/ 	.byte	0x04, 0x05
        /*00da*/ 	.short	(.L_346 - .L_345)
.L_345:
        /*00dc*/ 	.word	0x00000100
        /*00e0*/ 	.word	0x00000001
        /*00e4*/ 	.word	0x00000001


	//----- nvinfo : EIATTR_CBANK_PARAM_SIZE
	.align		4
.L_346:
        /*00e8*/ 	.byte	0x03, 0x19
        /*00ea*/ 	.short	0x0031


	//----- nvinfo : EIATTR_PARAM_CBANK
	.align		4
        /*00ec*/ 	.byte	0x04, 0x0a
        /*00ee*/ 	.short	(.L_348 - .L_347)
	.align		4
.L_347:
        /*00f0*/ 	.word	index@(.nv.constant0._ZN3cub18CUB_300001_SM_10006detail10radix_sort31DeviceRadixSortSingleTileKernelINS1_5radix10policy_hubIj6float2yE10Policy1000ELNS0_9SortOrderE0EjS6_yNS1_21identity_decomposer_tEEEvPKT1_PSB_PKT2_PSF_T3_iiT4_)
        /*00f4*/ 	.short	0x0380
        /*00f6*/ 	.short	0x0031


	//----- nvinfo : EIATTR_SW_WAR
	.align		4
.L_348:
        /*00f8*/ 	.byte	0x04, 0x36
        /*00fa*/ 	.short	(.L_350 - .L_349)
.L_349:
        /*00fc*/ 	.word	0x00000008
.L_350:


//--------------------- .nv.info._ZN3cub18CUB_300001_SM_10006detail9transform16transform_kernelINS2_10policy_hubILb1EN4cuda3std3__45tupleIJN6thrust24THRUST_300001_SM_1000_NS6detail15normal_iteratorINSA_10device_ptrI6float2EEEEEEEE10policy1000El21point_to_bucket_indexNSC_INSD_IjEEEEJPSE_EEEvT0_iT1_T2_DpNS2_10kernel_argIT3_EE --------------------------
	.section	.nv.info._ZN3cub18CUB_300001_SM_10006detail9transform16transform_kernelINS2_10policy_hubILb1EN4cuda3std3__45tupleIJN6thrust24THRUST_300001_SM_1000_NS6detail15normal_iteratorINSA_10device_ptrI6float2EEEEEEEE10policy1000El21point_to_bucket_indexNSC_INSD_IjEEEEJPSE_EEEvT0_iT1_T2_DpNS2_10kernel_argIT3_EE,"",@"SHT_CUDA_INFO"
	.sectionflags	@""
	.align	4


	//----- nvinfo : EIATTR_CUDA_API_VERSION
	.align		4
        /*0000*/ 	.byte	0x04, 0x37
        /*0002*/ 	.short	(.L_352 - .L_351)
.L_351:
        /*0004*/ 	.word	0x00000082


	//----- nvinfo : EIATTR_KPARAM_INFO
	.align		4
.L_352:
        /*0008*/ 	.byte	0x04, 0x17
        /*000a*/ 	.short	(.L_354 - .L_353)
.L_353:
        /*000c*/ 	.word	0x00000000
        /*0010*/ 	.short	0x0004
        /*0012*/ 	.short	0x0020
        /*0014*/ 	.byte	0x00, 0xf0, 0x41, 0x00


	//----- nvinfo : EIATTR_KPARAM_INFO
	.align		4
.L_354:
        /*0018*/ 	.byte	0x04, 0x17
        /*001a*/ 	.short	(.L_356 - .L_355)
.L_355:
        /*001c*/ 	.word	0x00000000
        /*0020*/ 	.short	0x0003
        /*0022*/ 	.short	0x0018
        /*0024*/ 	.byte	0x00, 0xf0, 0x21, 0x00


	//----- nvinfo : EIATTR_KPARAM_INFO
	.align		4
.L_356:
        /*0028*/ 	.byte	0x04, 0x17
        /*002a*/ 	.short	(.L_358 - .L_357)
.L_357:
        /*002c*/ 	.word	0x00000000
        /*0030*/ 	.short	0x0002
        /*0032*/ 	.short	0x000c
        /*0034*/ 	.byte	0x00, 0xf0, 0x21, 0x00


	//----- nvinfo : EIATTR_KPARAM_INFO
	.align		4
.L_358:
        /*0038*/ 	.byte	0x04, 0x17
        /*003a*/ 	.short	(.L_360 - .L_359)
.L_359:
        /*003c*/ 	.word	0x00000000
        /*0040*/ 	.short	0x0001
        /*0042*/ 	.short	0x0008
        /*0044*/ 	.byte	0x00, 0xf0, 0x11, 0x00


	//----- nvinfo : EIATTR_KPARAM_INFO
	.align		4
.L_360:
        /*0048*/ 	.byte	0x04, 0x17
        /*004a*/ 	.short	(.L_362 - .L_361)
.L_361:
        /*004c*/ 	.word	0x00000000
        /*0050*/ 	.short	0x0000
        /*0052*/ 	.short	0x0000
        /*0054*/ 	.byte	0x00, 0xf0, 0x21, 0x00


	//----- nvinfo : EIATTR_SPARSE_MMA_MASK
	.align		4
.L_362:
        /*0058*/ 	.byte	0x03, 0x50
        /*005a*/ 	.short	0x0000


	//----- nvinfo : EIATTR_MAXREG_COUNT
	.align		4
        /*005c*/ 	.byte	0x03, 0x1b
        /*005e*/ 	.short	0x00ff


	//----- nvinfo : EIATTR_MERCURY_ISA_VERSION
	.align		4
        /*0060*/ 	.byte	0x03, 0x5f
        /*0062*/ 	.short	0x0101


	//----- nvinfo : EIATTR_VRC_CTA_INIT_COUNT
	.align		4
        /*0064*/ 	.byte	0x02, 0x4a
	.zero		1
	.zero		1


	//----- nvinfo : EIATTR_EXIT_INSTR_OFFSETS
	.align		4
        /*0068*/ 	.byte	0x04, 0x1c
        /*006a*/ 	.short	(.L_364 - .L_363)


	//   ....[0]....
.L_363:
        /*006c*/ 	.word	0x000002b0


	//   ....[1]....
        /*0070*/ 	.word	0x00000f00


	//   ....[2]....
        /*0074*/ 	.word	0x00001270


	//   ....[3]....
        /*0078*/ 	.word	0x00001450


	//   ....[4]....
        /*007c*/ 	.word	0x00001480


	//   ....[5]....
        /*0080*/ 	.word	0x00001530


	//   ....[6]....
        /*0084*/ 	.word	0x00001550


	//   ....[7]....
        /*0088*/ 	.word	0x00001ad0


	//   ....[8]....
        /*008c*/ 	.word	0x00001d20


	//   ....[9]....
        /*0090*/ 	.word	0x00001e90


	//   ....[10]....
        /*0094*/ 	.word	0x00001f40


	//----- nvinfo : EIATTR_MAX_THREADS
	.align		4
.L_364:
        /*0098*/ 	.byte	0x04, 0x05
        /*009a*/ 	.short	(.L_366 - .L_365)
.L_365:
        /*009c*/ 	.word	0x00000080
        /*00a0*/ 	.word	0x00000001
        /*00a4*/ 	.word	0x00000001


	//----- nvinfo : EIATTR_CRS_STACK_SIZE
	.align		4
.L_366:
        /*00a8*/ 	.byte	0x04, 0x1e
        /*00aa*/ 	.short	(.L_368 - .L_367)
.L_367:
        /*00ac*/ 	.word	0x00000000


	//----- nvinfo : EIATTR_CBANK_PARAM_SIZE
	.align		4
.L_368:
        /*00b0*/ 	.byte	0x03, 0x19
        /*00b2*/ 	.short	0x0030


	//----- nvinfo : EIATTR_PARAM_CBANK
	.align		4
        /*00b4*/ 	.byte	0x04, 0x0a
        /*00b6*/ 	.short	(.L_370 - .L_369)
	.align		4
.L_369:
        /*00b8*/ 	.word	index@(.nv.constant0._ZN3cub18CUB_300001_SM_10006detail9transform16transform_kernelINS2_10policy_hubILb1EN4cuda3std3__45tupleIJN6thrust24THRUST_300001_SM_1000_NS6detail15normal_iteratorINSA_10device_ptrI6float2EEEEEEEE10policy1000El21point_to_bucket_indexNSC_INSD_IjEEEEJPSE_EEEvT0_iT1_T2_DpNS2_10kernel_argIT3_EE)
        /*00bc*/ 	.short	0x0380
        /*00be*/ 	.short	0x0030


	//----- nvinfo : EIATTR_SW_WAR
	.align		4
.L_370:
        /*00c0*/ 	.byte	0x04, 0x36
        /*00c2*/ 	.short	(.L_372 - .L_371)
.L_371:
        /*00c4*/ 	.word	0x00000008
.L_372:


//--------------------- .nv.info._ZN3cub18CUB_300001_SM_10006detail9transform16transform_kernelINS2_10policy_hubILb1EN4cuda3std3__45tupleIJN6thrust24THRUST_300001_SM_1000_NS6detail15normal_iteratorINSA_10device_ptrI6float2EEEEEEEE10policy1000Ei21point_to_bucket_indexNSC_INSD_IjEEEEJPSE_EEEvT0_iT1_T2_DpNS2_10kernel_argIT3_EE --------------------------
	.section	.nv.info._ZN3cub18CUB_300001_SM_10006detail9transform16transform_kernelINS2_10policy_hubILb1EN4cuda3std3__45tupleIJN6thrust24THRUST_300001_SM_1000_NS6detail15normal_iteratorINSA_10device_ptrI6float2EEEEEEEE10policy1000Ei21point_to_bucket_indexNSC_INSD_IjEEEEJPSE_EEEvT0_iT1_T2_DpNS2_10kernel_argIT3_EE,"",@"SHT_CUDA_INFO"
	.sectionflags	@""
	.align	4


	//----- nvinfo : EIATTR_CUDA_API_VERSION
	.align		4
        /*0000*/ 	.byte	0x04, 0x37
        /*0002*/ 	.short	(.L_374 - .L_373)
.L_373:
        /*0004*/ 	.word	0x00000082


	//----- nvinfo : EIATTR_KPARAM_INFO
	.align		4
.L_374:
        /*0008*/ 	.byte	0x04, 0x17
        /*000a*/ 	.short	(.L_376 - .L_375)
.L_375:
        /*000c*/ 	.word	0x00000000
        /*0010*/ 	.short	0x0004
        /*0012*/ 	.short	0x0018
        /*0014*/ 	.byte	0x00, 0xf0, 0x41, 0x00


	//----- nvinfo : EIATTR_KPARAM_INFO
	.align		4
.L_376:
        /*0018*/ 	.byte	0x04, 0x17
        /*001a*/ 	.short	(.L_378 - .L_377)
.L_377:
        /*001c*/ 	.word	0x00000000
        /*0020*/ 	.short	0x0003
        /*0022*/ 	.short	0x0010
        /*0024*/ 	.byte	0x00, 0xf0, 0x21, 0x00


	//----- nvinfo : EIATTR_KPARAM_INFO
	.align		4
.L_378:
        /*0028*/ 	.byte	0x04, 0x17
        /*002a*/ 	.short	(.L_380 - .L_379)
.L_379:
        /*002c*/ 	.word	0x00000000
        /*0030*/ 	.short	0x0002
        /*0032*/ 	.short	0x0008
        /*0034*/ 	.byte	0x00, 0xf0, 0x21, 0x00


	//----- nvinfo : EIATTR_KPARAM_INFO
	.align		4
.L_380:
        /*0038*/ 	.byte	0x04, 0x17
        /*003a*/ 	.short	(.L_382 - .L_381)
.L_381:
        /*003c*/ 	.word	0x00000000
        /*0040*/ 	.short	0x0001
        /*0042*/ 	.short	0x0004
        /*0044*/ 	.byte	0x00, 0xf0, 0x11, 0x00


	//----- nvinfo : EIATTR_KPARAM_INFO
	.align		4
.L_382:
        /*0048*/ 	.byte	0x04, 0x17
        /*004a*/ 	.short	(.L_384 - .L_383)
.L_383:
        /*004c*/ 	.word	0x00000000
        /*0050*/ 	.short	0x0000
        /*0052*/ 	.short	0x0000
        /*0054*/ 	.byte	0x00, 0xf0, 0x11, 0x00


	//----- nvinfo : EIATTR_SPARSE_MMA_MASK
	.align		4
.L_384:
        /*0058*/ 	.byte	0x03, 0x50
        /*005a*/ 	.short	0x0000


	//----- nvinfo : EIATTR_MAXREG_COUNT
	.align		4
        /*005c*/ 	.byte	0x03, 0x1b
        /*005e*/ 	.short	0x00ff


	//----- nvinfo : EIATTR_MERCURY_ISA_VERSION
	.align		4
        /*0060*/ 	.byte	0x03, 0x5f
        /*0062*/ 	.short	0x0101


	//----- nvinfo : EIATTR_VRC_CTA_INIT_COUNT
	.align		4
        /*0064*/ 	.byte	0x02, 0x4a
	.zero		1
	.zero		1


	//----- nvinfo : EIATTR_EXIT_INSTR_OFFSETS
	.align		4
        /*0068*/ 	.byte	0x04, 0x1c
        /*006a*/ 	.short	(.L_386 - .L_385)


	//   ....[0]....
.L_385:
        /*006c*/ 	.word	0x000001f0


	//   ....[1]....
        /*0070*/ 	.word	0x00000770


	//   ....[2]....
        /*0074*/ 	.word	0x000009d0


	//   ....[3]....
        /*0078*/ 	.word	0x00000b40


	//   ....[4]....
        /*007c*/ 	.word	0x00000bf0


	//   ....[5]....
        /*0080*/ 	.word	0x00000c10


	//   ....[6]....
        /*0084*/ 	.word	0x00001260


	//   ....[7]....
        /*0088*/ 	.word	0x000015d0


	//   ....[8]....
        /*008c*/ 	.word	0x000017b0


	//   ....[9]....
        /*0090*/ 	.word	0x000017e0


	//   ....[10]....
        /*0094*/ 	.word	0x00001890


	//----- nvinfo : EIATTR_MAX_THREADS
	.align		4
.L_386:
        /*0098*/ 	.byte	0x04, 0x05
        /*009a*/ 	.short	(.L_388 - .L_387)
.L_387:
        /*009c*/ 	.word	0x00000080
        /*00a0*/ 	.word	0x00000001
        /*00a4*/ 	.word	0x00000001


	//----- nvinfo : EIATTR_CRS_STACK_SIZE
	.align		4
.L_388:
        /*00a8*/ 	.byte	0x04, 0x1e
        /*00aa*/ 	.short	(.L_390 - .L_389)
.L_389:
        /*00ac*/ 	.word	0x00000000


	//----- nvinfo : EIATTR_CBANK_PARAM_SIZE
	.align		4
.L_390:
        /*00b0*/ 	.byte	0x03, 0x19
        /*00b2*/ 	.short	0x0028


	//----- nvinfo : EIATTR_PARAM_CBANK
	.align		4
        /*00b4*/ 	.byte	0x04, 0x0a
        /*00b6*/ 	.short	(.L_392 - .L_391)
	.align		4
.L_391:
        /*00b8*/ 	.word	index@(.nv.constant0._ZN3cub18CUB_300001_SM_10006detail9transform16transform_kernelINS2_10policy_hubILb1EN4cuda3std3__45tupleIJN6thrust24THRUST_300001_SM_1000_NS6detail15normal_iteratorINSA_10device_ptrI6float2EEEEEEEE10policy1000Ei21point_to_bucket_indexNSC_INSD_IjEEEEJPSE_EEEvT0_iT1_T2_DpNS2_10kernel_argIT3_EE)
        /*00bc*/ 	.short	0x0380
        /*00be*/ 	.short	0x0028


	//----- nvinfo : EIATTR_SW_WAR
	.align		4
.L_392:
        /*00c0*/ 	.byte	0x04, 0x36
        /*00c2*/ 	.short	(.L_394 - .L_393)
.L_393:
        /*00c4*/ 	.word	0x00000008
.L_394:


//--------------------- .nv.info._ZN3cub18CUB_300001_SM_10006detail8for_each13static_kernelINS2_12policy_hub_t12policy_500_tElNS2_12op_wrapper_tIlN6thrust24THRUST_300001_SM_1000_NS6system6detail7generic6detail21binary_search_functorINS8_6detail15normal_iteratorINS8_10device_ptrIjEEEENSC_18binary_search_lessENSC_3ubfEEENS8_12zip_iteratorIN4cuda3std3__45tupleIJNS8_17counting_iteratorIjNS8_11use_defaultESS_SS_EESI_EEEEEEEEEvT0_T1_ --------------------------
	.section	.nv.info._ZN3cub18CUB_300001_SM_10006detail8for_each13static_kernelINS2_12policy_hub_t12policy_500_tElNS2_12op_wrapper_tIlN6thrust24THRUST_300001_SM_1000_NS6system6detail7generic6detail21binary_search_functorINS8_6detail15normal_iteratorINS8_10device_ptrIjEEEENSC_18binary_search_lessENSC_3ubfEEENS8_12zip_iteratorIN4cuda3std3__45tupleIJNS8_17counting_iteratorIjNS8_11use_defaultESS_SS_EESI_EEEEEEEEEvT0_T1_,"",@"SHT_CUDA_INFO"
	.sectionflags	@""
	.align	4


	//----- nvinfo : EIATTR_CUDA_API_VERSION
	.align		4
        /*0000*/ 	.byte	0x04, 0x37
        /*0002*/ 	.short	(.L_396 - .L_395)
.L_395:
        /*0004*/ 	.word	0x00000082


	//----- nvinfo : EIATTR_KPARAM_INFO
	.align		4
.L_396:
        /*0008*/ 	.byte	0x04, 0x17
        /*000a*/ 	.short	(.L_398 - .L_397)
.L_397:
        /*000c*/ 	.word	0x00000000
        /*0010*/ 	.short	0x0001
        /*0012*/ 	.short	0x0008
        /*0014*/ 	.byte	0x00, 0xf0, 0xa1, 0x00


	//----- nvinfo : EIATTR_KPARAM_INFO
	.align		4
.L_398:
        /*0018*/ 	.byte	0x04, 0x17
        /*001a*/ 	.short	(.L_400 - .L_399)
.L_399:
        /*001c*/ 	.word	0x00000000
        /*0020*/ 	.short	0x0000
        /*0022*/ 	.short	0x0000
        /*0024*/ 	.byte	0x00, 0xf0, 0x21, 0x00


	//----- nvinfo : EIATTR_SPARSE_MMA_MASK
	.align		4
.L_400:
        /*0028*/ 	.byte	0x03, 0x50
        /*002a*/ 	.short	0x0000


	//----- nvinfo : EIATTR_MAXREG_COUNT
	.align		4
        /*002c*/ 	.byte	0x03, 0x1b
        /*002e*/ 	.short	0x00ff


	//----- nvinfo : EIATTR_MERCURY_ISA_VERSION
	.align		4
        /*0030*/ 	.byte	0x03, 0x5f
        /*0032*/ 	.short	0x0101


	//----- nvinfo : EIATTR_VRC_CTA_INIT_COUNT
	.align		4
        /*0034*/ 	.byte	0x02, 0x4a
	.zero		1
	.zero		1


	//----- nvinfo : EIATTR_EXIT_INSTR_OFFSETS
	.align		4
        /*0038*/ 	.byte	0x04, 0x1c
        /*003a*/ 	.short	(.L_402 - .L_401)


	//   ....[0]....
.L_401:
        /*003c*/ 	.word	0x00000540


	//   ....[1]....
        /*0040*/ 	.word	0x000005c0


	//   ....[2]....
        /*0044*/ 	.word	0x00000970


	//   ....[3]....
        /*0048*/ 	.word	0x00000b90


	//   ....[4]....
        /*004c*/ 	.word	0x00000c70


	//   ....[5]....
        /*0050*/ 	.word	0x00000c90


	//----- nvinfo : EIATTR_MAX_THREADS
	.align		4
.L_402:
        /*0054*/ 	.byte	0x04, 0x05
        /*0056*/ 	.short	(.L_404 - .L_403)
.L_403:
        /*0058*/ 	.word	0x00000100
        /*005c*/ 	.word	0x00000001
        /*0060*/ 	.word	0x00000001


	//----- nvinfo : EIATTR_CRS_STACK_SIZE
	.align		4
.L_404:
        /*0064*/ 	.byte	0x04, 0x1e
        /*0066*/ 	.short	(.L_406 - .L_405)
.L_405:
        /*0068*/ 	.word	0x00000000


	//----- nvinfo : EIATTR_CBANK_PARAM_SIZE
	.align		4
.L_406:
        /*006c*/ 	.byte	0x03, 0x19
        /*006e*/ 	.short	0x0030


	//----- nvinfo : EIATTR_PARAM_CBANK
	.align		4
        /*0070*/ 	.byte	0x04, 0x0a
        /*0072*/ 	.short	(.L_408 - .L_407)
	.align		4
.L_407:
        /*0074*/ 	.word	index@(.nv.constant0._ZN3cub18CUB_300001_SM_10006detail8for_each13static_kernelINS2_12policy_hub_t12policy_500_tElNS2_12op_wrapper_tIlN6thrust24THRUST_300001_SM_1000_NS6system6detail7generic6detail21binary_search_functorINS8_6detail15normal_iteratorINS8_10device_ptrIjEEEENSC_18binary_search_lessENSC_3ubfEEENS8_12zip_iteratorIN4cuda3std3__45tupleIJNS8_17counting_iteratorIjNS8_11use_defaultESS_SS_EESI_EEEEEEEEEvT0_T1_)
        /*0078*/ 	.short	0x0380
        /*007a*/ 	.short	0x0030


	//----- nvinfo : EIATTR_SW_WAR
	.align		4
.L_408:
        /*007c*/ 	.byte	0x04, 0x36
        /*007e*/ 	.short	(.L_410 - .L_409)
.L_409:
        /*0080*/ 	.word	0x00000008
.L_410:


//--------------------- .nv.info._ZN3cub18CUB_300001_SM_10006detail8for_each13static_kernelINS2_12policy_hub_t12policy_500_tElNS2_12op_wrapper_tIlN6thrust24THRUST_300001_SM_1000_NS6system6detail7generic6detail21binary_search_functorINS8_6detail15normal_iteratorINS8_10device_ptrIjEEEENSC_18binary_search_lessENSC_3lbfEEENS8_12zip_iteratorIN4cuda3std3__45tupleIJNS8_17counting_iteratorIjNS8_11use_defaultESS_SS_EESI_EEEEEEEEEvT0_T1_ --------------------------
	.section	.nv.info._ZN3cub18CUB_300001_SM_10006detail8for_each13static_kernelINS2_12policy_hub_t12policy_500_tElNS2_12op_wrapper_tIlN6thrust24THRUST_300001_SM_1000_NS6system6detail7generic6detail21binary_search_functorINS8_6detail15normal_iteratorINS8_10device_ptrIjEEEENSC_18binary_search_lessENSC_3lbfEEENS8_12zip_iteratorIN4cuda3std3__45tupleIJNS8_17counting_iteratorIjNS8_11use_defaultESS_SS_EESI_EEEEEEEEEvT0_T1_,"",@"SHT_CUDA_INFO"
	.sectionflags	@""
	.align	4


	//----- nvinfo : EIATTR_CUDA_API_VERSION
	.align		4
        /*0000*/ 	.byte	0x04, 0x37
        /*0002*/ 	.short	(.L_412 - .L_411)
.L_411:
        /*0004*/ 	.word	0x00000082


	//----- nvinfo : EIATTR_KPARAM_INFO
	.align		4
.L_412:
        /*0008*/ 	.byte	0x04, 0x17
        /*000a*/ 	.short	(.L_414 - .L_413)
.L_413:
        /*000c*/ 	.word	0x00000000
        /*0010*/ 	.short	0x0001
        /*0012*/ 	.short	0x0008
        /*0014*/ 	.byte	0x00, 0xf0, 0xa1, 0x00


	//----- nvinfo : EIATTR_KPARAM_INFO
	.align		4
.L_414:
        /*0018*/ 	.byte	0x04, 0x17
        /*001a*/ 	.short	(.L_416 - .L_415)
.L_415:
        /*001c*/ 	.word	0x00000000
        /*0020*/ 	.short	0x0000
        /*0022*/ 	.short	0x0000
        /*0024*/ 	.byte	0x00, 0xf0, 0x21, 0x00


	//----- nvinfo : EIATTR_SPARSE_MMA_MASK
	.align		4
.L_416:
        /*0028*/ 	.byte	0x03, 0x50
        /*002a*/ 	.short	0x0000


	//----- nvinfo : EIATTR_MAXREG_COUNT
	.align		4
        /*002c*/ 	.byte	0x03, 0x1b
        /*002e*/ 	.short	0x00ff


	//----- nvinfo : EIATTR_MERCURY_ISA_VERSION
	.align		4
        /*0030*/ 	.byte	0x03, 0x5f
        /*0032*/ 	.short	0x0101


	//----- nvinfo : EIATTR_VRC_CTA_INIT_COUNT
	.align		4
        /*0034*/ 	.byte	0x02, 0x4a
	.zero		1
	.zero		1


	//----- nvinfo : EIATTR_EXIT_INSTR_OFFSETS
	.align		4
        /*0038*/ 	.byte	0x04, 0x1c
        /*003a*/ 	.short	(.L_418 - .L_417)


	//   ....[0]....
.L_417:
        /*003c*/ 	.word	0x00000540


	//   ....[1]....
        /*0040*/ 	.word	0x000005c0


	//   ....[2]....
        /*0044*/ 	.word	0x00000970


	//   ....[3]....
        /*0048*/ 	.word	0x00000b90


	//   ....[4]....
        /*004c*/ 	.word	0x00000c70


	//   ....[5]....
        /*0050*/ 	.word	0x00000c90


	//----- nvinfo : EIATTR_MAX_THREADS
	.align		4
.L_418:
        /*0054*/ 	.byte	0x04, 0x05
        /*0056*/ 	.short	(.L_420 - .L_419)
.L_419:
        /*0058*/ 	.word	0x00000100
        /*005c*/ 	.word	0x00000001
        /*0060*/ 	.word	0x00000001


	//----- nvinfo : EIATTR_CRS_STACK_SIZE
	.align		4
.L_420:
        /*0064*/ 	.byte	0x04, 0x1e
        /*0066*/ 	.short	(.L_422 - .L_421)
.L_421:
        /*0068*/ 	.word	0x00000000


	//----- nvinfo : EIATTR_CBANK_PARAM_SIZE
	.align		4
.L_422:
        /*006c*/ 	.byte	0x03, 0x19
        /*006e*/ 	.short	0x0030


	//----- nvinfo : EIATTR_PARAM_CBANK
	.align		4
        /*0070*/ 	.byte	0x04, 0x0a
        /*0072*/ 	.short	(.L_424 - .L_423)
	.align		4
.L_423:
        /*0074*/ 	.word	index@(.nv.constant0._ZN3cub18CUB_300001_SM_10006detail8for_each13static_kernelINS2_12policy_hub_t12policy_500_tElNS2_12op_wrapper_tIlN6thrust24THRUST_300001_SM_1000_NS6system6detail7generic6detail21binary_search_functorINS8_6detail15normal_iteratorINS8_10device_ptrIjEEEENSC_18binary_search_lessENSC_3lbfEEENS8_12zip_iteratorIN4cuda3std3__45tupleIJNS8_17counting_iteratorIjNS8_11use_defaultESS_SS_EESI_EEEEEEEEEvT0_T1_)
        /*0078*/ 	.short	0x0380
        /*007a*/ 	.short	0x0030


	//----- nvinfo : EIATTR_SW_WAR
	.align		4
.L_424:
        /*007c*/ 	.byte	0x04, 0x36
        /*007e*/ 	.short	(.L_426 - .L_425)
.L_425:
        /*0080*/ 	.word	0x00000008
.L_426:


//--------------------- .nv.info._ZN3cub18CUB_300001_SM_10006detail8for_each13static_kernelINS2_12policy_hub_t12policy_500_tEmN6thrust24THRUST_300001_SM_1000_NS8cuda_cub20__uninitialized_fill7functorINS7_10device_ptrIjEEjEEEEvT0_T1_ --------------------------
	.section	.nv.info._ZN3cub18CUB_300001_SM_10006detail8for_each13static_kernelINS2_12policy_hub_t12policy_500_tEmN6thrust24THRUST_300001_SM_1000_NS8cuda_cub20__uninitialized_fill7functorINS7_10device_ptrIjEEjEEEEvT0_T1_,"",@"SHT_CUDA_INFO"
	.sectionflags	@""
	.align	4


	//----- nvinfo : EIATTR_CUDA_API_VERSION
	.align		4
        /*0000*/ 	.byte	0x04, 0x37
        /*0002*/ 	.short	(.L_428 - .L_427)
.L_427:
        /*0004*/ 	.word	0x00000082


	//----- nvinfo : EIATTR_KPARAM_INFO
	.align		4
.L_428:
        /*0008*/ 	.byte	0x04, 0x17
        /*000a*/ 	.short	(.L_430 - .L_429)
.L_429:
        /*000c*/ 	.word	0x00000000
        /*0010*/ 	.short	0x0001
        /*0012*/ 	.short	0x0008
        /*0014*/ 	.byte	0x00, 0xf0, 0x41, 0x00


	//----- nvinfo : EIATTR_KPARAM_INFO
	.align		4
.L_430:
        /*0018*/ 	.byte	0x04, 0x17
        /*001a*/ 	.short	(.L_432 - .L_431)
.L_431:
        /*001c*/ 	.word	0x00000000
        /*0020*/ 	.short	0x0000
        /*0022*/ 	.short	0x0000
        /*0024*/ 	.byte	0x00, 0xf0, 0x21, 0x00


	//----- nvinfo : EIATTR_SPARSE_MMA_MASK
	.align		4
.L_432:
        /*0028*/ 	.byte	0x03, 0x50
        /*002a*/ 	.short	0x0000


	//----- nvinfo : EIATTR_MAXREG_COUNT
	.align		4
        /*002c*/ 	.byte	0x03, 0x1b
        /*002e*/ 	.short	0x00ff


	//----- nvinfo : EIATTR_MERCURY_ISA_VERSION
	.align		4
        /*0030*/ 	.byte	0x03, 0x5f
        /*0032*/ 	.short	0x0101


	//----- nvinfo : EIATTR_VRC_CTA_INIT_COUNT
	.align		4
        /*0034*/ 	.byte	0x02, 0x4a
	.zero		1
	.zero		1


	//----- nvinfo : EIATTR_EXIT_INSTR_OFFSETS
	.align		4
        /*0038*/ 	.byte	0x04, 0x1c
        /*003a*/ 	.short	(.L_434 - .L_433)


	//   ....[0]....
.L_433:
        /*003c*/ 	.word	0x00000130


	//   ....[1]....
        /*0040*/ 	.word	0x00000230


	//   ....[2]....
        /*0044*/ 	.word	0x00000260


	//----- nvinfo : EIATTR_MAX_THREADS
	.align		4
.L_434:
        /*0048*/ 	.byte	0x04, 0x05
        /*004a*/ 	.short	(.L_436 - .L_435)
.L_435:
        /*004c*/ 	.word	0x00000100
        /*0050*/ 	.word	0x00000001
        /*0054*/ 	.word	0x00000001


	//----- nvinfo : EIATTR_CBANK_PARAM_SIZE
	.align		4
.L_436:
        /*0058*/ 	.byte	0x03, 0x19
        /*005a*/ 	.short	0x0018


	//----- nvinfo : EIATTR_PARAM_CBANK
	.align		4
        /*005c*/ 	.byte	0x04, 0x0a
        /*005e*/ 	.short	(.L_438 - .L_437)
	.align		4
.L_437:
        /*0060*/ 	.word	index@(.nv.constant0._ZN3cub18CUB_300001_SM_10006detail8for_each13static_kernelINS2_12policy_hub_t12policy_500_tEmN6thrust24THRUST_300001_SM_1000_NS8cuda_cub20__uninitialized_fill7functorINS7_10device_ptrIjEEjEEEEvT0_T1_)
        /*0064*/ 	.short	0x0380
        /*0066*/ 	.short	0x0018


	//----- nvinfo : EIATTR_SW_WAR
	.align		4
.L_438:
        /*0068*/ 	.byte	0x04, 0x36
        /*006a*/ 	.short	(.L_440 - .L_439)
.L_439:
        /*006c*/ 	.word	0x00000008
.L_440:


//--------------------- .nv.info._ZN3cub18CUB_300001_SM_10006detail11EmptyKernelIvEEvv --------------------------
	.section	.nv.info._ZN3cub18CUB_300001_SM_10006detail11EmptyKernelIvEEvv,"",@"SHT_CUDA_INFO"
	.sectionflags	@""
	.align	4


	//----- nvinfo : EIATTR_CUDA_API_VERSION
	.align		4
        /*0000*/ 	.byte	0x04, 0x37
        /*0002*/ 	.short	(.L_442 - .L_441)
.L_441:
        /*0004*/ 	.word	0x00000082


	//----- nvinfo : EIATTR_SPARSE_MMA_MASK
	.align		4
.L_442:
        /*0008*/ 	.byte	0x03, 0x50
        /*000a*/ 	.short	0x0000


	//----- nvinfo : EIATTR_MAXREG_COUNT
	.align		4
        /*000c*/ 	.byte	0x03, 0x1b
        /*000e*/ 	.short	0x00ff


	//----- nvinfo : EIATTR_MERCURY_ISA_VERSION
	.align		4
        /*0010*/ 	.byte	0x03, 0x5f
        /*0012*/ 	.short	0x0101


	//----- nvinfo : EIATTR_VRC_CTA_INIT_COUNT
	.align		4
        /*0014*/ 	.byte	0x02, 0x4a
	.zero		1
	.zero		1


	//----- nvinfo : EIATTR_EXIT_INSTR_OFFSETS
	.align		4
        /*0018*/ 	.byte	0x04, 0x1c
        /*001a*/ 	.short	(.L_444 - .L_443)


	//   ....[0]....
.L_443:
        /*001c*/ 	.word	0x00000010


	//----- nvinfo : EIATTR_SW_WAR
	.align		4
.L_444:
        /*0020*/ 	.byte	0x04, 0x36
        /*0022*/ 	.short	(.L_446 - .L_445)
.L_445:
        /*0024*/ 	.word	0x00000008
.L_446:


//--------------------- .nv.callgraph             --------------------------
	.section	.nv.callgraph,"",@"SHT_CUDA_CALLGRAPH"
	.align	4
	.sectionentsize	8
	.align		4
        /*0000*/ 	.word	0x00000000
	.align		4
        /*0004*/ 	.word	0xffffffff
	.align		4
        /*0008*/ 	.word	0x00000000
	.align		4
        /*000c*/ 	.word	0xfffffffe
	.align		4
        /*0010*/ 	.word	0x00000000
	.align		4
        /*0014*/ 	.word	0xfffffffd
	.align		4
        /*0018*/ 	.word	0x00000000
	.align		4
        /*001c*/ 	.word	0xfffffffc


//--------------------- .nv.constant4             --------------------------
	.section	.nv.constant4,"a",@progbits
	.align	8
	.align		8
.nv.constant4:
        /*0000*/ 	.dword	_ZN34_INTERNAL_9cc698fb_4_k_cu_2b774f134cuda3std3__45__cpo5beginE
	.align		8
        /*0008*/ 	.dword	_ZN34_INTERNAL_9cc698fb_4_k_cu_2b774f134cuda3std3__45__cpo3endE
	.align		8
        /*0010*/ 	.dword	_ZN34_INTERNAL_9cc698fb_4_k_cu_2b774f134cuda3std3__45__cpo6cbeginE
	.align		8
        /*0018*/ 	.dword	_ZN34_INTERNAL_9cc698fb_4_k_cu_2b774f134cuda3std3__45__cpo4cendE
	.align		8
        /*0020*/ 	.dword	_ZN34_INTERNAL_9cc698fb_4_k_cu_2b774f134cuda3std3__45__cpo6rbeginE
	.align		8
        /*0028*/ 	.dword	_ZN34_INTERNAL_9cc698fb_4_k_cu_2b774f134cuda3std3__45__cpo4rendE
	.align		8
        /*0030*/ 	.dword	_ZN34_INTERNAL_9cc698fb_4_k_cu_2b774f134cuda3std3__45__cpo7crbeginE
	.align		8
        /*0038*/ 	.dword	_ZN34_INTERNAL_9cc698fb_4_k_cu_2b774f134cuda3std3__45__cpo5crendE
	.align		8
        /*0040*/ 	.dword	_ZN34_INTERNAL_9cc698fb_4_k_cu_2b774f134cuda3std3__436_GLOBAL__N__9cc698fb_4_k_cu_2b774f136ignoreE
	.align		8
        /*0048*/ 	.dword	_ZN34_INTERNAL_9cc698fb_4_k_cu_2b774f134cuda3std3__419piecewise_constructE
	.align		8
        /*0050*/ 	.dword	_ZN34_INTERNAL_9cc698fb_4_k_cu_2b774f134cuda3std3__48in_placeE
	.align		8
        /*0058*/ 	.dword	_ZN34_INTERNAL_9cc698fb_4_k_cu_2b774f134cuda3std3__420unreachable_sentinelE
	.align		8
        /*0060*/ 	.dword	_ZN34_INTERNAL_9cc698fb_4_k_cu_2b774f134cuda3std3__47nulloptE
	.align		8
        /*0068*/ 	.dword	_ZN34_INTERNAL_9cc698fb_4_k_cu_2b774f134cuda3std3__48unexpectE
	.align		8
        /*0070*/ 	.dword	_ZN34_INTERNAL_9cc698fb_4_k_cu_2b774f134cuda3std6ranges3__45__cpo4swapE
	.align		8
        /*0078*/ 	.dword	_ZN34_INTERNAL_9cc698fb_4_k_cu_2b774f134cuda3std6ranges3__45__cpo9iter_moveE
	.align		8
        /*0080*/ 	.dword	_ZN34_INTERNAL_9cc698fb_4_k_cu_2b774f134cuda3std6ranges3__45__cpo5beginE
	.align		8
        /*0088*/ 	.dword	_ZN34_INTERNAL_9cc698fb_4_k_cu_2b774f134cuda3std6ranges3__45__cpo3endE
	.align		8
        /*0090*/ 	.dword	_ZN34_INTERNAL_9cc698fb_4_k_cu_2b774f134cuda3std6ranges3__45__cpo6cbeginE
	.align		8
        /*0098*/ 	.dword	_ZN34_INTERNAL_9cc698fb_4_k_cu_2b774f134cuda3std6ranges3__45__cpo4cendE
	.align		8
        /*00a0*/ 	.dword	_ZN34_INTERNAL_9cc698fb_4_k_cu_2b774f134cuda3std6ranges3__45__cpo7advanceE
	.align		8
        /*00a8*/ 	.dword	_ZN34_INTERNAL_9cc698fb_4_k_cu_2b774f134cuda3std6ranges3__45__cpo9iter_swapE
	.align		8
        /*00b0*/ 	.dword	_ZN34_INTERNAL_9cc698fb_4_k_cu_2b774f134cuda3std6ranges3__45__cpo4nextE
	.align		8
        /*00b8*/ 	.dword	_ZN34_INTERNAL_9cc698fb_4_k_cu_2b774f134cuda3std6ranges3__45__cpo4prevE
	.align		8
        /*00c0*/ 	.dword	_ZN34_INTERNAL_9cc698fb_4_k_cu_2b774f134cuda3std6ranges3__45__cpo4dataE
	.align		8
        /*00c8*/ 	.dword	_ZN34_INTERNAL_9cc698fb_4_k_cu_2b774f134cuda3std6ranges3__45__cpo5cdataE
	.align		8
        /*00d0*/ 	.dword	_ZN34_INTERNAL_9cc698fb_4_k_cu_2b774f134cuda3std6ranges3__45__cpo4sizeE
	.align		8
        /*00d8*/ 	.dword	_ZN34_INTERNAL_9cc698fb_4_k_cu_2b774f134cuda3std6ranges3__45__cpo5ssizeE
	.align		8
        /*00e0*/ 	.dword	_ZN34_INTERNAL_9cc698fb_4_k_cu_2b774f134cuda3std6ranges3__45__cpo8distanceE
	.align		8
        /*00e8*/ 	.dword	_ZN34_INTERNAL_9cc698fb_4_k_cu_2b774f136thrust24THRUST_300001_SM_1000_NS8cuda_cub3parE
	.align		8
        /*00f0*/ 	.dword	_ZN34_INTERNAL_9cc698fb_4_k_cu_2b774f136thrust24THRUST_300001_SM_1000_NS8cuda_cub10par_nosyncE
	.align		8
        /*00f8*/ 	.dword	_ZN34_INTERNAL_9cc698fb_4_k_cu_2b774f136thrust24THRUST_300001_SM_1000_NS6system6detail10sequential3seqE
	.align		8
        /*0100*/ 	.dword	_ZN34_INTERNAL_9cc698fb_4_k_cu_2b774f136thrust24THRUST_300001_SM_1000_NS6system3cpp3parE
	.align		8
        /*0108*/ 	.dword	_ZN34_INTERNAL_9cc698fb_4_k_cu_2b774f136thrust24THRUST_300001_SM_1000_NS12placeholders2_1E
	.align		8
        /*0110*/ 	.dword	_ZN34_INTERNAL_9cc698fb_4_k_cu_2b774f136thrust24THRUST_300001_SM_1000_NS12placeholders2_2E
	.align		8
        /*0118*/ 	.dword	_ZN34_INTERNAL_9cc698fb_4_k_cu_2b774f136thrust24THRUST_300001_SM_1000_NS12placeholders2_3E
	.align		8
        /*0120*/ 	.dword	_ZN34_INTERNAL_9cc698fb_4_k_cu_2b774f136thrust24THRUST_300001_SM_1000_NS12placeholders2_4E
	.align		8
        /*0128*/ 	.dword	_ZN34_INTERNAL_9cc698fb_4_k_cu_2b774f136thrust24THRUST_300001_SM_1000_NS12placeholders2_5E
	.align		8
        /*0130*/ 	.dword	_ZN34_INTERNAL_9cc698fb_4_k_cu_2b774f136thrust24THRUST_300001_SM_1000_NS12placeholders2_6E
	.align		8
        /*0138*/ 	.dword	_ZN34_INTERNAL_9cc698fb_4_k_cu_2b774f136thrust24THRUST_300001_SM_1000_NS12placeholders2_7E
	.align		8
        /*0140*/ 	.dword	_ZN34_INTERNAL_9cc698fb_4_k_cu_2b774f136thrust24THRUST_300001_SM_1000_NS12placeholders2_8E
	.align		8
        /*0148*/ 	.dword	_ZN34_INTERNAL_9cc698fb_4_k_cu_2b774f136thrust24THRUST_300001_SM_1000_NS12placeholders2_9E
	.align		8
        /*0150*/ 	.dword	_ZN34_INTERNAL_9cc698fb_4_k_cu_2b774f136thrust24THRUST_300001_SM_1000_NS12placeholders3_10E
	.align		8
        /*0158*/ 	.dword	_ZN34_INTERNAL_9cc698fb_4_k_cu_2b774f136thrust24THRUST_300001_SM_1000_NS3seqE
	.align		8
        /*0160*/ 	.dword	_ZN34_INTERNAL_9cc698fb_4_k_cu_2b774f136thrust24THRUST_300001_SM_1000_NS6deviceE


//--------------------- .text._ZN3cub18CUB_300001_SM_10006detail10radix_sort29DeviceRadixSortOnesweepKernelINS1_5radix10policy_hubIjjyE10Policy1000ELNS0_9SortOrderE0EjjyiiNS1_21identity_decomposer_tEEEvPT5_SB_PT3_PKSC_PT1_PKSG_PT2_PKSK_T4_iiT6_ --------------------------
	.section	.text._ZN3cub18CUB_300001_SM_10006detail10radix_sort29DeviceRadixSortOnesweepKernelINS1_5radix10policy_hubIjjyE10Policy1000ELNS0_9SortOrderE0EjjyiiNS1_21identity_decomposer_tEEEvPT5_SB_PT3_PKSC_PT1_PKSG_PT2_PKSK_T4_iiT6_,"ax",@progbits
	.align	128
        .global         _ZN3cub18CUB_300001_SM_10006detail10radix_sort29DeviceRadixSortOnesweepKernelINS1_5radix10policy_hubIjjyE10Policy1000ELNS0_9SortOrderE0EjjyiiNS1_21identity_decomposer_tEEEvPT5_SB_PT3_PKSC_PT1_PKSG_PT2_PKSK_T4_iiT6_
        .type           _ZN3cub18CUB_300001_SM_10006detail10radix_sort29DeviceRadixSortOnesweepKernelINS1_5radix10policy_hubIjjyE10Policy1000ELNS0_9SortOrderE0EjjyiiNS1_21identity_decomposer_tEEEvPT5_SB_PT3_PKSC_PT1_PKSG_PT2_PKSK_T4_iiT6_,@function
        .size           _ZN3cub18CUB_300001_SM_10006detail10radix_sort29DeviceRadixSortOnesweepKernelINS1_5radix10policy_hubIjjyE10Policy1000ELNS0_9SortOrderE0EjjyiiNS1_21identity_decomposer_tEEEvPT5_SB_PT3_PKSC_PT1_PKSG_PT2_PKSK_T4_iiT6_,(.L_x_532 - _ZN3cub18CUB_300001_SM_10006detail10radix_sort29DeviceRadixSortOnesweepKernelINS1_5radix10policy_hubIjjyE10Policy1000ELNS0_9SortOrderE0EjjyiiNS1_21identity_decomposer_tEEEvPT5_SB_PT3_PKSC_PT1_PKSG_PT2_PKSK_T4_iiT6_)
        .other          _ZN3cub18CUB_300001_SM_10006detail10radix_sort29DeviceRadixSortOnesweepKernelINS1_5radix10policy_hubIjjyE10Policy1000ELNS0_9SortOrderE0EjjyiiNS1_21identity_decomposer_tEEEvPT5_SB_PT3_PKSC_PT1_PKSG_PT2_PKSK_T4_iiT6_,@"STO_CUDA_ENTRY STV_DEFAULT"
_ZN3cub18CUB_300001_SM_10006detail10radix_sort29DeviceRadixSortOnesweepKernelINS1_5radix10policy_hubIjjyE10Policy1000ELNS0_9SortOrderE0EjjyiiNS1_21identity_decomposer_tEEEvPT5_SB_PT3_PKSC_PT1_PKSG_PT2_PKSK_T4_iiT6_:
.text._ZN3cub18CUB_300001_SM_10006detail10radix_sort29DeviceRadixSortOnesweepKernelINS1_5radix10policy_hubIjjyE10Policy1000ELNS0_9SortOrderE0EjjyiiNS1_21identity_decomposer_tEEEvPT5_SB_PT3_PKSC_PT1_PKSG_PT2_PKSK_T4_iiT6_:
[----:B------:R-:W0:Y:S01]  /*0000*/  LDC R1, c[0x0][0x37c] ;  /* 0x0000df00ff017b82 */ /* 0x000e220000000800 */
[----:B------:R-:W1:Y:S01]  /*0010*/  S2R R37, SR_TID.X ;  /* 0x0000000000257919 */ /* 0x000e620000002100 */
[----:B------:R-:W-:Y:S01]  /*0020*/  MOV R0, 0x400 ;  /* 0x0000040000007802 */ /* 0x000fe20000000f00 */
[----:B------:R-:W2:Y:S01]  /*0030*/  LDCU.64 UR8, c[0x0][0x358] ;  /* 0x00006b00ff0877ac */ /* 0x000ea20008000a00 */
[----:B------:R-:W-:Y:S01]  /*0040*/  BSSY.RECONVERGENT B0, `(.L_x_0) ;  /* 0x000000d000007945 */ /* 0x000fe20003800200 */
[----:B------:R-:W3:Y:S01]  /*0050*/  S2R R3, SR_CgaCtaId ;  /* 0x0000000000037919 */ /* 0x000ee20000008800 */
[----:B0-----:R-:W-:Y:S01]  /*0060*/  VIADD R1, R1, 0xfffffff8 ;  /* 0xfffffff801017836 */ /* 0x001fe20000000000 */
[----:B-1----:R-:W-:Y:S02]  /*0070*/  ISETP.NE.AND P0, PT, R37, RZ, PT ;  /* 0x000000ff2500720c */ /* 0x002fe40003f05270 */
[----:B---3--:R-:W-:-:S11]  /*0080*/  LEA R0, R3, R0, 0x18 ;  /* 0x0000000003007211 */ /* 0x008fd600078ec0ff */
[----:B--2---:R-:W-:Y:S05]  /*0090*/  @P0 BRA `(.L_x_1) ;  /* 0x00000000001c0947 */ /* 0x004fea0003800000 */
[----:B------:R-:W0:Y:S01]  /*00a0*/  LDC.64 R2, c[0x0][0x388] ;  /* 0x0000e200ff027b82 */ /* 0x000e220000000a00 */
[----:B------:R-:W-:-:S05]  /*00b0*/  IMAD.MOV.U32 R5, RZ, RZ, 0x1 ;  /* 0x00000001ff057424 */ /* 0x000fca00078e00ff */
[----:B0-----:R-:W2:Y:S02]  /*00c0*/  ATOMG.E.ADD.STRONG.GPU PT, R2, desc[UR8][R2.64], R5 ;  /* 0x80000005020279a8 */ /* 0x001ea400081ef108 */
[----:B------:R-:W0:Y:S01]  /*00d0*/  S2UR UR5, SR_CgaCtaId ;  /* 0x00000000000579c3 */ /* 0x000e220000008800 */
[----:B------:R-:W-:Y:S02]  /*00e0*/  UMOV UR4, 0x400 ;  /* 0x0000040000047882 */ /* 0x000fe40000000000 */
[----:B0-----:R-:W-:-:S09]  /*00f0*/  ULEA UR4, UR5, UR4, 0x18 ;  /* 0x0000000405047291 */ /* 0x001fd2000f8ec0ff */
[----:B--2---:R0:W-:Y:S03]  /*0100*/  STS [UR4+0x6600], R2 ;  /* 0x00660002ff007988 */ /* 0x0041e60008000804 */
.L_x_1:
[----:B------:R-:W-:Y:S05]  /*0110*/  BSYNC.RECONVERGENT B0 ;  /* 0x0000000000007941 */ /* 0x000fea0003800200 */
.L_x_0:
[----:B------:R-:W-:Y:S01]  /*0120*/  BAR.SYNC.DEFER_BLOCKING 0x0 ;  /* 0x0000000000007b1d */ /* 0x000fe20000010000 */
[----:B------:R-:W-:-:S05]  /*0130*/  SHF.R.U32.HI R21, RZ, 0x5, R37 ;  /* 0x00000005ff157819 */ /* 0x000fca0000011625 */
[----:B------:R-:W1:Y:S01]  /*0140*/  LDCU UR4, c[0x0][0x3c0] ;  /* 0x00007800ff0477ac */ /* 0x000e620008000800 */
[----:B------:R-:W2:Y:S01]  /*0150*/  S2R R26, SR_LANEID ;  /* 0x00000000001a7919 */ /* 0x000ea20000000000 */
[----:B0-----:R-:W0:Y:S02]  /*0160*/  LDS R2, [R0+0x6600] ;  /* 0x0066000000027984 */ /* 0x001e240000000800 */
[----:B0-----:R-:W-:-:S04]  /*0170*/  IMAD R4, R2, 0x1980, RZ ;  /* 0x0000198002047824 */ /* 0x001fc800078e02ff */
[----:B------:R-:W-:Y:S01]  /*0180*/  VIADD R63, R4, 0x1980 ;  /* 0x00001980043f7836 */ /* 0x000fe20000000000 */
[----:B------:R-:W-:-:S04]  /*0190*/  SHF.R.S32.HI R64, RZ, 0x1f, R4 ;  /* 0x0000001fff407819 */ /* 0x000fc80000011404 */
[----:B-1----:R-:W-:-:S13]  /*01a0*/  ISETP.GT.AND P0, PT, R63, UR4, PT ;  /* 0x000000043f007c0c */ /* 0x002fda000bf04270 */
[----:B--2---:R-:W-:Y:S05]  /*01b0*/  @P0 BRA `(.L_x_2) ;  /* 0x0000000000680947 */ /* 0x004fea0003800000 */
[----:B------:R-:W0:Y:S01]  /*01c0*/  LDCU.64 UR4, c[0x0][0x3a8] ;  /* 0x00007500ff0477ac */ /* 0x000e220008000a00 */
[C---:B------:R-:W-:Y:S02]  /*01d0*/  LOP3.LUT R3, R37.reuse, 0x1f, RZ, 0xc0, !PT ;  /* 0x0000001f25037812 */ /* 0x040fe400078ec0ff */
[----:B------:R-:W-:-:S05]  /*01e0*/  LOP3.LUT R6, R37, 0x3e0, RZ, 0xc0, !PT ;  /* 0x000003e025067812 */ /* 0x000fca00078ec0ff */
[----:B------:R-:W-:-:S05]  /*01f0*/  IMAD R3, R6, 0x11, R3 ;  /* 0x0000001106037824 */ /* 0x000fca00078e0203 */
[----:B------:R-:W-:-:S05]  /*0200*/  IADD3 R41, P0, PT, R4, R3, RZ ;  /* 0x0000000304297210 */ /* 0x000fca0007f1e0ff */
[----:B------:R-:W-:Y:S01]  /*0210*/  IMAD.X R64, RZ, RZ, R64, P0 ;  /* 0x000000ffff407224 */ /* 0x000fe200000e0640 */
[----:B0-----:R-:W-:-:S04]  /*0220*/  LEA R22, P0, R41, UR4, 0x2 ;  /* 0x0000000429167c11 */ /* 0x001fc8000f8010ff */
[----:B------:R-:W-:-:S05]  /*0230*/  LEA.HI.X R23, R41, UR5, R64, 0x2, P0 ;  /* 0x0000000529177c11 */ /* 0x000fca00080f1440 */
[----:B------:R0:W5:Y:S04]  /*0240*/  LDG.E R4, desc[UR8][R22.64] ;  /* 0x0000000816047981 */ /* 0x000168000c1e1900 */
        /* <DEDUP_REMOVED lines=15> */
[----:B------:R0:W5:Y:S01]  /*0340*/  LDG.E R20, desc[UR8][R22.64+0x800] ;  /* 0x0008000816147981 */ /* 0x000162000c1e1900 */
[----:B------:R-:W-:Y:S05]  /*0350*/  BRA `(.L_x_3) ;  /* 0x0000000400307947 */ /* 0x000fea0003800000 */
.L_x_2:
[C---:B------:R-:W-:Y:S01]  /*0360*/  LOP3.LUT R3, R37.reuse, 0x1f, RZ, 0xc0, !PT ;  /* 0x0000001f25037812 */ /* 0x040fe200078ec0ff */
[----:B------:R-:W0:Y:S01]  /*0370*/  LDCU.64 UR6, c[0x0][0x3a8] ;  /* 0x00007500ff0677ac */ /* 0x000e220008000a00 */
[----:B------:R-:W-:Y:S02]  /*0380*/  LOP3.LUT R6, R37, 0x3e0, RZ, 0xc0, !PT ;  /* 0x000003e025067812 */ /* 0x000fe400078ec0ff */
[----:B------:R-:W-:-:S03]  /*0390*/  IADD3 R14, PT, PT, -R4, UR4, RZ ;  /* 0x00000004040e7c10 */ /* 0x000fc6000fffe1ff */
[----:B------:R-:W-:-:S04]  /*03a0*/  IMAD R3, R6, 0x11, R3 ;  /* 0x0000001106037824 */ /* 0x000fc800078e0203 */
[C---:B------:R-:W-:Y:S01]  /*03b0*/  VIADD R5, R3.reuse, 0x20 ;  /* 0x0000002003057836 */ /* 0x040fe20000000000 */
[----:B------:R-:W-:Y:S01]  /*03c0*/  IADD3 R41, P0, PT, R4, R3, RZ ;  /* 0x0000000304297210 */ /* 0x000fe20007f1e0ff */
[C---:B------:R-:W-:Y:S01]  /*03d0*/  VIADD R7, R3.reuse, 0x40 ;  /* 0x0000004003077836 */ /* 0x040fe20000000000 */
[-C--:B------:R-:W-:Y:S01]  /*03e0*/  ISETP.GE.AND P2, PT, R3, R14.reuse, PT ;  /* 0x0000000e0300720c */ /* 0x080fe20003f46270 */
[----:B------:R-:W-:Y:S01]  /*03f0*/  IMAD.MOV.U32 R4, RZ, RZ, -0x1 ;  /* 0xffffffffff047424 */ /* 0x000fe200078e00ff */
[-C--:B------:R-:W-:Y:S01]  /*0400*/  ISETP.GE.AND P3, PT, R5, R14.reuse, PT ;  /* 0x0000000e0500720c */ /* 0x080fe20003f66270 */
[----:B------:R-:W-:Y:S01]  /*0410*/  VIADD R5, R3, 0x60 ;  /* 0x0000006003057836 */ /* 0x000fe20000000000 */
[-C--:B------:R-:W-:Y:S01]  /*0420*/  ISETP.GE.AND P4, PT, R7, R14.reuse, PT ;  /* 0x0000000e0700720c */ /* 0x080fe20003f86270 */
[----:B------:R-:W-:Y:S01]  /*0430*/  IMAD.X R64, RZ, RZ, R64, P0 ;  /* 0x000000ffff407224 */ /* 0x000fe200000e0640 */
[----:B0-----:R-:W-:Y:S01]  /*0440*/  LEA R22, P0, R41, UR6, 0x2 ;  /* 0x0000000629167c11 */ /* 0x001fe2000f8010ff */
[----:B------:R-:W-:Y:S01]  /*0450*/  VIADD R7, R3, 0x80 ;  /* 0x0000008003077836 */ /* 0x000fe20000000000 */
[-C--:B------:R-:W-:Y:S01]  /*0460*/  ISETP.GE.AND P5, PT, R5, R14.reuse, PT ;  /* 0x0000000e0500720c */ /* 0x080fe20003fa6270 */
[----:B------:R-:W-:Y:S01]  /*0470*/  VIADD R5, R3, 0xa0 ;  /* 0x000000a003057836 */ /* 0x000fe20000000000 */
[----:B------:R-:W-:Y:S01]  /*0480*/  LEA.HI.X R23, R41, UR7, R64, 0x2, P0 ;  /* 0x0000000729177c11 */ /* 0x000fe200080f1440 */
[----:B------:R-:W-:Y:S01]  /*0490*/  IMAD.MOV.U32 R6, RZ, RZ, -0x1 ;  /* 0xffffffffff067424 */ /* 0x000fe200078e00ff */
[-C--:B------:R-:W-:Y:S01]  /*04a0*/  ISETP.GE.AND P6, PT, R7, R14.reuse, PT ;  /* 0x0000000e0700720c */ /* 0x080fe20003fc6270 */
[----:B------:R-:W-:Y:S01]  /*04b0*/  VIADD R7, R3, 0xc0 ;  /* 0x000000c003077836 */ /* 0x000fe20000000000 */
[-C--:B------:R-:W-:Y:S01]  /*04c0*/  ISETP.GE.AND P0, PT, R5, R14.reuse, PT ;  /* 0x0000000e0500720c */ /* 0x080fe20003f06270 */
[C---:B------:R-:W-:Y:S01]  /*04d0*/  VIADD R5, R3.reuse, 0xe0 ;  /* 0x000000e003057836 */ /* 0x040fe20000000000 */
[----:B------:R1:W5:Y:S01]  /*04e0*/  @!P2 LDG.E R4, desc[UR8][R22.64] ;  /* 0x000000081604a981 */ /* 0x000362000c1e1900 */
[----:B------:R-:W-:Y:S01]  /*04f0*/  VIADD R11, R3, 0x120 ;  /* 0x00000120030b7836 */ /* 0x000fe20000000000 */
[----:B------:R-:W-:-:S02]  /*0500*/  ISETP.GE.AND P1, PT, R7, R14, PT ;  /* 0x0000000e0700720c */ /* 0x000fc40003f26270 */
[-C--:B------:R-:W-:Y:S01]  /*0510*/  ISETP.GE.AND P2, PT, R5, R14.reuse, PT ;  /* 0x0000000e0500720c */ /* 0x080fe20003f46270 */
[----:B------:R-:W-:Y:S01]  /*0520*/  IMAD.MOV.U32 R5, RZ, RZ, -0x1 ;  /* 0xffffffffff057424 */ /* 0x000fe200078e00ff */
[----:B------:R1:W5:Y:S01]  /*0530*/  @!P4 LDG.E R6, desc[UR8][R22.64+0x100] ;  /* 0x000100081606c981 */ /* 0x000362000c1e1900 */
[----:B------:R-:W-:Y:S01]  /*0540*/  VIADD R9, R3, 0x100 ;  /* 0x0000010003097836 */ /* 0x000fe20000000000 */
[-C--:B------:R-:W-:Y:S01]  /*0550*/  ISETP.GE.AND P4, PT, R11, R14.reuse, PT ;  /* 0x0000000e0b00720c */ /* 0x080fe20003f86270 */
[----:B------:R-:W-:Y:S02]  /*0560*/  IMAD.MOV.U32 R8, RZ, RZ, -0x1 ;  /* 0xffffffffff087424 */ /* 0x000fe400078e00ff */
[----:B------:R-:W-:Y:S01]  /*0570*/  VIADD R11, R3, 0x160 ;  /* 0x00000160030b7836 */ /* 0x000fe20000000000 */
[----:B------:R1:W5:Y:S01]  /*0580*/  @!P3 LDG.E R5, desc[UR8][R22.64+0x80] ;  /* 0x000080081605b981 */ /* 0x000362000c1e1900 */
[----:B------:R-:W-:Y:S01]  /*0590*/  IMAD.MOV.U32 R7, RZ, RZ, -0x1 ;  /* 0xffffffffff077424 */ /* 0x000fe200078e00ff */
[-C--:B------:R-:W-:Y:S01]  /*05a0*/  ISETP.GE.AND P3, PT, R9, R14.reuse, PT ;  /* 0x0000000e0900720c */ /* 0x080fe20003f66270 */
[----:B------:R-:W-:Y:S01]  /*05b0*/  VIADD R9, R3, 0x140 ;  /* 0x0000014003097836 */ /* 0x000fe20000000000 */
[----:B------:R1:W5:Y:S01]  /*05c0*/  @!P6 LDG.E R8, desc[UR8][R22.64+0x200] ;  /* 0x000200081608e981 */ /* 0x000362000c1e1900 */
[----:B------:R-:W-:Y:S01]  /*05d0*/  IMAD.MOV.U32 R10, RZ, RZ, -0x1 ;  /* 0xffffffffff0a7424 */ /* 0x000fe200078e00ff */
[-C--:B------:R-:W-:Y:S01]  /*05e0*/  ISETP.GE.AND P6, PT, R11, R14.reuse, PT ;  /* 0x0000000e0b00720c */ /* 0x080fe20003fc6270 */
[----:B------:R-:W-:Y:S01]  /*05f0*/  VIADD R11, R3, 0x1a0 ;  /* 0x000001a0030b7836 */ /* 0x000fe20000000000 */
[----:B------:R1:W5:Y:S01]  /*0600*/  @!P5 LDG.E R7, desc[UR8][R22.64+0x180] ;  /* 0x000180081607d981 */ /* 0x000362000c1e1900 */
[----:B------:R-:W-:Y:S01]  /*0610*/  ISETP.GE.AND P5, PT, R9, R14, PT ;  /* 0x0000000e0900720c */ /* 0x000fe20003fa6270 */
[----:B------:R-:W-:-:S02]  /*0620*/  IMAD.MOV.U32 R9, RZ, RZ, -0x1 ;  /* 0xffffffffff097424 */ /* 0x000fc400078e00ff */
[----:B------:R1:W5:Y:S01]  /*0630*/  @!P1 LDG.E R10, desc[UR8][R22.64+0x300] ;  /* 0x00030008160a9981 */ /* 0x000362000c1e1900 */
[-C--:B------:R-:W-:Y:S01]  /*0640*/  ISETP.GE.AND P1, PT, R11, R14.reuse, PT ;  /* 0x0000000e0b00720c */ /* 0x080fe20003f26270 */
[C---:B------:R-:W-:Y:S02]  /*0650*/  VIADD R13, R3.reuse, 0x180 ;  /* 0x00000180030d7836 */ /* 0x040fe40000000000 */
[----:B------:R-:W-:Y:S01]  /*0660*/  IMAD.MOV.U32 R11, RZ, RZ, -0x1 ;  /* 0xffffffffff0b7424 */ /* 0x000fe200078e00ff */
[----:B------:R1:W5:Y:S01]  /*0670*/  @!P0 LDG.E R9, desc[UR8][R22.64+0x280] ;  /* 0x0002800816098981 */ /* 0x000362000c1e1900 */
[----:B------:R-:W-:Y:S01]  /*0680*/  VIADD R15, R3, 0x1c0 ;  /* 0x000001c0030f7836 */ /* 0x000fe20000000000 */
[-C--:B------:R-:W-:Y:S01]  /*0690*/  ISETP.GE.AND P0, PT, R13, R14.reuse, PT ;  /* 0x0000000e0d00720c */ /* 0x080fe20003f06270 */
[----:B------:R-:W-:Y:S02]  /*06a0*/  IMAD.MOV.U32 R12, RZ, RZ, -0x1 ;  /* 0xffffffffff0c7424 */ /* 0x000fe400078e00ff */
[----:B------:R-:W-:Y:S01]  /*06b0*/  IMAD.MOV.U32 R13, RZ, RZ, -0x1 ;  /* 0xffffffffff0d7424 */ /* 0x000fe200078e00ff */
[----:B------:R1:W5:Y:S01]  /*06c0*/  @!P2 LDG.E R11, desc[UR8][R22.64+0x380] ;  /* 0x00038008160ba981 */ /* 0x000362000c1e1900 */
[----:B------:R-:W-:Y:S01]  /*06d0*/  ISETP.GE.AND P2, PT, R15, R14, PT ;  /* 0x0000000e0f00720c */ /* 0x000fe20003f46270 */
[----:B------:R-:W-:-:S02]  /*06e0*/  VIADD R17, R3, 0x1e0 ;  /* 0x000001e003117836 */ /* 0x000fc40000000000 */
[----:B------:R-:W-:Y:S01]  /*06f0*/  VIADD R15, R3, 0x200 ;  /* 0x00000200030f7836 */ /* 0x000fe20000000000 */
[----:B------:R1:W5:Y:S02]  /*0700*/  @!P3 LDG.E R12, desc[UR8][R22.64+0x400] ;  /* 0x00040008160cb981 */ /* 0x000364000c1e1900 */
[-C--:B------:R-:W-:Y:S02]  /*0710*/  ISETP.GE.AND P3, PT, R17, R14.reuse, PT ;  /* 0x0000000e1100720c */ /* 0x080fe40003f66270 */
[----:B------:R1:W5:Y:S01]  /*0720*/  @!P4 LDG.E R13, desc[UR8][R22.64+0x480] ;  /* 0x00048008160dc981 */ /* 0x000362000c1e1900 */
[----:B------:R-:W-:Y:S01]  /*0730*/  ISETP.GE.AND P4, PT, R15, R14, PT ;  /* 0x0000000e0f00720c */ /* 0x000fe20003f86270 */
[----:B------:R-:W-:Y:S02]  /*0740*/  IMAD.MOV.U32 R14, RZ, RZ, -0x1 ;  /* 0xffffffffff0e7424 */ /* 0x000fe400078e00ff */
[----:B------:R-:W-:Y:S02]  /*0750*/  IMAD.MOV.U32 R15, RZ, RZ, -0x1 ;  /* 0xffffffffff0f7424 */ /* 0x000fe400078e00ff */
[----:B------:R-:W-:-:S02]  /*0760*/  IMAD.MOV.U32 R16, RZ, RZ, -0x1 ;  /* 0xffffffffff107424 */ /* 0x000fc400078e00ff */
[----:B------:R-:W-:Y:S01]  /*0770*/  IMAD.MOV.U32 R17, RZ, RZ, -0x1 ;  /* 0xffffffffff117424 */ /* 0x000fe200078e00ff */
[----:B------:R1:W5:Y:S01]  /*0780*/  @!P5 LDG.E R14, desc[UR8][R22.64+0x500] ;  /* 0x00050008160ed981 */ /* 0x000362000c1e1900 */
[----:B------:R-:W-:Y:S02]  /*0790*/  IMAD.MOV.U32 R18, RZ, RZ, -0x1 ;  /* 0xffffffffff127424 */ /* 0x000fe400078e00ff */
[----:B------:R-:W-:Y:S01]  /*07a0*/  IMAD.MOV.U32 R19, RZ, RZ, -0x1 ;  /* 0xffffffffff137424 */ /* 0x000fe200078e00ff */
[----:B------:R1:W5:Y:S01]  /*07b0*/  @!P6 LDG.E R15, desc[UR8][R22.64+0x580] ;  /* 0x00058008160fe981 */ /* 0x000362000c1e1900 */
[----:B------:R-:W-:-:S03]  /*07c0*/  IMAD.MOV.U32 R20, RZ, RZ, -0x1 ;  /* 0xffffffffff147424 */ /* 0x000fc600078e00ff */
[----:B------:R1:W5:Y:S04]  /*07d0*/  @!P0 LDG.E R16, desc[UR8][R22.64+0x600] ;  /* 0x0006000816108981 */ /* 0x000368000c1e1900 */
[----:B------:R1:W5:Y:S04]  /*07e0*/  @!P1 LDG.E R17, desc[UR8][R22.64+0x680] ;  /* 0x0006800816119981 */ /* 0x000368000c1e1900 */
[----:B------:R1:W5:Y:S04]  /*07f0*/  @!P2 LDG.E R18, desc[UR8][R22.64+0x700] ;  /* 0x000700081612a981 */ /* 0x000368000c1e1900 */
[----:B------:R1:W5:Y:S04]  /*0800*/  @!P3 LDG.E R19, desc[UR8][R22.64+0x780] ;  /* 0x000780081613b981 */ /* 0x000368000c1e1900 */
[----:B------:R1:W5:Y:S02]  /*0810*/  @!P4 LDG.E R20, desc[UR8][R22.64+0x800] ;  /* 0x000800081614c981 */ /* 0x000364000c1e1900 */
.L_x_3:
[----:B01----:R-:W-:Y:S01]  /*0820*/  VIMNMX R22, PT, PT, R26, 0xe0, !PT ;  /* 0x000000e01a167848 */ /* 0x003fe20007fe0100 */
[----:B------:R-:W0:Y:S01]  /*0830*/  LDCU UR4, c[0x0][0x3c8] ;  /* 0x00007900ff0477ac */ /* 0x000e220008000800 */
[----:B------:R-:W-:Y:S01]  /*0840*/  BSSY.RECONVERGENT B0, `(.L_x_4) ;  /* 0x0000025000007945 */ /* 0x000fe20003800200 */
[----:B------:R-:W-:Y:S01]  /*0850*/  IMAD.SHL.U32 R21, R21, 0x400, RZ ;  /* 0x0000040015157824 */ /* 0x000fe200078e00ff */
[--C-:B------:R-:W-:Y:S01]  /*0860*/  IADD3 R22, PT, PT, R22, 0x1f, -R26.reuse ;  /* 0x0000001f16167810 */ /* 0x100fe20007ffe81a */
[----:B------:R-:W-:Y:S01]  /*0870*/  UMOV UR5, 0xffffffff ;  /* 0xffffffff00057882 */ /* 0x000fe20000000000 */
[----:B------:R-:W-:Y:S02]  /*0880*/  IMAD.MOV.U32 R25, RZ, RZ, R26 ;  /* 0x000000ffff197224 */ /* 0x000fe400078e001a */
[C---:B------:R-:W-:Y:S02]  /*0890*/  ISETP.GE.U32.AND P0, PT, R22.reuse, 0x1e0, PT ;  /* 0x000001e01600780c */ /* 0x040fe40003f06070 */
[----:B------:R-:W-:-:S04]  /*08a0*/  LEA.HI R23, R22, 0x1, RZ, 0x1b ;  /* 0x0000000116177811 */ /* 0x000fc800078fd8ff */
[----:B------:R-:W-:-:S04]  /*08b0*/  LOP3.LUT R24, R23, 0xf, RZ, 0xc0, !PT ;  /* 0x0000000f17187812 */ /* 0x000fc800078ec0ff */
[----:B------:R-:W-:Y:S01]  /*08c0*/  ISETP.NE.AND P1, PT, R24, RZ, PT ;  /* 0x000000ff1800720c */ /* 0x000fe20003f25270 */
[----:B0-----:R-:W-:Y:S02]  /*08d0*/  USHF.L.U32 UR4, UR5, UR4, URZ ;  /* 0x0000000405047299 */ /* 0x001fe400080006ff */
[----:B------:R-:W-:Y:S10]  /*08e0*/  @!P0 BRA `(.L_x_5) ;  /* 0x0000000000688947 */ /* 0x000ff40003800000 */
[----:B------:R-:W-:Y:S01]  /*08f0*/  IMAD R27, R26, 0x4, R21 ;  /* 0x000000041a1b7824 */ /* 0x000fe200078e0215 */
[----:B------:R-:W-:Y:S01]  /*0900*/  LOP3.LUT R22, R23, 0xffffff0, RZ, 0xc0, !PT ;  /* 0x0ffffff017167812 */ /* 0x000fe200078ec0ff */
[----:B------:R-:W-:-:S03]  /*0910*/  IMAD.MOV.U32 R25, RZ, RZ, R26 ;  /* 0x000000ffff197224 */ /* 0x000fc600078e001a */
[----:B------:R-:W-:Y:S01]  /*0920*/  IADD3 R27, PT, PT, R27, 0x400, R0 ;  /* 0x000004001b1b7810 */ /* 0x000fe20007ffe000 */
[----:B------:R-:W-:-:S07]  /*0930*/  IMAD.MOV R22, RZ, RZ, -R22 ;  /* 0x000000ffff167224 */ /* 0x000fce00078e0a16 */
.L_x_6:
[----:B------:R-:W-:Y:S01]  /*0940*/  VIADD R22, R22, 0x10 ;  /* 0x0000001016167836 */ /* 0x000fe20000000000 */
[----:B------:R-:W-:Y:S01]  /*0950*/  STS [R27+-0x400], RZ ;  /* 0xfffc00ff1b007388 */ /* 0x000fe20000000800 */
[----:B------:R-:W-:-:S03]  /*0960*/  VIADD R25, R25, 0x200 ;  /* 0x0000020019197836 */ /* 0x000fc60000000000 */
[----:B------:R-:W-:Y:S01]  /*0970*/  ISETP.NE.AND P0, PT, R22, RZ, PT ;  /* 0x000000ff1600720c */ /* 0x000fe20003f05270 */
[----:B------:R-:W-:Y:S04]  /*0980*/  STS [R27+-0x380], RZ ;  /* 0xfffc80ff1b007388 */ /* 0x000fe80000000800 */
[----:B------:R-:W-:Y:S04]  /*0990*/  STS [R27+-0x300], RZ ;  /* 0xfffd00ff1b007388 */ /* 0x000fe80000000800 */
[----:B------:R-:W-:Y:S04]  /*09a0*/  STS [R27+-0x280], RZ ;  /* 0xfffd80ff1b007388 */ /* 0x000fe80000000800 */
[----:B------:R-:W-:Y:S04]  /*09b0*/  STS [R27+-0x200], RZ ;  /* 0xfffe00ff1b007388 */ /* 0x000fe80000000800 */
[----:B------:R-:W-:Y:S04]  /*09c0*/  STS [R27+-0x180], RZ ;  /* 0xfffe80ff1b007388 */ /* 0x000fe80000000800 */
[----:B------:R-:W-:Y:S04]  /*09d0*/  STS [R27+-0x100], RZ ;  /* 0xffff00ff1b007388 */ /* 0x000fe80000000800 */
[----:B------:R-:W-:Y:S04]  /*09e0*/  STS [R27+-0x80], RZ ;  /* 0xffff80ff1b007388 */ /* 0x000fe80000000800 */
[----:B------:R-:W-:Y:S04]  /*09f0*/  STS [R27], RZ ;  /* 0x000000ff1b007388 */ /* 0x000fe80000000800 */
[----:B------:R-:W-:Y:S04]  /*0a00*/  STS [R27+0x80], RZ ;  /* 0x000080ff1b007388 */ /* 0x000fe80000000800 */
[----:B------:R-:W-:Y:S04]  /*0a10*/  STS [R27+0x100], RZ ;  /* 0x000100ff1b007388 */ /* 0x000fe80000000800 */
[----:B------:R-:W-:Y:S04]  /*0a20*/  STS [R27+0x180], RZ ;  /* 0x000180ff1b007388 */ /* 0x000fe80000000800 */
[----:B------:R-:W-:Y:S04]  /*0a30*/  STS [R27+0x200], RZ ;  /* 0x000200ff1b007388 */ /* 0x000fe80000000800 */
[----:B------:R-:W-:Y:S04]  /*0a40*/  STS [R27+0x280], RZ ;  /* 0x000280ff1b007388 */ /* 0x000fe80000000800 */
[----:B------:R-:W-:Y:S04]  /*0a50*/  STS [R27+0x300], RZ ;  /* 0x000300ff1b007388 */ /* 0x000fe80000000800 */
[----:B------:R0:W-:Y:S02]  /*0a60*/  STS [R27+0x380], RZ ;  /* 0x000380ff1b007388 */ /* 0x0001e40000000800 */
[----:B0-----:R-:W-:Y:S01]  /*0a70*/  VIADD R27, R27, 0x800 ;  /* 0x000008001b1b7836 */ /* 0x001fe20000000000 */
[----:B------:R-:W-:Y:S06]  /*0a80*/  @P0 BRA `(.L_x_6) ;  /* 0xfffffffc00ac0947 */ /* 0x000fec000383ffff */
.L_x_5:
[----:B------:R-:W-:Y:S05]  /*0a90*/  BSYNC.RECONVERGENT B0 ;  /* 0x0000000000007941 */ /* 0x000fea0003800200 */
.L_x_4:
[----:B------:R-:W-:Y:S01]  /*0aa0*/  BSSY.RECONVERGENT B0, `(.L_x_7) ;  /* 0x0000026000007945 */ /* 0x000fe20003800200 */
[----:B------:R-:W-:-:S03]  /*0ab0*/  IMAD.IADD R22, R0, 0x1, R21 ;  /* 0x0000000100167824 */ /* 0x000fc600078e0215 */
[----:B------:R-:W-:Y:S05]  /*0ac0*/  @!P1 BRA `(.L_x_8) ;  /* 0x00000000008c9947 */ /* 0x000fea0003800000 */
[----:B------:R-:W-:Y:S01]  /*0ad0*/  ISETP.GE.U32.AND P0, PT, R24, 0x8, PT ;  /* 0x000000081800780c */ /* 0x000fe20003f06070 */
[----:B------:R-:W-:Y:S01]  /*0ae0*/  BSSY.RECONVERGENT B1, `(.L_x_9) ;  /* 0x000000e000017945 */ /* 0x000fe20003800200 */
[----:B------:R-:W-:-:S04]  /*0af0*/  LOP3.LUT R26, R23, 0x7, RZ, 0xc0, !PT ;  /* 0x00000007171a7812 */ /* 0x000fc800078ec0ff */
[----:B------:R-:W-:-:S07]  /*0b00*/  ISETP.NE.AND P1, PT, R26, RZ, PT ;  /* 0x000000ff1a00720c */ /* 0x000fce0003f25270 */
[----:B------:R-:W-:Y:S06]  /*0b10*/  @!P0 BRA `(.L_x_10) ;  /* 0x0000000000288947 */ /* 0x000fec0003800000 */
[C---:B------:R-:W-:Y:S02]  /*0b20*/  IMAD R24, R25.reuse, 0x4, R22 ;  /* 0x0000000419187824 */ /* 0x040fe400078e0216 */
[----:B------:R-:W-:-:S03]  /*0b30*/  VIADD R25, R25, 0x100 ;  /* 0x0000010019197836 */ /* 0x000fc60000000000 */
[----:B------:R0:W-:Y:S04]  /*0b40*/  STS [R24], RZ ;  /* 0x000000ff18007388 */ /* 0x0001e80000000800 */
[----:B------:R0:W-:Y:S04]  /*0b50*/  STS [R24+0x80], RZ ;  /* 0x000080ff18007388 */ /* 0x0001e80000000800 */
[----:B------:R0:W-:Y:S04]  /*0b60*/  STS [R24+0x100], RZ ;  /* 0x000100ff18007388 */ /* 0x0001e80000000800 */
[----:B------:R0:W-:Y:S04]  /*0b70*/  STS [R24+0x180], RZ ;  /* 0x000180ff18007388 */ /* 0x0001e80000000800 */
[----:B------:R0:W-:Y:S04]  /*0b80*/  STS [R24+0x200], RZ ;  /* 0x000200ff18007388 */ /* 0x0001e80000000800 */
[----:B------:R0:W-:Y:S04]  /*0b90*/  STS [R24+0x280], RZ ;  /* 0x000280ff18007388 */ /* 0x0001e80000000800 */
[----:B------:R0:W-:Y:S04]  /*0ba0*/  STS [R24+0x300], RZ ;  /* 0x000300ff18007388 */ /* 0x0001e80000000800 */
[----:B------:R0:W-:Y:S02]  /*0bb0*/  STS [R24+0x380], RZ ;  /* 0x000380ff18007388 */ /* 0x0001e40000000800 */
.L_x_10:
[----:B------:R-:W-:Y:S05]  /*0bc0*/  BSYNC.RECONVERGENT B1 ;  /* 0x0000000000017941 */ /* 0x000fea0003800200 */
.L_x_9:
[----:B------:R-:W-:Y:S05]  /*0bd0*/  @!P1 BRA `(.L_x_8) ;  /* 0x0000000000489947 */ /* 0x000fea0003800000 */
[----:B------:R-:W-:Y:S02]  /*0be0*/  ISETP.GE.U32.AND P0, PT, R26, 0x4, PT ;  /* 0x000000041a00780c */ /* 0x000fe40003f06070 */
[----:B------:R-:W-:-:S04]  /*0bf0*/  LOP3.LUT R23, R23, 0x3, RZ, 0xc0, !PT ;  /* 0x0000000317177812 */ /* 0x000fc800078ec0ff */
[----:B------:R-:W-:-:S07]  /*0c00*/  ISETP.NE.AND P1, PT, R23, RZ, PT ;  /* 0x000000ff1700720c */ /* 0x000fce0003f25270 */
[C---:B------:R-:W-:Y:S02]  /*0c10*/  @P0 IMAD R22, R25.reuse, 0x4, R22 ;  /* 0x0000000419160824 */ /* 0x040fe400078e0216 */
[----:B------:R-:W-:-:S03]  /*0c20*/  @P0 VIADD R25, R25, 0x80 ;  /* 0x0000008019190836 */ /* 0x000fc60000000000 */
[----:B------:R1:W-:Y:S04]  /*0c30*/  @P0 STS [R22], RZ ;  /* 0x000000ff16000388 */ /* 0x0003e80000000800 */
[----:B------:R1:W-:Y:S04]  /*0c40*/  @P0 STS [R22+0x80], RZ ;  /* 0x000080ff16000388 */ /* 0x0003e80000000800 */
[----:B------:R1:W-:Y:S04]  /*0c50*/  @P0 STS [R22+0x100], RZ ;  /* 0x000100ff16000388 */ /* 0x0003e80000000800 */
[----:B------:R1:W-:Y:S01]  /*0c60*/  @P0 STS [R22+0x180], RZ ;  /* 0x000180ff16000388 */ /* 0x0003e20000000800 */
[----:B------:R-:W-:Y:S05]  /*0c70*/  @!P1 BRA `(.L_x_8) ;  /* 0x0000000000209947 */ /* 0x000fea0003800000 */
[----:B------:R-:W-:Y:S02]  /*0c80*/  IMAD R21, R25, 0x4, R21 ;  /* 0x0000000419157824 */ /* 0x000fe400078e0215 */
[----:B------:R-:W-:Y:S02]  /*0c90*/  IMAD.MOV R23, RZ, RZ, -R23 ;  /* 0x000000ffff177224 */ /* 0x000fe400078e0a17 */
[----:B------:R-:W-:-:S07]  /*0ca0*/  IMAD.IADD R21, R0, 0x1, R21 ;  /* 0x0000000100157824 */ /* 0x000fce00078e0215 */
.L_x_11:
[----:B------:R-:W-:Y:S01]  /*0cb0*/  VIADD R23, R23, 0x1 ;  /* 0x0000000117177836 */ /* 0x000fe20000000000 */
[----:B------:R2:W-:Y:S04]  /*0cc0*/  STS [R21], RZ ;  /* 0x000000ff15007388 */ /* 0x0005e80000000800 */
[----:B------:R-:W-:Y:S01]  /*0cd0*/  ISETP.NE.AND P0, PT, R23, RZ, PT ;  /* 0x000000ff1700720c */ /* 0x000fe20003f05270 */
[----:B--2---:R-:W-:-:S12]  /*0ce0*/  VIADD R21, R21, 0x80 ;  /* 0x0000008015157836 */ /* 0x004fd80000000000 */
[----:B------:R-:W-:Y:S05]  /*0cf0*/  @P0 BRA `(.L_x_11) ;  /* 0xfffffffc00ec0947 */ /* 0x000fea000383ffff */
.L_x_8:
[----:B------:R-:W-:Y:S05]  /*0d00*/  BSYNC.RECONVERGENT B0 ;  /* 0x0000000000007941 */ /* 0x000fea0003800200 */
.L_x_7:
[----:B------:R-:W2:Y:S01]  /*0d10*/  LDCU UR5, c[0x0][0x3c4] ;  /* 0x00007880ff0577ac */ /* 0x000ea20008000800 */
[C---:B------:R-:W-:Y:S01]  /*0d20*/  ISETP.GT.U32.AND P2, PT, R37.reuse, 0xff, PT ;  /* 0x000000ff2500780c */ /* 0x040fe20003f44070 */
[C---:B------:R-:W-:Y:S01]  /*0d30*/  IMAD.SHL.U32 R23, R37.reuse, 0x20, RZ ;  /* 0x0000002025177824 */ /* 0x040fe200078e00ff */
[----:B------:R-:W3:Y:S01]  /*0d40*/  LDC.64 R38, c[0x0][0x380] ;  /* 0x0000e000ff267b82 */ /* 0x000ee20000000a00 */
[----:B------:R-:W-:Y:S01]  /*0d50*/  BSSY.RECONVERGENT B0, `(.L_x_12) ;  /* 0x0000071000007945 */ /* 0x000fe20003800200 */
[----:B0-----:R-:W-:Y:S01]  /*0d60*/  P2R R24, PR, RZ, 0x4 ;  /* 0x00000004ff187803 */ /* 0x001fe20000000000 */
[----:B------:R-:W-:Y:S01]  /*0d70*/  IMAD R21, R37, 0x4, R0 ;  /* 0x0000000425157824 */ /* 0x000fe200078e0200 */
[----:B------:R-:W-:Y:S01]  /*0d80*/  LOP3.LUT R25, R23, 0x7c00, RZ, 0xc0, !PT ;  /* 0x00007c0017197812 */ /* 0x000fe200078ec0ff */
[----:B-1----:R-:W-:Y:S02]  /*0d90*/  IMAD.MOV.U32 R22, RZ, RZ, RZ ;  /* 0x000000ffff167224 */ /* 0x002fe400078e00ff */
[----:B------:R0:W-:Y:S02]  /*0da0*/  STL [R1], R24 ;  /* 0x0000001801007387 */ /* 0x0001e40000100800 */
[----:B------:R-:W-:Y:S01]  /*0db0*/  IMAD.IADD R62, R0, 0x1, R25 ;  /* 0x00000001003e7824 */ /* 0x000fe200078e0219 */
[----:B--2--5:R-:W-:-:S02]  /*0dc0*/  SHF.R.U32.HI R23, RZ, UR5, R4 ;  /* 0x00000005ff177c19 */ /* 0x024fc40008011604 */
[----:B0-----:R-:W-:Y:S02]  /*0dd0*/  SHF.R.U32.HI R24, RZ, UR5, R5 ;  /* 0x00000005ff187c19 */ /* 0x001fe40008011605 */
[----:B------:R-:W-:Y:S02]  /*0de0*/  SHF.R.U32.HI R26, RZ, UR5, R6 ;  /* 0x00000005ff1a7c19 */ /* 0x000fe40008011606 */
[----:B------:R-:W-:Y:S02]  /*0df0*/  SHF.R.U32.HI R27, RZ, UR5, R7 ;  /* 0x00000005ff1b7c19 */ /* 0x000fe40008011607 */
[----:B------:R-:W-:Y:S02]  /*0e00*/  SHF.R.U32.HI R28, RZ, UR5, R8 ;  /* 0x00000005ff1c7c19 */ /* 0x000fe40008011608 */
[----:B------:R-:W-:Y:S02]  /*0e10*/  LOP3.LUT R23, R23, UR4, RZ, 0x30, !PT ;  /* 0x0000000417177c12 */ /* 0x000fe4000f8e30ff */
[----:B------:R-:W-:-:S02]  /*0e20*/  SHF.R.U32.HI R29, RZ, UR5, R9 ;  /* 0x00000005ff1d7c19 */ /* 0x000fc40008011609 */
[----:B------:R-:W-:Y:S01]  /*0e30*/  LOP3.LUT R24, R24, UR4, RZ, 0x30, !PT ;  /* 0x0000000418187c12 */ /* 0x000fe2000f8e30ff */
[----:B------:R-:W-:Y:S01]  /*0e40*/  IMAD R46, R23, 0x4, R62 ;  /* 0x00000004172e7824 */ /* 0x000fe200078e023e */
[----:B------:R-:W-:Y:S01]  /*0e50*/  SHF.R.U32.HI R30, RZ, UR5, R10 ;  /* 0x00000005ff1e7c19 */ /* 0x000fe2000801160a */
[----:B------:R-:W-:Y:S01]  /*0e60*/  NOP ;  /* 0x0000000000007918 */ /* 0x000fe20000000000 */
[----:B------:R-:W-:Y:S01]  /*0e70*/  LOP3.LUT R25, R26, UR4, RZ, 0x30, !PT ;  /* 0x000000041a197c12 */ /* 0x000fe2000f8e30ff */
[--C-:B------:R-:W-:Y:S01]  /*0e80*/  IMAD R47, R24, 0x4, R62.reuse ;  /* 0x00000004182f7824 */ /* 0x100fe200078e023e */
[----:B------:R-:W-:Y:S01]  /*0e90*/  SHF.R.U32.HI R31, RZ, UR5, R11 ;  /* 0x00000005ff1f7c19 */ /* 0x000fe2000801160b */
[----:B------:R0:W-:Y:S01]  /*0ea0*/  ATOMS.POPC.INC.32 RZ, [R46+URZ] ;  /* 0x000000002eff7f8c */ /* 0x0001e2000d8000ff */
[----:B------:R-:W-:Y:S01]  /*0eb0*/  LOP3.LUT R26, R27, UR4, RZ, 0x30, !PT ;  /* 0x000000041b1a7c12 */ /* 0x000fe2000f8e30ff */
[----:B------:R-:W-:Y:S01]  /*0ec0*/  IMAD R48, R25, 0x4, R62 ;  /* 0x0000000419307824 */ /* 0x000fe200078e023e */
[----:B------:R-:W-:Y:S01]  /*0ed0*/  SHF.R.U32.HI R32, RZ, UR5, R12 ;  /* 0x00000005ff207c19 */ /* 0x000fe2000801160c */
[----:B------:R0:W-:Y:S01]  /*0ee0*/  ATOMS.POPC.INC.32 RZ, [R47+URZ] ;  /* 0x000000002fff7f8c */ /* 0x0001e2000d8000ff */
        /* <DEDUP_REMOVED lines=34> */
[----:B------:R-:W-:Y:S01]  /*1110*/  LOP3.LUT R42, R42, UR4, RZ, 0x30, !PT ;  /* 0x000000042a2a7c12 */ /* 0x000fe2000f8e30ff */
[----:B------:R0:W-:Y:S01]  /*1120*/  ATOMS.POPC.INC.32 RZ, [R56+URZ] ;  /* 0x0000000038ff7f8c */ /* 0x0001e2000d8000ff */
[----:B------:R-:W-:Y:S01]  /*1130*/  LOP3.LUT R43, R43, UR4, RZ, 0x30, !PT ;  /* 0x000000042b2b7c12 */ /* 0x000fe2000f8e30ff */
[--C-:B------:R-:W-:Y:S01]  /*1140*/  IMAD R58, R35, 0x4, R62.reuse ;  /* 0x00000004233a7824 */ /* 0x100fe200078e023e */
[----:B------:R-:W-:Y:S01]  /*1150*/  LOP3.LUT R44, R44, UR4, RZ, 0x30, !PT ;  /* 0x000000042c2c7c12 */ /* 0x000fe2000f8e30ff */
[--C-:B------:R-:W-:Y:S01]  /*1160*/  IMAD R59, R42, 0x4, R62.reuse ;  /* 0x000000042a3b7824 */ /* 0x100fe200078e023e */
[----:B------:R-:W-:Y:S01]  /*1170*/  LOP3.LUT R45, R45, UR4, RZ, 0x30, !PT ;  /* 0x000000042d2d7c12 */ /* 0x000fe2000f8e30ff */
[--C-:B------:R-:W-:Y:S01]  /*1180*/  IMAD R60, R43, 0x4, R62.reuse ;  /* 0x000000042b3c7824 */ /* 0x100fe200078e023e */
[----:B------:R0:W-:Y:S01]  /*1190*/  ATOMS.POPC.INC.32 RZ, [R57+URZ] ;  /* 0x0000000039ff7f8c */ /* 0x0001e2000d8000ff */
[----:B------:R-:W-:-:S02]  /*11a0*/  IMAD R61, R44, 0x4, R62 ;  /* 0x000000042c3d7824 */ /* 0x000fc400078e023e */
[----:B------:R-:W-:Y:S01]  /*11b0*/  IMAD R62, R45, 0x4, R62 ;  /* 0x000000042d3e7824 */ /* 0x000fe200078e023e */
[----:B------:R0:W-:Y:S04]  /*11c0*/  ATOMS.POPC.INC.32 RZ, [R58+URZ] ;  /* 0x000000003aff7f8c */ /* 0x0001e8000d8000ff */
[----:B------:R0:W-:Y:S04]  /*11d0*/  ATOMS.POPC.INC.32 RZ, [R59+URZ] ;  /* 0x000000003bff7f8c */ /* 0x0001e8000d8000ff */
[----:B------:R0:W-:Y:S04]  /*11e0*/  ATOMS.POPC.INC.32 RZ, [R60+URZ] ;  /* 0x000000003cff7f8c */ /* 0x0001e8000d8000ff */
[----:B------:R0:W-:Y:S04]  /*11f0*/  ATOMS.POPC.INC.32 RZ, [R61+URZ] ;  /* 0x000000003dff7f8c */ /* 0x0001e8000d8000ff */
[----:B------:R0:W-:Y:S01]  /*1200*/  ATOMS.POPC.INC.32 RZ, [R62+URZ] ;  /* 0x000000003eff7f8c */ /* 0x0001e2000d8000ff */
[----:B------:R-:W-:Y:S06]  /*1210*/  BAR.SYNC.DEFER_BLOCKING 0x0 ;  /* 0x0000000000007b1d */ /* 0x000fec0000010000 */
[----:B---3--:R-:W-:Y:S05]  /*1220*/  @P2 BRA `(.L_x_13) ;  /* 0x00000000008c2947 */ /* 0x008fea0003800000 */
[----:B------:R-:W-:Y:S04]  /*1230*/  LDS R72, [R21] ;  /* 0x0000000015487984 */ /* 0x000fe80000000800 */
[----:B------:R-:W1:Y:S04]  /*1240*/  LDS R73, [R21+0x400] ;  /* 0x0004000015497984 */ /* 0x000e680000000800 */
[----:B------:R-:W2:Y:S04]  /*1250*/  LDS R75, [R21+0x800] ;  /* 0x00080000154b7984 */ /* 0x000ea80000000800 */
[----:B------:R-:W3:Y:S04]  /*1260*/  LDS R77, [R21+0xc00] ;  /* 0x000c0000154d7984 */ /* 0x000ee80000000800 */
[----:B------:R-:W4:Y:S04]  /*1270*/  LDS R71, [R21+0x1000] ;  /* 0x0010000015477984 */ /* 0x000f280000000800 */
[----:B------:R-:W5:Y:S04]  /*1280*/  LDS R70, [R21+0x1400] ;  /* 0x0014000015467984 */ /* 0x000f680000000800 */
[----:B------:R-:W0:Y:S04]  /*1290*/  LDS R40, [R21+0x1800] ;  /* 0x0018000015287984 */ /* 0x000e280000000800 */
[----:B------:R-:W0:Y:S04]  /*12a0*/  LDS R69, [R21+0x1c00] ;  /* 0x001c000015457984 */ /* 0x000e280000000800 */
[----:B------:R-:W0:Y:S04]  /*12b0*/  LDS R68, [R21+0x2000] ;  /* 0x0020000015447984 */ /* 0x000e280000000800 */
[----:B------:R-:W0:Y:S04]  /*12c0*/  LDS R67, [R21+0x2400] ;  /* 0x0024000015437984 */ /* 0x000e280000000800 */
[----:B------:R-:W0:Y:S01]  /*12d0*/  LDS R65, [R21+0x2800] ;  /* 0x0028000015417984 */ /* 0x000e220000000800 */
[----:B-1----:R-:W-:-:S03]  /*12e0*/  IMAD.IADD R74, R72, 0x1, R73 ;  /* 0x00000001484a7824 */ /* 0x002fc600078e0249 */
[----:B------:R1:W-:Y:S01]  /*12f0*/  STS [R21+0x400], R72 ;  /* 0x0004004815007388 */ /* 0x0003e20000000800 */
[----:B--2---:R-:W-:-:S03]  /*1300*/  IMAD.IADD R66, R74, 0x1, R75 ;  /* 0x000000014a427824 */ /* 0x004fc600078e024b */
[----:B------:R-:W-:Y:S01]  /*1310*/  STS [R21+0x800], R74 ;  /* 0x0008004a15007388 */ /* 0x000fe20000000800 */
[----:B---3--:R-:W-:-:S03]  /*1320*/  IMAD.IADD R22, R66, 0x1, R77 ;  /* 0x0000000142167824 */ /* 0x008fc600078e024d */
[----:B------:R-:W-:Y:S01]  /*1330*/  STS [R21+0xc00], R66 ;  /* 0x000c004215007388 */ /* 0x000fe20000000800 */
[----:B----4-:R-:W-:-:S03]  /*1340*/  IMAD.IADD R71, R22, 0x1, R71 ;  /* 0x0000000116477824 */ /* 0x010fc600078e0247 */
[----:B------:R-:W-:Y:S01]  /*1350*/  STS [R21], RZ ;  /* 0x000000ff15007388 */ /* 0x000fe20000000800 */
[----:B-----5:R-:W-:-:S03]  /*1360*/  IMAD.IADD R73, R71, 0x1, R70 ;  /* 0x0000000147497824 */ /* 0x020fc600078e0246 */
[----:B------:R-:W-:Y:S01]  /*1370*/  STS [R21+0x1400], R71 ;  /* 0x0014004715007388 */ /* 0x000fe20000000800 */
[----:B0-----:R-:W-:-:S03]  /*1380*/  IMAD.IADD R40, R73, 0x1, R40 ;  /* 0x0000000149287824 */ /* 0x001fc600078e0228 */
[----:B------:R-:W0:Y:S01]  /*1390*/  LDS R70, [R21+0x2c00] ;  /* 0x002c000015467984 */ /* 0x000e220000000800 */
[----:B------:R-:W-:-:S03]  /*13a0*/  IMAD.IADD R69, R40, 0x1, R69 ;  /* 0x0000000128457824 */ /* 0x000fc600078e0245 */
[----:B------:R-:W-:Y:S01]  /*13b0*/  STS [R21+0x1800], R73 ;  /* 0x0018004915007388 */ /* 0x000fe20000000800 */
[----:B------:R-:W-:-:S03]  /*13c0*/  IMAD.IADD R68, R69, 0x1, R68 ;  /* 0x0000000145447824 */ /* 0x000fc600078e0244 */
[----:B------:R-:W-:Y:S01]  /*13d0*/  STS [R21+0x1c00], R40 ;  /* 0x001c002815007388 */ /* 0x000fe20000000800 */
[----:B-1----:R-:W-:-:S03]  /*13e0*/  IMAD.IADD R72, R68, 0x1, R67 ;  /* 0x0000000144487824 */ /* 0x002fc600078e0243 */
[----:B------:R-:W-:Y:S01]  /*13f0*/  STS [R21+0x2000], R69 ;  /* 0x0020004515007388 */ /* 0x000fe20000000800 */
[----:B------:R-:W-:-:S03]  /*1400*/  IMAD.IADD R65, R72, 0x1, R65 ;  /* 0x0000000148417824 */ /* 0x000fc600078e0241 */
[----:B------:R-:W-:Y:S04]  /*1410*/  STS [R21+0x2400], R68 ;  /* 0x0024004415007388 */ /* 0x000fe80000000800 */
[----:B------:R-:W-:Y:S04]  /*1420*/  STS [R21+0x2800], R72 ;  /* 0x0028004815007388 */ /* 0x000fe80000000800 */
[----:B------:R-:W-:Y:S04]  /*1430*/  STS [R21+0x2c00], R65 ;  /* 0x002c004115007388 */ /* 0x000fe80000000800 */
[----:B------:R0:W-:Y:S02]  /*1440*/  STS [R21+0x1000], R22 ;  /* 0x0010001615007388 */ /* 0x0001e40000000800 */
[----:B0-----:R-:W-:-:S07]  /*1450*/  IMAD.IADD R22, R65, 0x1, R70 ;  /* 0x0000000141167824 */ /* 0x001fce00078e0246 */
.L_x_13:
[----:B------:R-:W-:Y:S05]  /*1460*/  BSYNC.RECONVERGENT B0 ;  /* 0x0000000000007941 */ /* 0x000fea0003800200 */
.L_x_12:
[----:B------:R-:W-:Y:S01]  /*1470*/  ISETP.NE.AND P0, PT, R22, 0x1980, PT ;  /* 0x000019801600780c */ /* 0x000fe20003f05270 */
[----:B------:R-:W-:Y:S01]  /*1480*/  IMAD R65, R2, 0x100, R37 ;  /* 0x0000010002417824 */ /* 0x000fe200078e0225 */
[----:B------:R-:W1:Y:S02]  /*1490*/  LDCU.64 UR6, c[0x0][0x3b8] ;  /* 0x00007700ff0677ac */ /* 0x000e640008000a00 */
[----:B------:R-:W-:Y:S01]  /*14a0*/  ISETP.LT.U32.AND P0, PT, R37, 0x100, !P0 ;  /* 0x000001002500780c */ /* 0x000fe20004701070 */
[----:B------:R-:W-:Y:S01]  /*14b0*/  IMAD.WIDE R38, R65, 0x4, R38 ;  /* 0x0000000441267825 */ /* 0x000fe200078e0226 */
[----:B------:R-:W-:-:S05]  /*14c0*/  @!P2 LOP3.LUT R65, R22, 0x40000000, RZ, 0xfc, !PT ;  /* 0x400000001641a812 */ /* 0x000fca00078efcff */
[----:B------:R2:W-:Y:S06]  /*14d0*/  @!P2 STG.E.STRONG.SYS desc[UR8][R38.64], R65 ;  /* 0x000000412600a986 */ /* 0x0005ec000c115908 */
[----:B------:R-:W-:Y:S06]  /*14e0*/  BAR.RED.OR.DEFER_BLOCKING 0x0, P0 ;  /* 0x0000000000007b1d */ /* 0x000fec0000014800 */
[----:B------:R-:W3:Y:S01]  /*14f0*/  B2R.RESULT RZ, P0 ;  /* 0x0000000000ff731c */ /* 0x000ee20000004000 */
[----:B-1----:R-:W-:-:S04]  /*1500*/  LEA R40, P1, R41, UR6, 0x2 ;  /* 0x0000000629287c11 */ /* 0x002fc8000f8210ff */
[----:B------:R-:W-:Y:S01]  /*1510*/  LEA.HI.X R41, R41, UR7, R64, 0x2, P1 ;  /* 0x0000000729297c11 */ /* 0x000fe200088f1440 */
[----:B--23--:R-:W-:Y:S08]  /*1520*/  @!P0 BRA `(.L_x_14) ;  /* 0x0000001000ac8947 */ /* 0x00cff00003800000 */
[----:B------:R-:W1:Y:S01]  /*1530*/  LDC.64 R24, c[0x0][0x390] ;  /* 0x0000e400ff187b82 */ /* 0x000e620000000a00 */
[----:B------:R-:W-:Y:S01]  /*1540*/  BSSY B1, `(.L_x_15) ;  /* 0x0000030000017945 */ /* 0x000fe20003800000 */
[----:B------:R-:W-:-:S06]  /*1550*/  IMAD R31, R37, 0x8, R0 ;  /* 0x00000008251f7824 */ /* 0x000fcc00078e0200 */
[----:B------:R-:W2:Y:S01]  /*1560*/  LDC.64 R26, c[0x0][0x398] ;  /* 0x0000e600ff1a7b82 */ /* 0x000ea20000000a00 */
[----:B-1----:R-:W-:Y:S01]  /*1570*/  IMAD.WIDE.U32 R24, R37, 0x8, R24 ;  /* 0x0000000825187825 */ /* 0x002fe200078e0018 */
[----:B------:R-:W-:Y:S06]  /*1580*/  @P2 BRA `(.L_x_16) ;  /* 0x0000000000ac2947 */ /* 0x000fec0003800000 */
[----:B--2---:R-:W-:-:S06]  /*1590*/  IMAD.WIDE.U32 R26, R37, 0x8, R26 ;  /* 0x00000008251a7825 */ /* 0x004fcc00078e001a */
[----:B------:R-:W2:Y:S01]  /*15a0*/  LDG.E.64 R26, desc[UR8][R26.64] ;  /* 0x000000081a1a7981 */ /* 0x000ea2000c1e1b00 */
[----:B------:R-:W-:Y:S01]  /*15b0*/  ISETP.GT.U32.AND P0, PT, R37, R23, PT ;  /* 0x000000172500720c */ /* 0x000fe20003f04070 */
[----:B------:R-:W-:-:S03]  /*15c0*/  IMAD.MOV.U32 R21, RZ, RZ, R22 ;  /* 0x000000ffff157224 */ /* 0x000fc600078e0016 */
[----:B------:R-:W-:-:S04]  /*15d0*/  SEL R29, RZ, 0x1980, !P0 ;  /* 0x00001980ff1d7807 */ /* 0x000fc80004000000 */
[----:B--2---:R-:W-:-:S04]  /*15e0*/  IADD3 R28, P0, PT, R26, -R29, RZ ;  /* 0x8000001d1a1c7210 */ /* 0x004fc80007f1e0ff */
[----:B------:R-:W-:Y:S02]  /*15f0*/  IADD3.X R29, PT, PT, R27, -0x1, RZ, P0, !PT ;  /* 0xffffffff1b1d7810 */ /* 0x000fe400007fe4ff */
[----:B------:R-:W-:-:S03]  /*1600*/  ISETP.GE.AND P0, PT, R2, 0x1, PT ;  /* 0x000000010200780c */ /* 0x000fc60003f06270 */
[----:B------:R1:W-:Y:S10]  /*1610*/  STS.64 [R31+0x6600], R28 ;  /* 0x0066001c1f007388 */ /* 0x0003f40000000a00 */
[----:B------:R-:W-:Y:S05]  /*1620*/  @!P0 BRA `(.L_x_17) ;  /* 0x00000000006c8947 */ /* 0x000fea0003800000 */
[----:B------:R-:W-:Y:S01]  /*1630*/  BSSY B0, `(.L_x_18) ;  /* 0x0000019000007945 */ /* 0x000fe20003800000 */
[----:B------:R-:W-:Y:S02]  /*1640*/  IMAD.MOV.U32 R0, RZ, RZ, -0x1 ;  /* 0xffffffffff007424 */ /* 0x000fe400078e00ff */
[----:B-1----:R-:W-:Y:S02]  /*1650*/  IMAD.MOV.U32 R28, RZ, RZ, R2 ;  /* 0x000000ffff1c7224 */ /* 0x002fe400078e0002 */
[----:B------:R-:W-:-:S07]  /*1660*/  IMAD.MOV.U32 R21, RZ, RZ, R22 ;  /* 0x000000ffff157224 */ /* 0x000fce00078e0016 */
.L_x_22:
[----:B------:R-:W1:Y:S01]  /*1670*/  LDC.64 R26, c[0x0][0x380] ;  /* 0x0000e000ff1a7b82 */ /* 0x000e620000000a00 */
[----:B------:R-:W-:Y:S01]  /*1680*/  VIADD R33, R28, 0xffffffff ;  /* 0xffffffff1c217836 */ /* 0x000fe20000000000 */
[----:B------:R-:W-:Y:S03]  /*1690*/  BSSY B2, `(.L_x_19) ;  /* 0x0000008000027945 */ /* 0x000fe60003800000 */
[----:B------:R-:W-:-:S04]  /*16a0*/  IMAD R29, R33, 0x100, R37 ;  /* 0x00000100211d7824 */ /* 0x000fc800078e0225 */
[----:B-1----:R-:W-:-:S07]  /*16b0*/  IMAD.WIDE R26, R29, 0x4, R26 ;  /* 0x000000041d1a7825 */ /* 0x002fce00078e021a */
.L_x_20:
[----:B------:R-:W-:Y:S05]  /*16c0*/  YIELD ;  /* 0x0000000000007946 */ /* 0x000fea0003800000 */
[----:B------:R1:W-:Y:S06]  /*16d0*/  MEMBAR.SC.CTA ;  /* 0x0000000000007992 */ /* 0x0003ec0000000000 */
[----:B-1----:R-:W2:Y:S02]  /*16e0*/  LDG.E.STRONG.SYS R29, desc[UR8][R26.64] ;  /* 0x000000081a1d7981 */ /* 0x002ea4000c1f5900 */
[----:B--2---:R-:W-:-:S13]  /*16f0*/  ISETP.NE.AND P0, PT, R29, RZ, PT ;  /* 0x000000ff1d00720c */ /* 0x004fda0003f05270 */
[----:B------:R-:W-:Y:S05]  /*1700*/  @!P0 BRA `(.L_x_20) ;  /* 0xfffffffc00ec8947 */ /* 0x000fea000383ffff */
[----:B------:R-:W-:Y:S05]  /*1710*/  BSYNC B2 ;  /* 0x0000000000027941 */ /* 0x000fea0003800000 */
.L_x_19:
[----:B------:R-:W-:Y:S01]  /*1720*/  BSSY.RECONVERGENT B2, `(.L_x_21) ;  /* 0x0000006000027945 */ /* 0x000fe20003800200 */
[C---:B------:R-:W-:Y:S02]  /*1730*/  ISETP.GT.AND P0, PT, R29.reuse, -0x1, PT ;  /* 0xffffffff1d00780c */ /* 0x040fe40003f04270 */
[----:B------:R-:W-:Y:S01]  /*1740*/  LOP3.LUT R26, R29, 0x3fffffff, RZ, 0xc0, !PT ;  /* 0x3fffffff1d1a7812 */ /* 0x000fe200078ec0ff */
[----:B------:R-:W-:Y:S05]  /*1750*/  WARPSYNC.EXCLUSIVE R0 ;  /* 0x0000000000007348 */ /* 0x000fea0003a00000 */
[----:B------:R-:W-:-:S05]  /*1760*/  IMAD.IADD R21, R26, 0x1, R21 ;  /* 0x000000011a157824 */ /* 0x000fca00078e0215 */
[----:B------:R-:W-:-:S07]  /*1770*/  VOTE.ANY R0, PT, P0 ;  /* 0x0000000000007806 */ /* 0x000fce00000e0100 */
[----:B------:R-:W-:Y:S05]  /*1780*/  BSYNC.RECONVERGENT B2 ;  /* 0x0000000000027941 */ /* 0x000fea0003800200 */
.L_x_21:
[----:B------:R-:W-:Y:S01]  /*1790*/  ISETP.GT.U32.AND P1, PT, R28, 0x1, PT ;  /* 0x000000011c00780c */ /* 0x000fe20003f24070 */
[----:B------:R-:W-:-:S12]  /*17a0*/  IMAD.MOV.U32 R28, RZ, RZ, R33 ;  /* 0x000000ffff1c7224 */ /* 0x000fd800078e0021 */
[----:B------:R-:W-:Y:S05]  /*17b0*/  @P0 BRA P1, `(.L_x_22) ;  /* 0xfffffffc00ac0947 */ /* 0x000fea000083ffff */
[----:B------:R-:W-:Y:S05]  /*17c0*/  BSYNC B0 ;  /* 0x0000000000007941 */ /* 0x000fea0003800000 */
.L_x_18:
[----:B------:R2:W3:Y:S02]  /*17d0*/  LDS.64 R28, [R31+0x6600] ;  /* 0x006600001f1c7984 */ /* 0x0004e40000000a00 */
.L_x_17:
[C---:B------:R-:W-:Y:S01]  /*17e0*/  IMAD.IADD R27, R21.reuse, 0x1, -R22 ;  /* 0x00000001151b7824 */ /* 0x040fe200078e0a16 */
[----:B------:R-:W-:-:S04]  /*17f0*/  LOP3.LUT R21, R21, 0x80000000, RZ, 0xfc, !PT ;  /* 0x8000000015157812 */ /* 0x000fc800078efcff */
[C---:B---3--:R-:W-:Y:S01]  /*1800*/  IADD3 R26, P0, PT, R27.reuse, R28, RZ ;  /* 0x0000001c1b1a7210 */ /* 0x048fe20007f1e0ff */
[----:B------:R3:W-:Y:S03]  /*1810*/  STG.E.STRONG.SYS desc[UR8][R38.64], R21 ;  /* 0x0000001526007986 */ /* 0x0007e6000c115908 */
[----:B------:R-:W-:-:S05]  /*1820*/  LEA.HI.X.SX32 R27, R27, R29, 0x1, P0 ;  /* 0x0000001d1b1b7211 */ /* 0x000fca00000f0eff */
[----:B------:R3:W-:Y:S04]  /*1830*/  STS.64 [R31+0x6600], R26 ;  /* 0x0066001a1f007388 */ /* 0x0007e80000000a00 */
.L_x_16:
[----:B------:R-:W-:Y:S05]  /*1840*/  BSYNC B1 ;  /* 0x0000000000017941 */ /* 0x000fea0003800000 */
.L_x_15:
[----:B--23--:R-:W2:Y:S01]  /*1850*/  LDC.64 R26, c[0x0][0x390] ;  /* 0x0000e400ff1a7b82 */ /* 0x00cea20000000a00 */
[----:B------:R-:W-:Y:S05]  /*1860*/  WARPSYNC.ALL ;  /* 0x0000000000007948 */ /* 0x000fea0003800000 */
[----:B------:R-:W-:Y:S02]  /*1870*/  UMOV UR5, 0x400 ;  /* 0x0000040000057882 */ /* 0x000fe40000000000 */
[----:B------:R-:W3:Y:S08]  /*1880*/  LDC R21, c[0x0][0x3c0] ;  /* 0x0000f000ff157b82 */ /* 0x000ef00000000800 */
[----:B------:R-:W4:Y:S01]  /*1890*/  S2UR UR6, SR_CgaCtaId ;  /* 0x00000000000679c3 */ /* 0x000f220000008800 */
[----:B--2---:R-:W-:-:S02]  /*18a0*/  ISETP.EQ.U32.AND P1, PT, R26, RZ, PT ;  /* 0x000000ff1a00720c */ /* 0x004fc40003f22070 */
[----:B---3--:R-:W-:-:S04]  /*18b0*/  ISETP.GE.AND P0, PT, R63, R21, PT ;  /* 0x000000153f00720c */ /* 0x008fc80003f06270 */
[----:B------:R-:W-:-:S04]  /*18c0*/  ISETP.EQ.OR.EX P0, PT, R27, RZ, !P0, P1 ;  /* 0x000000ff1b00720c */ /* 0x000fc80004702710 */
[----:B------:R-:W-:Y:S01]  /*18d0*/  ISETP.GT.U32.OR P0, PT, R37, 0xff, P0 ;  /* 0x000000ff2500780c */ /* 0x000fe20000704470 */
[----:B----4-:R-:W-:-:S12]  /*18e0*/  ULEA UR5, UR6, UR5, 0x18 ;  /* 0x0000000506057291 */ /* 0x010fd8000f8ec0ff */
[----:B------:R-:W2:Y:S01]  /*18f0*/  @!P0 LDS.64 R26, [R31+0x6600] ;  /* 0x006600001f1a8984 */ /* 0x000ea20000000a00 */
[----:B------:R-:W-:Y:S02]  /*1900*/  @!P0 ISETP.GT.U32.AND P1, PT, R37, R23, PT ;  /* 0x000000172500820c */ /* 0x000fe40003f24070 */
[----:B------:R-:W-:Y:S02]  /*1910*/  LEA R23, R23, UR5, 0x3 ;  /* 0x0000000517177c11 */ /* 0x000fe4000f8e18ff */
[----:B-1----:R-:W-:-:S04]  /*1920*/  @!P0 SEL R29, RZ, 0x1980, !P1 ;  /* 0x00001980ff1d8807 */ /* 0x002fc80004800000 */
[--C-:B--2---:R-:W-:Y:S02]  /*1930*/  @!P0 IADD3 R26, P1, P2, R26, R29, R22.reuse ;  /* 0x0000001d1a1a8210 */ /* 0x104fe40007a3e016 */
[----:B------:R-:W-:-:S04]  /*1940*/  @!P0 SHF.R.S32.HI R29, RZ, 0x1f, R22 ;  /* 0x0000001fff1d8819 */ /* 0x000fc80000011416 */
[----:B------:R-:W-:-:S05]  /*1950*/  @!P0 IADD3.X R27, PT, PT, R27, RZ, R29, P1, P2 ;  /* 0x000000ff1b1b8210 */ /* 0x000fca0000fe441d */
[----:B------:R1:W-:Y:S01]  /*1960*/  @!P0 STG.E.64 desc[UR8][R24.64], R26 ;  /* 0x0000001a18008986 */ /* 0x0003e2000c101b08 */
[----:B------:R-:W-:Y:S01]  /*1970*/  BAR.SYNC.DEFER_BLOCKING 0x0 ;  /* 0x0000000000007b1d */ /* 0x000fe20000010000 */
[----:B------:R-:W-:-:S05]  /*1980*/  ISETP.GT.AND P0, PT, R63, R21, PT ;  /* 0x000000153f00720c */ /* 0x000fca0003f04270 */
[----:B------:R-:W2:Y:S08]  /*1990*/  LDS.64 R22, [R23+0x6600] ;  /* 0x0066000017167984 */ /* 0x000eb00000000a00 */
[----:B-1----:R-:W-:Y:S05]  /*19a0*/  @P0 BRA `(.L_x_23) ;  /* 0x00000000005c0947 */ /* 0x002fea0003800000 */
[----:B------:R-:W1:Y:S01]  /*19b0*/  LDCU.64 UR4, c[0x0][0x3a0] ;  /* 0x00007400ff0477ac */ /* 0x000e620008000a00 */
[----:B--2---:R-:W-:-:S05]  /*19c0*/  IADD3 R0, P1, PT, R3, R22, RZ ;  /* 0x0000001603007210 */ /* 0x004fca0007f3e0ff */
[----:B------:R-:W-:Y:S01]  /*19d0*/  IMAD.X R25, RZ, RZ, R23, P1 ;  /* 0x000000ffff197224 */ /* 0x000fe200008e0617 */
[----:B-1----:R-:W-:-:S04]  /*19e0*/  LEA R22, P1, R0, UR4, 0x2 ;  /* 0x0000000400167c11 */ /* 0x002fc8000f8210ff */
[----:B------:R-:W-:-:S05]  /*19f0*/  LEA.HI.X R23, R0, UR5, R25, 0x2, P1 ;  /* 0x0000000500177c11 */ /* 0x000fca00088f1419 */
[----:B------:R2:W-:Y:S04]  /*1a00*/  STG.E desc[UR8][R22.64], R4 ;  /* 0x0000000416007986 */ /* 0x0005e8000c101908 */
        /* <DEDUP_REMOVED lines=15> */
[----:B------:R2:W-:Y:S01]  /*1b00*/  STG.E desc[UR8][R22.64+0x800], R20 ;  /* 0x0008001416007986 */ /* 0x0005e2000c101908 */
[----:B------:R-:W-:Y:S05]  /*1b10*/  BRA `(.L_x_24) ;  /* 0x0000000000e07947 */ /* 0x000fea0003800000 */
.L_x_23:
[----:B------:R-:W1:Y:S01]  /*1b20*/  LDCU.64 UR4, c[0x0][0x3a0] ;  /* 0x00007400ff0477ac */ /* 0x000e620008000a00 */
[----:B------:R-:W-:Y:S01]  /*1b30*/  IMAD R24, R2, -0x1980, R21 ;  /* 0xffffe68002187824 */ /* 0x000fe200078e0215 */
[C---:B--2---:R-:W-:Y:S01]  /*1b40*/  IADD3 R0, P1, PT, R3.reuse, R22, RZ ;  /* 0x0000001603007210 */ /* 0x044fe20007f3e0ff */
[C---:B------:R-:W-:Y:S02]  /*1b50*/  VIADD R27, R3.reuse, 0x20 ;  /* 0x00000020031b7836 */ /* 0x040fe40000000000 */
[C---:B------:R-:W-:Y:S01]  /*1b60*/  VIADD R29, R3.reuse, 0x40 ;  /* 0x00000040031d7836 */ /* 0x040fe20000000000 */
[-C--:B------:R-:W-:Y:S01]  /*1b70*/  ISETP.GE.AND P5, PT, R3, R24.reuse, PT ;  /* 0x000000180300720c */ /* 0x080fe20003fa6270 */
[----:B------:R-:W-:Y:S01]  /*1b80*/  IMAD.X R25, RZ, RZ, R23, P1 ;  /* 0x000000ffff197224 */ /* 0x000fe200008e0617 */
[-C--:B------:R-:W-:Y:S01]  /*1b90*/  ISETP.GE.AND P4, PT, R27, R24.reuse, PT ;  /* 0x000000181b00720c */ /* 0x080fe20003f86270 */
[----:B------:R-:W-:Y:S01]  /*1ba0*/  VIADD R27, R3, 0x60 ;  /* 0x00000060031b7836 */ /* 0x000fe20000000000 */
[----:B------:R-:W-:Y:S01]  /*1bb0*/  ISETP.GE.AND P3, PT, R29, R24, PT ;  /* 0x000000181d00720c */ /* 0x000fe20003f66270 */
[----:B------:R-:W-:-:S02]  /*1bc0*/  VIADD R29, R3, 0x80 ;  /* 0x00000080031d7836 */ /* 0x000fc40000000000 */
[----:B------:R-:W-:Y:S01]  /*1bd0*/  VIADD R31, R3, 0xa0 ;  /* 0x000000a0031f7836 */ /* 0x000fe20000000000 */
[-C--:B------:R-:W-:Y:S01]  /*1be0*/  ISETP.GE.AND P2, PT, R27, R24.reuse, PT ;  /* 0x000000181b00720c */ /* 0x080fe20003f46270 */
[----:B------:R-:W-:Y:S01]  /*1bf0*/  VIADD R27, R3, 0xc0 ;  /* 0x000000c0031b7836 */ /* 0x000fe20000000000 */
[C---:B-1----:R-:W-:Y:S02]  /*1c00*/  LEA R22, P1, R0.reuse, UR4, 0x2 ;  /* 0x0000000400167c11 */ /* 0x042fe4000f8210ff */
[-C--:B------:R-:W-:Y:S02]  /*1c10*/  ISETP.GE.AND P6, PT, R31, R24.reuse, PT ;  /* 0x000000181f00720c */ /* 0x080fe40003fc6270 */
[----:B------:R-:W-:Y:S02]  /*1c20*/  LEA.HI.X R23, R0, UR5, R25, 0x2, P1 ;  /* 0x0000000500177c11 */ /* 0x000fe400088f1419 */
[----:B------:R-:W-:Y:S01]  /*1c30*/  ISETP.GE.AND P1, PT, R29, R24, PT ;  /* 0x000000181d00720c */ /* 0x000fe20003f26270 */
[----:B------:R-:W-:-:S02]  /*1c40*/  VIADD R29, R3, 0xe0 ;  /* 0x000000e0031d7836 */ /* 0x000fc40000000000 */
[----:B------:R-:W-:Y:S01]  /*1c50*/  @!P5 STG.E desc[UR8][R22.64], R4 ;  /* 0x000000041600d986 */ /* 0x000fe2000c101908 */
[-C--:B------:R-:W-:Y:S01]  /*1c60*/  ISETP.GE.AND P5, PT, R27, R24.reuse, PT ;  /* 0x000000181b00720c */ /* 0x080fe20003fa6270 */
[----:B------:R-:W-:Y:S02]  /*1c70*/  VIADD R27, R3, 0x100 ;  /* 0x00000100031b7836 */ /* 0x000fe40000000000 */
[----:B------:R1:W-:Y:S01]  /*1c80*/  @!P4 STG.E desc[UR8][R22.64+0x80], R5 ;  /* 0x000080051600c986 */ /* 0x0003e2000c101908 */
[-C--:B------:R-:W-:Y:S01]  /*1c90*/  ISETP.GE.AND P4, PT, R29, R24.reuse, PT ;  /* 0x000000181d00720c */ /* 0x080fe20003f86270 */
[----:B------:R-:W-:Y:S02]  /*1ca0*/  VIADD R29, R3, 0x120 ;  /* 0x00000120031d7836 */ /* 0x000fe40000000000 */
[----:B------:R-:W-:Y:S01]  /*1cb0*/  @!P3 STG.E desc[UR8][R22.64+0x100], R6 ;  /* 0x000100061600b986 */ /* 0x000fe2000c101908 */
[----:B------:R-:W-:Y:S01]  /*1cc0*/  ISETP.GE.AND P3, PT, R27, R24, PT ;  /* 0x000000181b00720c */ /* 0x000fe20003f66270 */
[----:B------:R-:W-:-:S02]  /*1cd0*/  VIADD R27, R3, 0x140 ;  /* 0x00000140031b7836 */ /* 0x000fc40000000000 */
[----:B------:R2:W-:Y:S01]  /*1ce0*/  @!P2 STG.E desc[UR8][R22.64+0x180], R7 ;  /* 0x000180071600a986 */ /* 0x0005e2000c101908 */
[-C--:B------:R-:W-:Y:S01]  /*1cf0*/  ISETP.GE.AND P2, PT, R29, R24.reuse, PT ;  /* 0x000000181d00720c */ /* 0x080fe20003f46270 */
[C---:B------:R-:W-:Y:S02]  /*1d00*/  VIADD R29, R3.reuse, 0x160 ;  /* 0x00000160031d7836 */ /* 0x040fe40000000000 */
[----:B-1----:R-:W-:Y:S01]  /*1d10*/  VIADD R5, R3, 0x180 ;  /* 0x0000018003057836 */ /* 0x002fe20000000000 */
[----:B------:R1:W-:Y:S01]  /*1d20*/  @!P1 STG.E desc[UR8][R22.64+0x200], R8 ;  /* 0x0002000816009986 */ /* 0x0003e2000c101908 */
[-C--:B------:R-:W-:Y:S01]  /*1d30*/  ISETP.GE.AND P1, PT, R27, R24.reuse, PT ;  /* 0x000000181b00720c */ /* 0x080fe20003f26270 */
[----:B------:R-:W-:Y:S02]  /*1d40*/  VIADD R27, R3, 0x1a0 ;  /* 0x000001a0031b7836 */ /* 0x000fe40000000000 */
[----:B------:R1:W-:Y:S01]  /*1d50*/  @!P5 STG.E desc[UR8][R22.64+0x300], R10 ;  /* 0x0003000a1600d986 */ /* 0x0003e2000c101908 */
[----:B------:R-:W-:Y:S01]  /*1d60*/  ISETP.GE.AND P5, PT, R5, R24, PT ;  /* 0x000000180500720c */ /* 0x000fe20003fa6270 */
[----:B------:R-:W-:-:S02]  /*1d70*/  VIADD R5, R3, 0x1c0 ;  /* 0x000001c003057836 */ /* 0x000fc40000000000 */
[----:B------:R1:W-:Y:S01]  /*1d80*/  @!P3 STG.E desc[UR8][R22.64+0x400], R12 ;  /* 0x0004000c1600b986 */ /* 0x0003e2000c101908 */
[----:B--2---:R-:W-:Y:S02]  /*1d90*/  VIADD R7, R3, 0x1e0 ;  /* 0x000001e003077836 */ /* 0x004fe40000000000 */
[-C--:B------:R-:W-:Y:S01]  /*1da0*/  ISETP.GE.AND P3, PT, R5, R24.reuse, PT ;  /* 0x000000180500720c */ /* 0x080fe20003f66270 */
[----:B------:R-:W-:Y:S01]  /*1db0*/  VIADD R5, R3, 0x200 ;  /* 0x0000020003057836 */ /* 0x000fe20000000000 */
[----:B------:R1:W-:Y:S01]  /*1dc0*/  @!P6 STG.E desc[UR8][R22.64+0x280], R9 ;  /* 0x000280091600e986 */ /* 0x0003e2000c101908 */
[----:B------:R-:W-:-:S03]  /*1dd0*/  ISETP.GE.AND P6, PT, R29, R24, PT ;  /* 0x000000181d00720c */ /* 0x000fc60003fc6270 */
[----:B------:R1:W-:Y:S01]  /*1de0*/  @!P4 STG.E desc[UR8][R22.64+0x380], R11 ;  /* 0x0003800b1600c986 */ /* 0x0003e2000c101908 */
[----:B------:R-:W-:-:S03]  /*1df0*/  ISETP.GE.AND P4, PT, R27, R24, PT ;  /* 0x000000181b00720c */ /* 0x000fc60003f86270 */
[----:B------:R1:W-:Y:S01]  /*1e00*/  @!P2 STG.E desc[UR8][R22.64+0x480], R13 ;  /* 0x0004800d1600a986 */ /* 0x0003e2000c101908 */
[----:B------:R-:W-:-:S03]  /*1e10*/  ISETP.GE.AND P2, PT, R7, R24, PT ;  /* 0x000000180700720c */ /* 0x000fc60003f46270 */
[----:B------:R1:W-:Y:S01]  /*1e20*/  @!P1 STG.E desc[UR8][R22.64+0x500], R14 ;  /* 0x0005000e16009986 */ /* 0x0003e2000c101908 */
[----:B------:R-:W-:-:S03]  /*1e30*/  ISETP.GE.AND P1, PT, R5, R24, PT ;  /* 0x000000180500720c */ /* 0x000fc60003f26270 */
[----:B------:R1:W-:Y:S04]  /*1e40*/  @!P6 STG.E desc[UR8][R22.64+0x580], R15 ;  /* 0x0005800f1600e986 */ /* 0x0003e8000c101908 */
[----:B------:R1:W-:Y:S04]  /*1e50*/  @!P5 STG.E desc[UR8][R22.64+0x600], R16 ;  /* 0x000600101600d986 */ /* 0x0003e8000c101908 */
[----:B------:R1:W-:Y:S04]  /*1e60*/  @!P4 STG.E desc[UR8][R22.64+0x680], R17 ;  /* 0x000680111600c986 */ /* 0x0003e8000c101908 */
[----:B------:R1:W-:Y:S04]  /*1e70*/  @!P3 STG.E desc[UR8][R22.64+0x700], R18 ;  /* 0x000700121600b986 */ /* 0x0003e8000c101908 */
[----:B------:R1:W-:Y:S04]  /*1e80*/  @!P2 STG.E desc[UR8][R22.64+0x780], R19 ;  /* 0x000780131600a986 */ /* 0x0003e8000c101908 */
[----:B------:R1:W-:Y:S02]  /*1e90*/  @!P1 STG.E desc[UR8][R22.64+0x800], R20 ;  /* 0x0008001416009986 */ /* 0x0003e4000c101908 */
.L_x_24:
[----:B------:R-:W-:Y:S05]  /*1ea0*/  @P0 BRA `(.L_x_25) ;  /* 0x0000000000480947 */ /* 0x000fea0003800000 */
[----:B------:R3:W5:Y:S04]  /*1eb0*/  LDG.E R45, desc[UR8][R40.64+0x800] ;  /* 0x00080008282d7981 */ /* 0x000768000c1e1900 */
[----:B--2---:R3:W5:Y:S04]  /*1ec0*/  LDG.E R7, desc[UR8][R40.64] ;  /* 0x0000000828077981 */ /* 0x004768000c1e1900 */
[----:B-1----:R3:W5:Y:S04]  /*1ed0*/  LDG.E R9, desc[UR8][R40.64+0x80] ;  /* 0x0000800828097981 */ /* 0x002768000c1e1900 */
        /* <DEDUP_REMOVED lines=15> */
.L_x_25:
[----:B--2---:R-:W-:Y:S02]  /*1fd0*/  IMAD R4, R2, -0x1980, R21 ;  /* 0xffffe68002047824 */ /* 0x004fe400078e0215 */
[C---:B------:R-:W-:Y:S02]  /*1fe0*/  VIADD R5, R3.reuse, 0x20 ;  /* 0x0000002003057836 */ /* 0x040fe40000000000 */
[C---:B0-----:R-:W-:Y:S01]  /*1ff0*/  VIADD R47, R3.reuse, 0x40 ;  /* 0x00000040032f7836 */ /* 0x041fe20000000000 */
[CC--:B------:R-:W-:Y:S01]  /*2000*/  ISETP.GE.AND P5, PT, R3.reuse, R4.reuse, PT ;  /* 0x000000040300720c */ /* 0x0c0fe20003fa6270 */
[----:B------:R-:W-:Y:S01]  /*2010*/  VIADD R49, R3, 0x80 ;  /* 0x0000008003317836 */ /* 0x000fe20000000000 */
[-C--:B------:R-:W-:Y:S01]  /*2020*/  ISETP.GE.AND P4, PT, R5, R4.reuse, PT ;  /* 0x000000040500720c */ /* 0x080fe20003f86270 */
[----:B------:R-:W-:Y:S01]  /*2030*/  VIADD R5, R3, 0x60 ;  /* 0x0000006003057836 */ /* 0x000fe20000000000 */
[-C--:B------:R-:W-:Y:S01]  /*2040*/  ISETP.GE.AND P3, PT, R47, R4.reuse, PT ;  /* 0x000000042f00720c */ /* 0x080fe20003f66270 */
[----:B------:R-:W-:Y:S01]  /*2050*/  VIADD R47, R3, 0xa0 ;  /* 0x000000a0032f7836 */ /* 0x000fe20000000000 */
[----:B------:R-:W-:-:S02]  /*2060*/  ISETP.GE.AND P1, PT, R49, R4, PT ;  /* 0x000000043100720c */ /* 0x000fc40003f26270 */
[-C--:B------:R-:W-:Y:S01]  /*2070*/  ISETP.GE.AND P2, PT, R5, R4.reuse, PT ;  /* 0x000000040500720c */ /* 0x080fe20003f46270 */
[----:B------:R-:W-:Y:S01]  /*2080*/  VIADD R5, R3, 0xc0 ;  /* 0x000000c003057836 */ /* 0x000fe20000000000 */
[-C--:B------:R-:W-:Y:S01]  /*2090*/  ISETP.GE.AND P6, PT, R47, R4.reuse, PT ;  /* 0x000000042f00720c */ /* 0x080fe20003fc6270 */
[----:B------:R-:W-:Y:S02]  /*20a0*/  VIADD R47, R3, 0xe0 ;  /* 0x000000e0032f7836 */ /* 0x000fe40000000000 */
[----:B------:R2:W5:Y:S01]  /*20b0*/  @!P5 LDG.E R7, desc[UR8][R40.64] ;  /* 0x000000082807d981 */ /* 0x000562000c1e1900 */
[-C--:B------:R-:W-:Y:S01]  /*20c0*/  ISETP.GE.AND P5, PT, R5, R4.reuse, PT ;  /* 0x000000040500720c */ /* 0x080fe20003fa6270 */
[----:B------:R-:W-:Y:S02]  /*20d0*/  VIADD R5, R3, 0x100 ;  /* 0x0000010003057836 */ /* 0x000fe40000000000 */
[----:B-1----:R2:W5:Y:S01]  /*20e0*/  @!P4 LDG.E R9, desc[UR8][R40.64+0x80] ;  /* 0x000080082809c981 */ /* 0x002562000c1e1900 */
[----:B------:R-:W-:Y:S01]  /*20f0*/  ISETP.GE.AND P4, PT, R47, R4, PT ;  /* 0x000000042f00720c */ /* 0x000fe20003f86270 */
[----:B------:R-:W-:-:S02]  /*2100*/  VIADD R47, R3, 0x120 ;  /* 0x00000120032f7836 */ /* 0x000fc40000000000 */
[----:B------:R2:W5:Y:S01]  /*2110*/  @!P3 LDG.E R11, desc[UR8][R40.64+0x100] ;  /* 0x00010008280bb981 */ /* 0x000562000c1e1900 */
[-C--:B------:R-:W-:Y:S01]  /*2120*/  ISETP.GE.AND P3, PT, R5, R4.reuse, PT ;  /* 0x000000040500720c */ /* 0x080fe20003f66270 */
[----:B------:R-:W-:Y:S02]  /*2130*/  VIADD R5, R3, 0x140 ;  /* 0x0000014003057836 */ /* 0x000fe40000000000 */
[----:B------:R2:W5:Y:S01]  /*2140*/  @!P2 LDG.E R13, desc[UR8][R40.64+0x180] ;  /* 0x00018008280da981 */ /* 0x000562000c1e1900 */
[-C--:B------:R-:W-:Y:S01]  /*2150*/  ISETP.GE.AND P2, PT, R47, R4.reuse, PT ;  /* 0x000000042f00720c */ /* 0x080fe20003f46270 */
[----:B------:R-:W-:Y:S02]  /*2160*/  VIADD R47, R3, 0x160 ;  /* 0x00000160032f7836 */ /* 0x000fe40000000000 */
[----:B------:R2:W5:Y:S01]  /*2170*/  @!P1 LDG.E R15, desc[UR8][R40.64+0x200] ;  /* 0x00020008280f9981 */ /* 0x000562000c1e1900 */
        /* <DEDUP_REMOVED lines=15> */
[----:B------:R-:W-:-:S03]  /*2270*/  ISETP.GE.AND P2, PT, R47, R4, PT ;  /* 0x000000042f00720c */ /* 0x000fc60003f46270 */
[----:B------:R2:W5:Y:S01]  /*2280*/  @!P1 LDG.E R31, desc[UR8][R40.64+0x500] ;  /* 0x00050008281f9981 */ /* 0x000562000c1e1900 */
[----:B------:R-:W-:-:S03]  /*2290*/  ISETP.GE.AND P1, PT, R5, R4, PT ;  /* 0x000000040500720c */ /* 0x000fc60003f26270 */
[----:B------:R2:W5:Y:S04]  /*22a0*/  @!P6 LDG.E R33, desc[UR8][R40.64+0x580] ;  /* 0x000580082821e981 */ /* 0x000568000c1e1900 */
[----:B------:R2:W5:Y:S04]  /*22b0*/  @!P5 LDG.E R35, desc[UR8][R40.64+0x600] ;  /* 0x000600082823d981 */ /* 0x000568000c1e1900 */
[----:B------:R2:W5:Y:S04]  /*22c0*/  @!P4 LDG.E R37, desc[UR8][R40.64+0x680] ;  /* 0x000680082825c981 */ /* 0x000568000c1e1900 */
[----:B------:R2:W5:Y:S04]  /*22d0*/  @!P3 LDG.E R39, desc[UR8][R40.64+0x700] ;  /* 0x000700082827b981 */ /* 0x000568000c1e1900 */
[----:B------:R2:W5:Y:S04]  /*22e0*/  @!P2 LDG.E R43, desc[UR8][R40.64+0x780] ;  /* 0x00078008282ba981 */ /* 0x000568000c1e1900 */
[----:B------:R2:W5:Y:S02]  /*22f0*/  @!P1 LDG.E R45, desc[UR8][R40.64+0x800] ;  /* 0x00080008282d9981 */ /* 0x000564000c1e1900 */
.L_x_26:
[----:B------:R-:W-:Y:S05]  /*2300*/  @P0 BRA `(.L_x_27) ;  /* 0x0000000000540947 */ /* 0x000fea0003800000 */
[----:B------:R-:W1:Y:S02]  /*2310*/  LDCU.64 UR4, c[0x0][0x3b0] ;  /* 0x00007600ff0477ac */ /* 0x000e640008000a00 */
[----:B-1----:R-:W-:-:S04]  /*2320*/  LEA R2, P0, R0, UR4, 0x2 ;  /* 0x0000000400027c11 */ /* 0x002fc8000f8010ff */
[----:B------:R-:W-:-:S05]  /*2330*/  LEA.HI.X R3, R0, UR5, R25, 0x2, P0 ;  /* 0x0000000500037c11 */ /* 0x000fca00080f1419 */
[----:B-----5:R-:W-:Y:S04]  /*2340*/  STG.E desc[UR8][R2.64], R7 ;  /* 0x0000000702007986 */ /* 0x020fe8000c101908 */
[----:B------:R-:W-:Y:S04]  /*2350*/  STG.E desc[UR8][R2.64+0x80], R9 ;  /* 0x0000800902007986 */ /* 0x000fe8000c101908 */
        /* <DEDUP_REMOVED lines=14> */
[----:B------:R-:W-:Y:S01]  /*2440*/  STG.E desc[UR8][R2.64+0x800], R45 ;  /* 0x0008002d02007986 */ /* 0x000fe2000c101908 */
[----:B------:R-:W-:Y:S05]  /*2450*/  EXIT ;  /* 0x000000000000794d */ /* 0x000fea0003800000 */
.L_x_27:
[----:B------:R-:W1:Y:S01]  /*2460*/  LDCU.64 UR4, c[0x0][0x3b0] ;  /* 0x00007600ff0477ac */ /* 0x000e620008000a00 */
[----:B------:R-:W-:Y:S02]  /*2470*/  IMAD R2, R2, -0x1980, R21 ;  /* 0xffffe68002027824 */ /* 0x000fe400078e0215 */
[C---:B------:R-:W-:Y:S02]  /*2480*/  VIADD R21, R3.reuse, 0x40 ;  /* 0x0000004003157836 */ /* 0x040fe40000000000 */
[C---:B------:R-:W-:Y:S01]  /*2490*/  VIADD R5, R3.reuse, 0x20 ;  /* 0x0000002003057836 */ /* 0x040fe20000000000 */
[CC--:B------:R-:W-:Y:S01]  /*24a0*/  ISETP.GE.AND P3, PT, R3.reuse, R2.reuse, PT ;  /* 0x000000020300720c */ /* 0x0c0fe20003f66270 */
[----:B--23--:R-:W-:Y:S01]  /*24b0*/  VIADD R41, R3, 0x60 ;  /* 0x0000006003297836 */ /* 0x00cfe20000000000 */
[-C--:B------:R-:W-:Y:S01]  /*24c0*/  ISETP.GE.AND P1, PT, R21, R2.reuse, PT ;  /* 0x000000021500720c */ /* 0x080fe20003f26270 */
[----:B------:R-:W-:Y:S01]  /*24d0*/  VIADD R21, R3, 0x80 ;  /* 0x0000008003157836 */ /* 0x000fe20000000000 */
[-C--:B------:R-:W-:Y:S01]  /*24e0*/  ISETP.GE.AND P2, PT, R5, R2.reuse, PT ;  /* 0x000000020500720c */ /* 0x080fe20003f46270 */
[----:B0-----:R-:W-:Y:S01]  /*24f0*/  VIADD R47, R3, 0xc0 ;  /* 0x000000c0032f7836 */ /* 0x001fe20000000000 */
[-C--:B------:R-:W-:Y:S01]  /*2500*/  ISETP.GE.AND P0, PT, R41, R2.reuse, PT ;  /* 0x000000022900720c */ /* 0x080fe20003f06270 */
[----:B------:R-:W-:Y:S01]  /*2510*/  VIADD R41, R3, 0xa0 ;  /* 0x000000a003297836 */ /* 0x000fe20000000000 */
[----:B------:R-:W-:Y:S01]  /*2520*/  ISETP.GE.AND P6, PT, R21, R2, PT ;  /* 0x000000021500720c */ /* 0x000fe20003fc6270 */
[----:B------:R-:W-:Y:S01]  /*2530*/  VIADD R21, R3, 0xe0 ;  /* 0x000000e003157836 */ /* 0x000fe20000000000 */
[----:B-1----:R-:W-:-:S02]  /*2540*/  LEA R4, P4, R0, UR4, 0x2 ;  /* 0x0000000400047c11 */ /* 0x002fc4000f8810ff */
[-C--:B------:R-:W-:Y:S02]  /*2550*/  ISETP.GE.AND P5, PT, R41, R2.reuse, PT ;  /* 0x000000022900720c */ /* 0x080fe40003fa6270 */
[----:B------:R-:W-:Y:S01]  /*2560*/  LEA.HI.X R5, R0, UR5, R25, 0x2, P4 ;  /* 0x0000000500057c11 */ /* 0x000fe2000a0f1419 */
[----:B------:R-:W-:Y:S01]  /*2570*/  VIADD R25, R3, 0x100 ;  /* 0x0000010003197836 */ /* 0x000fe20000000000 */
[----:B------:R-:W-:-:S03]  /*2580*/  ISETP.GE.AND P4, PT, R47, R2, PT ;  /* 0x000000022f00720c */ /* 0x000fc60003f86270 */
[----:B-----5:R0:W-:Y:S01]  /*2590*/  @!P3 STG.E desc[UR8][R4.64], R7 ;  /* 0x000000070400b986 */ /* 0x0201e2000c101908 */
[-C--:B------:R-:W-:Y:S01]  /*25a0*/  ISETP.GE.AND P3, PT, R21, R2.reuse, PT ;  /* 0x000000021500720c */ /* 0x080fe20003f66270 */
[----:B------:R-:W-:Y:S02]  /*25b0*/  VIADD R21, R3, 0x120 ;  /* 0x0000012003157836 */ /* 0x000fe40000000000 */
[----:B------:R1:W-:Y:S01]  /*25c0*/  @!P2 STG.E desc[UR8][R4.64+0x80], R9 ;  /* 0x000080090400a986 */ /* 0x0003e2000c101908 */
[-C--:B------:R-:W-:Y:S01]  /*25d0*/  ISETP.GE.AND P2, PT, R25, R2.reuse, PT ;  /* 0x000000021900720c */ /* 0x080fe20003f46270 */
[----:B------:R-:W-:Y:S02]  /*25e0*/  VIADD R25, R3, 0x140 ;  /* 0x0000014003197836 */ /* 0x000fe40000000000 */
[----:B------:R2:W-:Y:S01]  /*25f0*/  @!P1 STG.E desc[UR8][R4.64+0x100], R11 ;  /* 0x0001000b04009986 */ /* 0x0005e2000c101908 */
[----:B------:R-:W-:Y:S01]  /*2600*/  ISETP.GE.AND P1, PT, R21, R2, PT ;  /* 0x000000021500720c */ /* 0x000fe20003f26270 */
[----:B------:R-:W-:-:S02]  /*2610*/  VIADD R21, R3, 0x160 ;  /* 0x0000016003157836 */ /* 0x000fc40000000000 */
[C---:B0-----:R-:W-:Y:S01]  /*2620*/  VIADD R7, R3.reuse, 0x180 ;  /* 0x0000018003077836 */ /* 0x041fe20000000000 */
[----:B------:R2:W-:Y:S01]  /*2630*/  @!P5 STG.E desc[UR8][R4.64+0x280], R17 ;  /* 0x000280110400d986 */ /* 0x0005e2000c101908 */
[----:B-1----:R-:W-:-:S03]  /*2640*/  VIADD R9, R3, 0x1a0 ;  /* 0x000001a003097836 */ /* 0x002fc60000000000 */
[----:B------:R2:W-:Y:S01]  /*2650*/  @!P4 STG.E desc[UR8][R4.64+0x300], R19 ;  /* 0x000300130400c986 */ /* 0x0005e2000c101908 */
[-C--:B------:R-:W-:Y:S01]  /*2660*/  ISETP.GE.AND P5, PT, R7, R2.reuse, PT ;  /* 0x000000020700720c */ /* 0x080fe20003fa6270 */
[----:B------:R-:W-:Y:S01]  /*2670*/  VIADD R7, R3, 0x1c0 ;  /* 0x000001c003077836 */ /* 0x000fe20000000000 */
[-C--:B------:R-:W-:Y:S01]  /*2680*/  ISETP.GE.AND P4, PT, R9, R2.reuse, PT ;  /* 0x000000020900720c */ /* 0x080fe20003f86270 */
[C---:B------:R-:W-:Y:S01]  /*2690*/  VIADD R9, R3.reuse, 0x1e0 ;  /* 0x000001e003097836 */ /* 0x040fe20000000000 */
[----:B------:R2:W-:Y:S01]  /*26a0*/  @!P0 STG.E desc[UR8][R4.64+0x180], R13 ;  /* 0x0001800d04008986 */ /* 0x0005e2000c101908 */
[----:B------:R-:W-:Y:S01]  /*26b0*/  VIADD R3, R3, 0x200 ;  /* 0x0000020003037836 */ /* 0x000fe20000000000 */
[-C--:B------:R-:W-:Y:S02]  /*26c0*/  ISETP.GE.AND P0, PT, R25, R2.reuse, PT ;  /* 0x000000021900720c */ /* 0x080fe40003f06270 */
        /* <DEDUP_REMOVED lines=13> */
[----:B------:R2:W-:Y:S01]  /*27a0*/  @!P2 STG.E desc[UR8][R4.64+0x780], R43 ;  /* 0x0007802b0400a986 */ /* 0x0005e2000c101908 */
[----:B------:R-:W-:Y:S05]  /*27b0*/  @P1 EXIT ;  /* 0x000000000000194d */ /* 0x000fea0003800000 */
[----:B------:R-:W-:Y:S01]  /*27c0*/  STG.E desc[UR8][R4.64+0x800], R45 ;  /* 0x0008002d04007986 */ /* 0x000fe2000c101908 */
[----:B------:R-:W-:Y:S05]  /*27d0*/  EXIT ;  /* 0x000000000000794d */ /* 0x000fea0003800000 */
.L_x_14:
[----:B------:R-:W-:Y:S01]  /*27e0*/  IMAD.MOV.U32 R36, RZ, RZ, RZ ;  /* 0x000000ffff247224 */ /* 0x000fe200078e00ff */
[C---:B------:R-:W-:Y:S01]  /*27f0*/  ISETP.GT.U32.AND P0, PT, R37.reuse, 0x1f, PT ;  /* 0x0000001f2500780c */ /* 0x040fe20003f04070 */
[----:B------:R-:W-:Y:S05]  /*2800*/  WARPSYNC.ALL ;  /* 0x0000000000007948 */ /* 0x000fea0003800000 */
[----:B------:R-:W-:-:S04]  /*2810*/  IMAD.HI.U32 R39, R37, 0x15555556, R36 ;  /* 0x1555555625277827 */ /* 0x000fc800078e0024 */
[----:B------:R-:W-:-:S05]  /*2820*/  IMAD R39, R39, 0x4, R0 ;  /* 0x0000000427277824 */ /* 0x000fca00078e0200 */
[----:B------:R1:W-:Y:S01]  /*2830*/  STS [R39+0x3410], R22 ;  /* 0x0034101627007388 */ /* 0x0003e20000000800 */
[----:B------:R-:W-:Y:S06]  /*2840*/  BAR.SYNC.DEFER_BLOCKING 0x0 ;  /* 0x0000000000007b1d */ /* 0x000fec0000010000 */
[----:B------:R-:W-:Y:S05]  /*2850*/  @P0 BRA `(.L_x_28) ;  /* 0x0000000000e00947 */ /* 0x000fea0003800000 */
[----:B------:R-:W-:Y:S01]  /*2860*/  IMAD R38, R37, 0x34, R0 ;  /* 0x0000003425267824 */ /* 0x000fe200078e0200 */
[----:B------:R-:W-:-:S04]  /*2870*/  UMOV UR5, 0xffffffff ;  /* 0xffffffff00057882 */ /* 0x000fc80000000000 */
[----:B------:R-:W-:Y:S04]  /*2880*/  LDS R73, [R38+0x3410] ;  /* 0x0034100026497984 */ /* 0x000fe80000000800 */
[----:B------:R-:W-:Y:S04]  /*2890*/  LDS R72, [R38+0x3414] ;  /* 0x0034140026487984 */ /* 0x000fe80000000800 */
[----:B------:R-:W2:Y:S04]  /*28a0*/  LDS R71, [R38+0x3418] ;  /* 0x0034180026477984 */ /* 0x000ea80000000800 */
[----:B------:R-:W-:Y:S04]  /*28b0*/  LDS R70, [R38+0x341c] ;  /* 0x00341c0026467984 */ /* 0x000fe80000000800 */
[----:B------:R-:W3:Y:S04]  /*28c0*/  LDS R69, [R38+0x3420] ;  /* 0x0034200026457984 */ /* 0x000ee80000000800 */
[----:B------:R-:W-:Y:S04]  /*28d0*/  LDS R68, [R38+0x3424] ;  /* 0x0034240026447984 */ /* 0x000fe80000000800 */
[----:B------:R-:W4:Y:S04]  /*28e0*/  LDS R67, [R38+0x3428] ;  /* 0x0034280026437984 */ /* 0x000f280000000800 */
[----:B------:R-:W-:Y:S04]  /*28f0*/  LDS R66, [R38+0x342c] ;  /* 0x00342c0026427984 */ /* 0x000fe80000000800 */
[----:B------:R-:W5:Y:S04]  /*2900*/  LDS R65, [R38+0x3430] ;  /* 0x0034300026417984 */ /* 0x000f680000000800 */
[----:B------:R-:W-:Y:S04]  /*2910*/  LDS R64, [R38+0x3434] ;  /* 0x0034340026407984 */ /* 0x000fe80000000800 */
[----:B------:R-:W0:Y:S04]  /*2920*/  LDS R63, [R38+0x3438] ;  /* 0x00343800263f7984 */ /* 0x000e280000000800 */
[----:B-1----:R-:W1:Y:S01]  /*2930*/  LDS R39, [R38+0x343c] ;  /* 0x00343c0026277984 */ /* 0x002e620000000800 */
[----:B--2---:R-:W-:-:S04]  /*2940*/  IADD3 R74, PT, PT, R71, R72, R73 ;  /* 0x00000048474a7210 */ /* 0x004fc80007ffe049 */
[----:B---3--:R-:W-:-:S04]  /*2950*/  IADD3 R74, PT, PT, R69, R74, R70 ;  /* 0x0000004a454a7210 */ /* 0x008fc80007ffe046 */
[----:B----4-:R-:W-:-:S04]  /*2960*/  IADD3 R74, PT, PT, R67, R74, R68 ;  /* 0x0000004a434a7210 */ /* 0x010fc80007ffe044 */
[----:B-----5:R-:W-:-:S04]  /*2970*/  IADD3 R74, PT, PT, R65, R74, R66 ;  /* 0x0000004a414a7210 */ /* 0x020fc80007ffe042 */
[----:B0-----:R-:W-:-:S05]  /*2980*/  IADD3 R74, PT, PT, R63, R74, R64 ;  /* 0x0000004a3f4a7210 */ /* 0x001fca0007ffe040 */
[----:B-1----:R-:W-:Y:S01]  /*2990*/  IMAD.IADD R39, R39, 0x1, R74 ;  /* 0x0000000127277824 */ /* 0x002fe200078e024a */
[----:B------:R-:W-:Y:S06]  /*29a0*/  BRA.DIV UR5, `(.L_x_29) ;  /* 0x0000007205447947 */ /* 0x000fec000b800000 */
[----:B------:R-:W0:Y:S02]  /*29b0*/  SHFL.UP P0, R77, R39, 0x1, RZ ;  /* 0x04200000274d7989 */ /* 0x000e2400000000ff */
[----:B0-----:R-:W-:-:S05]  /*29c0*/  @P0 IMAD.IADD R77, R39, 0x1, R77 ;  /* 0x00000001274d0824 */ /* 0x001fca00078e024d */
[----:B------:R-:W0:Y:S02]  /*29d0*/  SHFL.UP P0, R74, R77, 0x2, RZ ;  /* 0x044000004d4a7989 */ /* 0x000e2400000000ff */
[----:B0-----:R-:W-:-:S05]  /*29e0*/  @P0 IMAD.IADD R74, R77, 0x1, R74 ;  /* 0x000000014d4a0824 */ /* 0x001fca00078e024a */
[----:B------:R-:W0:Y:S02]  /*29f0*/  SHFL.UP P0, R77, R74, 0x4, RZ ;  /* 0x048000004a4d7989 */ /* 0x000e2400000000ff */
[----:B0-----:R-:W-:-:S05]  /*2a00*/  @P0 IMAD.IADD R77, R74, 0x1, R77 ;  /* 0x000000014a4d0824 */ /* 0x001fca00078e024d */
[----:B------:R-:W0:Y:S02]  /*2a10*/  SHFL.UP P0, R74, R77, 0x8, RZ ;  /* 0x050000004d4a7989 */ /* 0x000e2400000000ff */
[----:B0-----:R-:W-:-:S05]  /*2a20*/  @P0 IMAD.IADD R74, R77, 0x1, R74 ;  /* 0x000000014d4a0824 */ /* 0x001fca00078e024a */
[----:B------:R0:W1:Y:S02]  /*2a30*/  SHFL.UP P0, R38, R74, 0x10, RZ ;  /* 0x060000004a267989 */ /* 0x00006400000000ff */
.L_x_118:
[----:B-1----:R-:W-:-:S04]  /*2a40*/  @P0 IMAD.IADD R38, R74, 0x1, R38 ;  /* 0x000000014a260824 */ /* 0x002fc800078e0226 */
[----:B------:R-:W-:Y:S02]  /*2a50*/  IMAD.IADD R38, R38, 0x1, -R39 ;  /* 0x0000000126267824 */ /* 0x000fe400078e0a27 */
[----:B------:R-:W-:Y:S02]  /*2a60*/  IMAD R39, R37, 0x34, R0 ;  /* 0x0000003425277824 */ /* 0x000fe400078e0200 */
[----:B------:R-:W-:-:S03]  /*2a70*/  IMAD.IADD R73, R73, 0x1, R38 ;  /* 0x0000000149497824 */ /* 0x000fc600078e0226 */
[----:B------:R1:W-:Y:S01]  /*2a80*/  STS [R39+0x3410], R38 ;  /* 0x0034102627007388 */ /* 0x0003e20000000800 */
        /* <DEDUP_REMOVED lines=18> */
[----:B-1----:R-:W-:-:S03]  /*2bb0*/  IMAD.IADD R38, R63, 0x1, R64 ;  /* 0x000000013f267824 */ /* 0x002fc600078e0240 */
[----:B------:R2:W-:Y:S04]  /*2bc0*/  STS [R39+0x3438], R64 ;  /* 0x0034384027007388 */ /* 0x0005e80000000800 */
[----:B------:R2:W-:Y:S02]  /*2bd0*/  STS [R39+0x343c], R38 ;  /* 0x00343c2627007388 */ /* 0x0005e40000000800 */
.L_x_28:
[----:B--2---:R-:W2:Y:S01]  /*2be0*/  LDL R71, [R1] ;  /* 0x0000000001477983 */ /* 0x004ea20000100800 */
[----:B------:R-:W-:Y:S05]  /*2bf0*/  WARPSYNC.ALL ;  /* 0x0000000000007948 */ /* 0x000fea0003800000 */
[----:B------:R-:W-:Y:S01]  /*2c00*/  IMAD.MOV.U32 R38, RZ, RZ, RZ ;  /* 0x000000ffff267224 */ /* 0x000fe200078e00ff */
[----:B------:R-:W-:Y:S01]  /*2c10*/  BSSY.RECONVERGENT B0, `(.L_x_30) ;  /* 0x000002c000007945 */ /* 0x000fe20003800200 */
[----:B-1----:R-:W-:Y:S02]  /*2c20*/  IMAD.MOV.U32 R39, RZ, RZ, R37 ;  /* 0x000000ffff277224 */ /* 0x002fe400078e0025 */
[----:B------:R-:W-:-:S04]  /*2c30*/  IMAD.HI.U32 R39, R37, 0x15555556, R38 ;  /* 0x1555555625277827 */ /* 0x000fc800078e0026 */
[----:B------:R-:W-:Y:S01]  /*2c40*/  IMAD R39, R39, 0x4, R0 ;  /* 0x0000000427277824 */ /* 0x000fe200078e0200 */
[----:B------:R-:W-:Y:S06]  /*2c50*/  BAR.SYNC.DEFER_BLOCKING 0x0 ;  /* 0x0000000000007b1d */ /* 0x000fec0000010000 */
[----:B------:R-:W1:Y:S01]  /*2c60*/  LDS R39, [R39+0x3410] ;  /* 0x0034100027277984 */ /* 0x000e620000000800 */
[----:B--2---:R-:W-:-:S13]  /*2c70*/  ISETP.NE.AND P0, PT, R71, RZ, PT ;  /* 0x000000ff4700720c */ /* 0x004fda0003f05270 */
[----:B-1----:R-:W-:Y:S05]  /*2c80*/  @P0 BRA `(.L_x_31) ;  /* 0x0000000000900947 */ /* 0x002fea0003800000 */
[----:B------:R-:W1:Y:S04]  /*2c90*/  LDS R65, [R21] ;  /* 0x0000000015417984 */ /* 0x000e680000000800 */
[----:B------:R-:W2:Y:S04]  /*2ca0*/  LDS R67, [R21+0x400] ;  /* 0x0004000015437984 */ /* 0x000ea80000000800 */
[----:B------:R-:W3:Y:S04]  /*2cb0*/  LDS R69, [R21+0x800] ;  /* 0x0008000015457984 */ /* 0x000ee80000000800 */
[----:B------:R-:W4:Y:S04]  /*2cc0*/  LDS R63, [R21+0xc00] ;  /* 0x000c0000153f7984 */ /* 0x000f280000000800 */
[----:B------:R-:W5:Y:S04]  /*2cd0*/  LDS R76, [R21+0x1000] ;  /* 0x00100000154c7984 */ /* 0x000f680000000800 */
[----:B------:R-:W5:Y:S04]  /*2ce0*/  LDS R72, [R21+0x1400] ;  /* 0x0014000015487984 */ /* 0x000f680000000800 */
[----:B0-----:R-:W0:Y:S04]  /*2cf0*/  LDS R74, [R21+0x1800] ;  /* 0x00180000154a7984 */ /* 0x001e280000000800 */
[----:B------:R-:W0:Y:S04]  /*2d00*/  LDS R70, [R21+0x1c00] ;  /* 0x001c000015467984 */ /* 0x000e280000000800 */
[----:B------:R-:W0:Y:S04]  /*2d10*/  LDS R38, [R21+0x2000] ;  /* 0x0020000015267984 */ /* 0x000e280000000800 */
[----:B------:R-:W0:Y:S04]  /*2d20*/  LDS R68, [R21+0x2400] ;  /* 0x0024000015447984 */ /* 0x000e280000000800 */
[----:B------:R-:W0:Y:S01]  /*2d30*/  LDS R66, [R21+0x2800] ;  /* 0x0028000015427984 */ /* 0x000e220000000800 */
[----:B-1----:R-:W-:-:S03]  /*2d40*/  IMAD.IADD R65, R39, 0x1, R65 ;  /* 0x0000000127417824 */ /* 0x002fc600078e0241 */
[----:B------:R-:W1:Y:S01]  /*2d50*/  LDS R64, [R21+0x2c00] ;  /* 0x002c000015407984 */ /* 0x000e620000000800 */
[C---:B--2---:R-:W-:Y:S02]  /*2d60*/  IMAD.IADD R67, R39.reuse, 0x1, R67 ;  /* 0x0000000127437824 */ /* 0x044fe400078e0243 */
[C---:B---3--:R-:W-:Y:S01]  /*2d70*/  IMAD.IADD R69, R39.reuse, 0x1, R69 ;  /* 0x0000000127457824 */ /* 0x048fe200078e0245 */
[----:B------:R2:W-:Y:S01]  /*2d80*/  STS [R21], R65 ;  /* 0x0000004115007388 */ /* 0x0005e20000000800 */
[----:B----4-:R-:W-:-:S03]  /*2d90*/  IMAD.IADD R63, R39, 0x1, R63 ;  /* 0x00000001273f7824 */ /* 0x010fc600078e023f */
[----:B------:R2:W-:Y:S01]  /*2da0*/  STS [R21+0x400], R67 ;  /* 0x0004004315007388 */ /* 0x0005e20000000800 */
[----:B-----5:R-:W-:-:S03]  /*2db0*/  IMAD.IADD R76, R39, 0x1, R76 ;  /* 0x00000001274c7824 */ /* 0x020fc600078e024c */
[----:B------:R2:W-:Y:S01]  /*2dc0*/  STS [R21+0x800], R69 ;  /* 0x0008004515007388 */ /* 0x0005e20000000800 */
[----:B------:R-:W-:-:S03]  /*2dd0*/  IMAD.IADD R72, R39, 0x1, R72 ;  /* 0x0000000127487824 */ /* 0x000fc600078e0248 */
[----:B------:R2:W-:Y:S01]  /*2de0*/  STS [R21+0xc00], R63 ;  /* 0x000c003f15007388 */ /* 0x0005e20000000800 */
[----:B0-----:R-:W-:-:S03]  /*2df0*/  IMAD.IADD R74, R39, 0x1, R74 ;  /* 0x00000001274a7824 */ /* 0x001fc600078e024a */
        /* <DEDUP_REMOVED lines=11> */
[----:B------:R2:W-:Y:S04]  /*2eb0*/  STS [R21+0x2800], R66 ;  /* 0x0028004215007388 */ /* 0x0005e80000000800 */
[----:B------:R2:W-:Y:S02]  /*2ec0*/  STS [R21+0x2c00], R64 ;  /* 0x002c004015007388 */ /* 0x0005e40000000800 */
.L_x_31:
[----:B------:R-:W-:Y:S05]  /*2ed0*/  BSYNC.RECONVERGENT B0 ;  /* 0x0000000000007941 */ /* 0x000fea0003800200 */
.L_x_30:
[----:B------:R-:W-:Y:S01]  /*2ee0*/  BAR.SYNC.DEFER_BLOCKING 0x0 ;  /* 0x0000000000007b1d */ /* 0x000fe20000010000 */
[----:B------:R-:W-:-:S05]  /*2ef0*/  R2P PR, R23, 0x7f ;  /* 0x0000007f17007804 */ /* 0x000fca0000000000 */
[----:B------:R-:W-:Y:S01]  /*2f00*/  BSSY.RECONVERGENT B0, `(.L_x_32) ;  /* 0x0000022000007945 */ /* 0x000fe20003800200 */
[----:B--2---:R-:W1:Y:S07]  /*2f10*/  S2R R72, SR_LANEID ;  /* 0x0000000000487919 */ /* 0x004e6e0000000000 */
[----:B------:R-:W-:Y:S02]  /*2f20*/  VOTE.ANY R38, PT, P0 ;  /* 0x0000000000267806 */ /* 0x000fe400000e0100 */
[----:B------:R-:W-:-:S02]  /*2f30*/  VOTE.ANY R63, PT, P1 ;  /* 0x00000000003f7806 */ /* 0x000fc400008e0100 */
[----:B------:R-:W-:Y:S02]  /*2f40*/  @!P0 LOP3.LUT R38, RZ, R38, RZ, 0x33, !PT ;  /* 0x00000026ff268212 */ /* 0x000fe400078e33ff */
[----:B------:R-:W-:Y:S02]  /*2f50*/  VOTE.ANY R65, PT, P2 ;  /* 0x0000000000417806 */ /* 0x000fe400010e0100 */
[----:B------:R-:W-:Y:S02]  /*2f60*/  @!P1 LOP3.LUT R63, RZ, R63, RZ, 0x33, !PT ;  /* 0x0000003fff3f9212 */ /* 0x000fe400078e33ff */
[----:B------:R-:W-:Y:S02]  /*2f70*/  VOTE.ANY R67, PT, P3 ;  /* 0x0000000000437806 */ /* 0x000fe400018e0100 */
[----:B------:R-:W-:Y:S02]  /*2f80*/  @!P2 LOP3.LUT R65, RZ, R65, RZ, 0x33, !PT ;  /* 0x00000041ff41a212 */ /* 0x000fe400078e33ff */
[----:B------:R-:W-:-:S02]  /*2f90*/  LOP3.LUT R38, R63, R38, RZ, 0xc0, !PT ;  /* 0x000000263f267212 */ /* 0x000fc400078ec0ff */
[----:B------:R-:W-:Y:S02]  /*2fa0*/  @!P3 LOP3.LUT R67, RZ, R67, RZ, 0x33, !PT ;  /* 0x00000043ff43b212 */ /* 0x000fe400078e33ff */
[----:B------:R-:W-:Y:S02]  /*2fb0*/  LOP3.LUT R38, R65, R38, RZ, 0xc0, !PT ;  /* 0x0000002641267212 */ /* 0x000fe400078ec0ff */
[----:B------:R-:W-:Y:S02]  /*2fc0*/  VOTE.ANY R63, PT, P4 ;  /* 0x00000000003f7806 */ /* 0x000fe400020e0100 */
[----:B------:R-:W-:Y:S02]  /*2fd0*/  LOP3.LUT P0, RZ, R23, 0x80, RZ, 0xc0, !PT ;  /* 0x0000008017ff7812 */ /* 0x000fe4000780c0ff */
[----:B------:R-:W-:Y:S02]  /*2fe0*/  LOP3.LUT R38, R67, R38, RZ, 0xc0, !PT ;  /* 0x0000002643267212 */ /* 0x000fe400078ec0ff */
[----:B------:R-:W-:-:S02]  /*2ff0*/  @!P4 LOP3.LUT R63, RZ, R63, RZ, 0x33, !PT ;  /* 0x0000003fff3fc212 */ /* 0x000fc400078e33ff */
[----:B------:R-:W-:Y:S02]  /*3000*/  VOTE.ANY R23, PT, P5 ;  /* 0x0000000000177806 */ /* 0x000fe400028e0100 */
[----:B------:R-:W-:Y:S02]  /*3010*/  LOP3.LUT R38, R63, R38, RZ, 0xc0, !PT ;  /* 0x000000263f267212 */ /* 0x000fe400078ec0ff */
[----:B------:R-:W-:Y:S02]  /*3020*/  @!P5 LOP3.LUT R23, RZ, R23, RZ, 0x33, !PT ;  /* 0x00000017ff17d212 */ /* 0x000fe400078e33ff */
[----:B------:R-:W-:Y:S02]  /*3030*/  VOTE.ANY R64, PT, P6 ;  /* 0x0000000000407806 */ /* 0x000fe400030e0100 */
[----:B------:R-:W-:Y:S02]  /*3040*/  LOP3.LUT R23, R23, R38, RZ, 0xc0, !PT ;  /* 0x0000002617177212 */ /* 0x000fe400078ec0ff */
[----:B------:R-:W2:Y:S01]  /*3050*/  S2R R38, SR_LEMASK ;  /* 0x0000000000267919 */ /* 0x000ea20000003a00 */
[----:B------:R-:W-:-:S02]  /*3060*/  VOTE.ANY R66, PT, P0 ;  /* 0x0000000000427806 */ /* 0x000fc400000e0100 */
[----:B------:R-:W-:Y:S02]  /*3070*/  @!P6 LOP3.LUT R64, RZ, R64, RZ, 0x33, !PT ;  /* 0x00000040ff40e212 */ /* 0x000fe400078e33ff */
[----:B------:R-:W-:Y:S02]  /*3080*/  @!P0 LOP3.LUT R66, RZ, R66, RZ, 0x33, !PT ;  /* 0x00000042ff428212 */ /* 0x000fe400078e33ff */
[----:B------:R-:W-:Y:S01]  /*3090*/  LOP3.LUT R23, R64, R23, RZ, 0xc0, !PT ;  /* 0x0000001740177212 */ /* 0x000fe200078ec0ff */
[----:B------:R-:W-:-:S03]  /*30a0*/  IMAD.MOV.U32 R64, RZ, RZ, RZ ;  /* 0x000000ffff407224 */ /* 0x000fc600078e00ff */
[----:B------:R-:W-:-:S04]  /*30b0*/  LOP3.LUT R65, R66, R23, RZ, 0xc0, !PT ;  /* 0x0000001742417212 */ /* 0x000fc800078ec0ff */
[----:B------:R-:W1:Y:S02]  /*30c0*/  FLO.U32 R63, R65 ;  /* 0x00000041003f7300 */ /* 0x000e6400000e0000 */
[----:B-1----:R-:W-:Y:S02]  /*30d0*/  ISETP.NE.AND P0, PT, R72, R63, PT ;  /* 0x0000003f4800720c */ /* 0x002fe40003f05270 */
[----:B--2---:R-:W-:-:S06]  /*30e0*/  LOP3.LUT R23, R38, R65, RZ, 0xc0, !PT ;  /* 0x0000004126177212 */ /* 0x004fcc00078ec0ff */
[----:B------:R-:W1:Y:S05]  /*30f0*/  POPC R23, R23 ;  /* 0x0000001700177309 */ /* 0x000e6a0000000000 */
[----:B------:R-:W-:Y:S05]  /*3100*/  @P0 BRA `(.L_x_33) ;  /* 0x0000000000040947 */ /* 0x000fea0003800000 */
[----:B-1----:R2:W3:Y:S02]  /*3110*/  ATOMS.ADD R64, [R46], R23 ;  /* 0x000000172e40738c */ /* 0x0024e40000000000 */
.L_x_33:
[----:B------:R-:W-:Y:S05]  /*3120*/  BSYNC.RECONVERGENT B0 ;  /* 0x0000000000007941 */ /* 0x000fea0003800200 */
.L_x_32:
[----:B------:R-:W-:Y:S01]  /*3130*/  R2P PR, R24, 0x7f ;  /* 0x0000007f18007804 */ /* 0x000fe20000000000 */
[----:B------:R-:W-:Y:S01]  /*3140*/  BSSY.RECONVERGENT B0, `(.L_x_34) ;  /* 0x0000021000007945 */ /* 0x000fe20003800200 */
[----:B------:R-:W-:-:S11]  /*3150*/  IMAD.MOV.U32 R66, RZ, RZ, RZ ;  /* 0x000000ffff427224 */ /* 0x000fd600078e00ff */
[----:B0-2---:R-:W-:Y:S02]  /*3160*/  VOTE.ANY R46, PT, P0 ;  /* 0x00000000002e7806 */ /* 0x005fe400000e0100 */
[----:B------:R-:W-:Y:S02]  /*3170*/  VOTE.ANY R65, PT, P1 ;  /* 0x0000000000417806 */ /* 0x000fe400008e0100 */
[----:B------:R-:W-:Y:S02]  /*3180*/  @!P0 LOP3.LUT R46, RZ, R46, RZ, 0x33, !PT ;  /* 0x0000002eff2e8212 */ /* 0x000fe400078e33ff */
[----:B------:R-:W-:Y:S02]  /*3190*/  VOTE.ANY R67, PT, P2 ;  /* 0x0000000000437806 */ /* 0x000fe400010e0100 */
[----:B------:R-:W-:Y:S02]  /*31a0*/  @!P1 LOP3.LUT R65, RZ, R65, RZ, 0x33, !PT ;  /* 0x00000041ff419212 */ /* 0x000fe400078e33ff */
[----:B------:R-:W-:-:S02]  /*31b0*/  @!P2 LOP3.LUT R67, RZ, R67, RZ, 0x33, !PT ;  /* 0x00000043ff43a212 */ /* 0x000fc400078e33ff */
[----:B------:R-:W-:Y:S02]  /*31c0*/  LOP3.LUT R46, R65, R46, RZ, 0xc0, !PT ;  /* 0x0000002e412e7212 */ /* 0x000fe400078ec0ff */
[----:B------:R-:W-:Y:S02]  /*31d0*/  VOTE.ANY R65, PT, P3 ;  /* 0x0000000000417806 */ /* 0x000fe400018e0100 */
[----:B------:R-:W-:Y:S02]  /*31e0*/  LOP3.LUT R46, R67, R46, RZ, 0xc0, !PT ;  /* 0x0000002e432e7212 */ /* 0x000fe400078ec0ff */
[----:B------:R-:W-:Y:S02]  /*31f0*/  LOP3.LUT P0, RZ, R24, 0x80, RZ, 0xc0, !PT ;  /* 0x0000008018ff7812 */ /* 0x000fe4000780c0ff */
[----:B------:R-:W-:Y:S02]  /*3200*/  VOTE.ANY R67, PT, P4 ;  /* 0x0000000000437806 */ /* 0x000fe400020e0100 */
[----:B------:R-:W-:-:S02]  /*3210*/  @!P3 LOP3.LUT R65, RZ, R65, RZ, 0x33, !PT ;  /* 0x00000041ff41b212 */ /* 0x000fc400078e33ff */
[----:B------:R-:W-:Y:S02]  /*3220*/  @!P4 LOP3.LUT R67, RZ, R67, RZ, 0x33, !PT ;  /* 0x00000043ff43c212 */ /* 0x000fe400078e33ff */
[----:B------:R-:W-:Y:S02]  /*3230*/  LOP3.LUT R46, R65, R46, RZ, 0xc0, !PT ;  /* 0x0000002e412e7212 */ /* 0x000fe400078ec0ff */
[----:B------:R-:W-:Y:S02]  /*3240*/  VOTE.ANY R65, PT, P5 ;  /* 0x0000000000417806 */ /* 0x000fe400028e0100 */
[----:B------:R-:W-:Y:S02]  /*3250*/  LOP3.LUT R46, R67, R46, RZ, 0xc0, !PT ;  /* 0x0000002e432e7212 */ /* 0x000fe400078ec0ff */
[----:B------:R-:W-:Y:S02]  /*3260*/  VOTE.ANY R67, PT, P6 ;  /* 0x0000000000437806 */ /* 0x000fe400030e0100 */
[----:B------:R-:W-:-:S02]  /*3270*/  @!P5 LOP3.LUT R65, RZ, R65, RZ, 0x33, !PT ;  /* 0x00000041ff41d212 */ /* 0x000fc400078e33ff */
[----:B------:R-:W-:Y:S02]  /*3280*/  VOTE.ANY R69, PT, P0 ;  /* 0x0000000000457806 */ /* 0x000fe400000e0100 */
[----:B------:R-:W-:Y:S02]  /*3290*/  @!P6 LOP3.LUT R67, RZ, R67, RZ, 0x33, !PT ;  /* 0x00000043ff43e212 */ /* 0x000fe400078e33ff */
[----:B------:R-:W-:Y:S02]  /*32a0*/  LOP3.LUT R46, R65, R46, RZ, 0xc0, !PT ;  /* 0x0000002e412e7212 */ /* 0x000fe400078ec0ff */
[----:B------:R-:W-:Y:S02]  /*32b0*/  @!P0 LOP3.LUT R69, RZ, R69, RZ, 0x33, !PT ;  /* 0x00000045ff458212 */ /* 0x000fe400078e33ff */
[----:B------:R-:W-:-:S04]  /*32c0*/  LOP3.LUT R46, R67, R46, RZ, 0xc0, !PT ;  /* 0x0000002e432e7212 */ /* 0x000fc800078ec0ff */
[----:B------:R-:W-:Y:S02]  /*32d0*/  LOP3.LUT R69, R69, R46, RZ, 0xc0, !PT ;  /* 0x0000002e45457212 */ /* 0x000fe400078ec0ff */
[----:B---3--:R0:W2:Y:S02]  /*32e0*/  SHFL.IDX PT, R46, R64, R63, 0x1f ;  /* 0x00001f3f402e7589 */ /* 0x0080a400000e0000 */
[----:B------:R-:W3:Y:S01]  /*32f0*/  FLO.U32 R65, R69 ;  /* 0x0000004500417300 */ /* 0x000ee200000e0000 */
[----:B------:R-:W-:-:S07]  /*3300*/  LOP3.LUT R24, R38, R69, RZ, 0xc0, !PT ;  /* 0x0000004526187212 */ /* 0x000fce00078ec0ff */
[----:B------:R-:W4:Y:S01]  /*3310*/  POPC R24, R24 ;  /* 0x0000001800187309 */ /* 0x000f220000000000 */
[----:B---3--:R-:W-:-:S13]  /*3320*/  ISETP.NE.AND P0, PT, R72, R65, PT ;  /* 0x000000414800720c */ /* 0x008fda0003f05270 */
[----:B0-2-4-:R-:W-:Y:S05]  /*3330*/  @P0 BRA `(.L_x_35) ;  /* 0x0000000000040947 */ /* 0x015fea0003800000 */
[----:B------:R0:W2:Y:S02]  /*3340*/  ATOMS.ADD R66, [R47], R24 ;  /* 0x000000182f42738c */ /* 0x0000a40000000000 */
.L_x_35:
[----:B------:R-:W-:Y:S05]  /*3350*/  BSYNC.RECONVERGENT B0 ;  /* 0x0000000000007941 */ /* 0x000fea0003800200 */
.L_x_34:
[----:B------:R-:W-:Y:S01]  /*3360*/  R2P PR, R25, 0x7f ;  /* 0x0000007f19007804 */ /* 0x000fe20000000000 */
[----:B------:R-:W-:-:S12]  /*3370*/  BSSY.RECONVERGENT B0, `(.L_x_36) ;  /* 0x0000021000007945 */ /* 0x000fd80003800200 */
[----:B0-----:R-:W-:Y:S02]  /*3380*/  VOTE.ANY R47, PT, P0 ;  /* 0x00000000002f7806 */ /* 0x001fe400000e0100 */
        /* <DEDUP_REMOVED lines=19> */
[----:B------:R-:W-:Y:S01]  /*34c0*/  LOP3.LUT R47, R64, R47, RZ, 0xc0, !PT ;  /* 0x0000002f402f7212 */ /* 0x000fe200078ec0ff */
[----:B------:R-:W-:Y:S01]  /*34d0*/  IMAD.MOV.U32 R64, RZ, RZ, RZ ;  /* 0x000000ffff407224 */ /* 0x000fe200078e00ff */
[----:B------:R-:W-:Y:S02]  /*34e0*/  @!P0 LOP3.LUT R70, RZ, R70, RZ, 0x33, !PT ;  /* 0x00000046ff468212 */ /* 0x000fe400078e33ff */
[----:B------:R-:W-:-:S04]  /*34f0*/  LOP3.LUT R47, R68, R47, RZ, 0xc0, !PT ;  /* 0x0000002f442f7212 */ /* 0x000fc800078ec0ff */
[----:B------:R-:W-:Y:S02]  /*3500*/  LOP3.LUT R67, R70, R47, RZ, 0xc0, !PT ;  /* 0x0000002f46437212 */ /* 0x000fe400078ec0ff */
[----:B--2---:R0:W2:Y:S02]  /*3510*/  SHFL.IDX PT, R47, R66, R65, 0x1f ;  /* 0x00001f41422f7589 */ /* 0x0040a400000e0000 */
[----:B------:R-:W3:Y:S01]  /*3520*/  FLO.U32 R63, R67 ;  /* 0x00000043003f7300 */ /* 0x000ee200000e0000 */
[----:B------:R-:W-:-:S07]  /*3530*/  LOP3.LUT R25, R38, R67, RZ, 0xc0, !PT ;  /* 0x0000004326197212 */ /* 0x000fce00078ec0ff */
[----:B------:R-:W4:Y:S01]  /*3540*/  POPC R25, R25 ;  /* 0x0000001900197309 */ /* 0x000f220000000000 */
[----:B---3--:R-:W-:-:S13]  /*3550*/  ISETP.NE.AND P0, PT, R72, R63, PT ;  /* 0x0000003f4800720c */ /* 0x008fda0003f05270 */
[----:B0-2-4-:R-:W-:Y:S05]  /*3560*/  @P0 BRA `(.L_x_37) ;  /* 0x0000000000040947 */ /* 0x015fea0003800000 */
[----:B------:R0:W2:Y:S02]  /*3570*/  ATOMS.ADD R64, [R48], R25 ;  /* 0x000000193040738c */ /* 0x0000a40000000000 */
.L_x_37:
[----:B------:R-:W-:Y:S05]  /*3580*/  BSYNC.RECONVERGENT B0 ;  /* 0x0000000000007941 */ /* 0x000fea0003800200 */
.L_x_36:
[----:B------:R-:W-:Y:S01]  /*3590*/  R2P PR, R26, 0x7f ;  /* 0x0000007f1a007804 */ /* 0x000fe20000000000 */
[----:B------:R-:W-:Y:S01]  /*35a0*/  BSSY.RECONVERGENT B0, `(.L_x_38) ;  /* 0x0000021000007945 */ /* 0x000fe20003800200 */
[----:B------:R-:W-:-:S11]  /*35b0*/  IMAD.MOV.U32 R66, RZ, RZ, RZ ;  /* 0x000000ffff427224 */ /* 0x000fd600078e00ff */
        /* <DEDUP_REMOVED lines=31> */
.L_x_39:
[----:B------:R-:W-:Y:S05]  /*37b0*/  BSYNC.RECONVERGENT B0 ;  /* 0x0000000000007941 */ /* 0x000fea0003800200 */
.L_x_38:
        /* <DEDUP_REMOVED lines=34> */
.L_x_41:
[----:B------:R-:W-:Y:S05]  /*39e0*/  BSYNC.RECONVERGENT B0 ;  /* 0x0000000000007941 */ /* 0x000fea0003800200 */
.L_x_40:
        /* <DEDUP_REMOVED lines=34> */
.L_x_43:
[----:B------:R-:W-:Y:S05]  /*3c10*/  BSYNC.RECONVERGENT B0 ;  /* 0x0000000000007941 */ /* 0x000fea0003800200 */
.L_x_42:
        /* <DEDUP_REMOVED lines=12> */
[----:B------:R-:W-:Y:S01]  /*3ce0*/  VOTE.ANY R68, PT, P4 ;  /* 0x0000000000447806 */ /* 0x000fe200020e0100 */
[----:B--2---:R0:W2:Y:S01]  /*3cf0*/  SHFL.IDX PT, R29, R66, R65, 0x1f ;  /* 0x00001f41421d7589 */ /* 0x0040a200000e0000 */
        /* <DEDUP_REMOVED lines=13> */
[----:B------:R-:W-:-:S04]  /*3dd0*/  LOP3.LUT R67, R70, R51, RZ, 0xc0, !PT ;  /* 0x0000003346437212 */ /* 0x000fc800078ec0ff */
[----:B------:R-:W3:Y:S01]  /*3de0*/  FLO.U32 R63, R67 ;  /* 0x00000043003f7300 */ /* 0x000ee200000e0000 */
[----:B------:R-:W-:-:S07]  /*3df0*/  LOP3.LUT R51, R38, R67, RZ, 0xc0, !PT ;  /* 0x0000004326337212 */ /* 0x000fce00078ec0ff */
[----:B------:R-:W4:Y:S01]  /*3e00*/  POPC R51, R51 ;  /* 0x0000003300337309 */ /* 0x000f220000000000 */
[----:B---3--:R-:W-:-:S13]  /*3e10*/  ISETP.NE.AND P0, PT, R72, R63, PT ;  /* 0x0000003f4800720c */ /* 0x008fda0003f05270 */
[----:B0-2-4-:R-:W-:Y:S05]  /*3e20*/  @P0 BRA `(.L_x_45) ;  /* 0x0000000000040947 */ /* 0x015fea0003800000 */
[----:B------:R0:W2:Y:S02]  /*3e30*/  ATOMS.ADD R64, [R52], R51 ;  /* 0x000000333440738c */ /* 0x0000a40000000000 */
.L_x_45:
[----:B------:R-:W-:Y:S05]  /*3e40*/  BSYNC.RECONVERGENT B0 ;  /* 0x0000000000007941 */ /* 0x000fea0003800200 */
.L_x_44:
        /* <DEDUP_REMOVED lines=34> */
.L_x_47:
[----:B------:R-:W-:Y:S05]  /*4070*/  BSYNC.RECONVERGENT B0 ;  /* 0x0000000000007941 */ /* 0x000fea0003800200 */
.L_x_46:
        /* <DEDUP_REMOVED lines=34> */
.L_x_49:
[----:B------:R-:W-:Y:S05]  /*42a0*/  BSYNC.RECONVERGENT B0 ;  /* 0x0000000000007941 */ /* 0x000fea0003800200 */
.L_x_48:
        /* <DEDUP_REMOVED lines=34> */
.L_x_51:
[----:B------:R-:W-:Y:S05]  /*44d0*/  BSYNC.RECONVERGENT B0 ;  /* 0x0000000000007941 */ /* 0x000fea0003800200 */
.L_x_50:
        /* <DEDUP_REMOVED lines=34> */
.L_x_53:
[----:B------:R-:W-:Y:S05]  /*4700*/  BSYNC.RECONVERGENT B0 ;  /* 0x0000000000007941 */ /* 0x000fea0003800200 */
.L_x_52:
        /* <DEDUP_REMOVED lines=34> */
.L_x_55:
[----:B------:R-:W-:Y:S05]  /*4930*/  BSYNC.RECONVERGENT B0 ;  /* 0x0000000000007941 */ /* 0x000fea0003800200 */
.L_x_54:
        /* <DEDUP_REMOVED lines=34> */
.L_x_57:
[----:B------:R-:W-:Y:S05]  /*4b60*/  BSYNC.RECONVERGENT B0 ;  /* 0x0000000000007941 */ /* 0x000fea0003800200 */
.L_x_56:
[----:B------:R-:W-:Y:S01]  /*4b70*/  R2P PR, R42, 0x7f ;  /* 0x0000007f2a007804 */ /* 0x000fe20000000000 */
[----:B--2---:R2:W3:Y:S01]  /*4b80*/  SHFL.IDX PT, R64, R64, R63, 0x1f ;  /* 0x00001f3f40407589 */ /* 0x0044e200000e0000 */
[----:B------:R-:W-:Y:S11]  /*4b90*/  BSSY.RECONVERGENT B0, `(.L_x_58) ;  /* 0x0000020000007945 */ /* 0x000ff60003800200 */
[----:B0-----:R-:W-:-:S02]  /*4ba0*/  VOTE.ANY R58, PT, P0 ;  /* 0x00000000003a7806 */ /* 0x001fc400000e0100 */
[----:B------:R-:W-:Y:S02]  /*4bb0*/  VOTE.ANY R65, PT, P1 ;  /* 0x0000000000417806 */ /* 0x000fe400008e0100 */
[----:B------:R-:W-:Y:S02]  /*4bc0*/  @!P0 LOP3.LUT R58, RZ, R58, RZ, 0x33, !PT ;  /* 0x0000003aff3a8212 */ /* 0x000fe400078e33ff */
[----:B------:R-:W-:Y:S02]  /*4bd0*/  VOTE.ANY R67, PT, P2 ;  /* 0x0000000000437806 */ /* 0x000fe400010e0100 */
[----:B------:R-:W-:Y:S02]  /*4be0*/  @!P1 LOP3.LUT R65, RZ, R65, RZ, 0x33, !PT ;  /* 0x00000041ff419212 */ /* 0x000fe400078e33ff */
[----:B------:R-:W-:Y:S02]  /*4bf0*/  @!P2 LOP3.LUT R67, RZ, R67, RZ, 0x33, !PT ;  /* 0x00000043ff43a212 */ /* 0x000fe400078e33ff */
[----:B------:R-:W-:-:S02]  /*4c00*/  LOP3.LUT R58, R65, R58, RZ, 0xc0, !PT ;  /* 0x0000003a413a7212 */ /* 0x000fc400078ec0ff */
[----:B------:R-:W-:Y:S02]  /*4c10*/  VOTE.ANY R65, PT, P3 ;  /* 0x0000000000417806 */ /* 0x000fe400018e0100 */
[----:B------:R-:W-:Y:S02]  /*4c20*/  LOP3.LUT R58, R67, R58, RZ, 0xc0, !PT ;  /* 0x0000003a433a7212 */ /* 0x000fe400078ec0ff */
[----:B------:R-:W-:Y:S02]  /*4c30*/  LOP3.LUT P0, RZ, R42, 0x80, RZ, 0xc0, !PT ;  /* 0x000000802aff7812 */ /* 0x000fe4000780c0ff */
[----:B------:R-:W-:Y:S02]  /*4c40*/  VOTE.ANY R67, PT, P4 ;  /* 0x0000000000437806 */ /* 0x000fe400020e0100 */
[----:B------:R-:W-:Y:S02]  /*4c50*/  @!P3 LOP3.LUT R65, RZ, R65, RZ, 0x33, !PT ;  /* 0x00000041ff41b212 */ /* 0x000fe400078e33ff */
[----:B------:R-:W-:-:S02]  /*4c60*/  @!P4 LOP3.LUT R67, RZ, R67, RZ, 0x33, !PT ;  /* 0x00000043ff43c212 */ /* 0x000fc400078e33ff */
[----:B------:R-:W-:Y:S02]  /*4c70*/  LOP3.LUT R58, R65, R58, RZ, 0xc0, !PT ;  /* 0x0000003a413a7212 */ /* 0x000fe400078ec0ff */
[----:B------:R-:W-:Y:S02]  /*4c80*/  VOTE.ANY R65, PT, P5 ;  /* 0x0000000000417806 */ /* 0x000fe400028e0100 */
[----:B------:R-:W-:Y:S02]  /*4c90*/  LOP3.LUT R58, R67, R58, RZ, 0xc0, !PT ;  /* 0x0000003a433a7212 */ /* 0x000fe400078ec0ff */
[----:B------:R-:W-:Y:S02]  /*4ca0*/  VOTE.ANY R67, PT, P6 ;  /* 0x0000000000437806 */ /* 0x000fe400030e0100 */
[----:B------:R-:W-:Y:S02]  /*4cb0*/  @!P5 LOP3.LUT R65, RZ, R65, RZ, 0x33, !PT ;  /* 0x00000041ff41d212 */ /* 0x000fe400078e33ff */
[----:B------:R-:W-:-:S02]  /*4cc0*/  VOTE.ANY R69, PT, P0 ;  /* 0x0000000000457806 */ /* 0x000fc400000e0100 */
[----:B------:R-:W-:Y:S02]  /*4cd0*/  @!P6 LOP3.LUT R67, RZ, R67, RZ, 0x33, !PT ;  /* 0x00000043ff43e212 */ /* 0x000fe400078e33ff */
[----:B------:R-:W-:Y:S01]  /*4ce0*/  LOP3.LUT R58, R65, R58, RZ, 0xc0, !PT ;  /* 0x0000003a413a7212 */ /* 0x000fe200078ec0ff */
[----:B------:R-:W-:Y:S01]  /*4cf0*/  IMAD.MOV.U32 R65, RZ, RZ, RZ ;  /* 0x000000ffff417224 */ /* 0x000fe200078e00ff */
[----:B------:R-:W-:Y:S02]  /*4d00*/  @!P0 LOP3.LUT R69, RZ, R69, RZ, 0x33, !PT ;  /* 0x00000045ff458212 */ /* 0x000fe400078e33ff */
[----:B------:R-:W-:-:S04]  /*4d10*/  LOP3.LUT R58, R67, R58, RZ, 0xc0, !PT ;  /* 0x0000003a433a7212 */ /* 0x000fc800078ec0ff */
[----:B------:R-:W-:-:S04]  /*4d20*/  LOP3.LUT R69, R69, R58, RZ, 0xc0, !PT ;  /* 0x0000003a45457212 */ /* 0x000fc800078ec0ff */
[----:B------:R-:W0:Y:S01]  /*4d30*/  FLO.U32 R58, R69 ;  /* 0x00000045003a7300 */ /* 0x000e2200000e0000 */
[----:B------:R-:W-:-:S07]  /*4d40*/  LOP3.LUT R42, R38, R69, RZ, 0xc0, !PT ;  /* 0x00000045262a7212 */ /* 0x000fce00078ec0ff */
[----:B------:R-:W4:Y:S01]  /*4d50*/  POPC R42, R42 ;  /* 0x0000002a002a7309 */ /* 0x000f220000000000 */
[----:B0-----:R-:W-:-:S13]  /*4d60*/  ISETP.NE.AND P0, PT, R72, R58, PT ;  /* 0x0000003a4800720c */ /* 0x001fda0003f05270 */
[----:B--234-:R-:W-:Y:S05]  /*4d70*/  @P0 BRA `(.L_x_59) ;  /* 0x0000000000040947 */ /* 0x01cfea0003800000 */
[----:B------:R0:W2:Y:S02]  /*4d80*/  ATOMS.ADD R65, [R59], R42 ;  /* 0x0000002a3b41738c */ /* 0x0000a40000000000 */
.L_x_59:
[----:B------:R-:W-:Y:S05]  /*4d90*/  BSYNC.RECONVERGENT B0 ;  /* 0x0000000000007941 */ /* 0x000fea0003800200 */
.L_x_58:
        /* <DEDUP_REMOVED lines=34> */
.L_x_61:
[----:B------:R-:W-:Y:S05]  /*4fc0*/  BSYNC.RECONVERGENT B0 ;  /* 0x0000000000007941 */ /* 0x000fea0003800200 */
.L_x_60:
[----:B------:R-:W-:Y:S01]  /*4fd0*/  R2P PR, R44, 0x7f ;  /* 0x0000007f2c007804 */ /* 0x000fe20000000000 */
[----:B--2---:R2:W3:Y:S01]  /*4fe0*/  SHFL.IDX PT, R66, R66, R59, 0x1f ;  /* 0x00001f3b42427589 */ /* 0x0044e200000e0000 */
[----:B------:R-:W-:Y:S11]  /*4ff0*/  BSSY.RECONVERGENT B0, `(.L_x_62) ;  /* 0x0000020000007945 */ /* 0x000ff60003800200 */
[----:B------:R-:W-:-:S02]  /*5000*/  VOTE.ANY R58, PT, P0 ;  /* 0x00000000003a7806 */ /* 0x000fc400000e0100 */
        /* <DEDUP_REMOVED lines=24> */
[----:B------:R-:W4:Y:S01]  /*5190*/  FLO.U32 R58, R69 ;  /* 0x00000045003a7300 */ /* 0x000f2200000e0000 */
[----:B------:R-:W-:-:S07]  /*51a0*/  LOP3.LUT R44, R38, R69, RZ, 0xc0, !PT ;  /* 0x00000045262c7212 */ /* 0x000fce00078ec0ff */
[----:B------:R-:W0:Y:S01]  /*51b0*/  POPC R44, R44 ;  /* 0x0000002c002c7309 */ /* 0x000e220000000000 */
[----:B----4-:R-:W-:-:S13]  /*51c0*/  ISETP.NE.AND P0, PT, R72, R58, PT ;  /* 0x0000003a4800720c */ /* 0x010fda0003f05270 */
[----:B0-23--:R-:W-:Y:S05]  /*51d0*/  @P0 BRA `(.L_x_63) ;  /* 0x0000000000040947 */ /* 0x00dfea0003800000 */
[----:B------:R0:W2:Y:S02]  /*51e0*/  ATOMS.ADD R63, [R61], R44 ;  /* 0x0000002c3d3f738c */ /* 0x0000a40000000000 */
.L_x_63:
[----:B------:R-:W-:Y:S05]  /*51f0*/  BSYNC.RECONVERGENT B0 ;  /* 0x0000000000007941 */ /* 0x000fea0003800200 */
.L_x_62:
        /* <DEDUP_REMOVED lines=28> */
[----:B0-----:R-:W0:Y:S01]  /*53c0*/  FLO.U32 R61, R59 ;  /* 0x0000003b003d7300 */ /* 0x001e2200000e0000 */
[----:B------:R-:W-:-:S07]  /*53d0*/  LOP3.LUT R38, R38, R59, RZ, 0xc0, !PT ;  /* 0x0000003b26267212 */ /* 0x000fce00078ec0ff */
[----:B------:R2:W4:Y:S01]  /*53e0*/  POPC R45, R38 ;  /* 0x00000026002d7309 */ /* 0x0005220000000000 */
[----:B0-----:R-:W-:-:S13]  /*53f0*/  ISETP.NE.AND P0, PT, R72, R61, PT ;  /* 0x0000003d4800720c */ /* 0x001fda0003f05270 */
[----:B--234-:R-:W-:Y:S05]  /*5400*/  @P0 BRA `(.L_x_65) ;  /* 0x0000000000040947 */ /* 0x01cfea0003800000 */
[----:B------:R0:W2:Y:S02]  /*5410*/  ATOMS.ADD R60, [R62], R45 ;  /* 0x0000002d3e3c738c */ /* 0x0000a40000000000 */
.L_x_65:
[----:B------:R-:W-:Y:S05]  /*5420*/  BSYNC.RECONVERGENT B0 ;  /* 0x0000000000007941 */ /* 0x000fea0003800200 */
.L_x_64:
[----:B------:R-:W-:Y:S01]  /*5430*/  BAR.SYNC.DEFER_BLOCKING 0x0 ;  /* 0x0000000000007b1d */ /* 0x000fe20000010000 */
[----:B-1----:R-:W-:Y:S01]  /*5440*/  IMAD.IADD R23, R23, 0x1, R46 ;  /* 0x0000000117177824 */ /* 0x002fe200078e022e */
[----:B------:R-:W-:Y:S01]  /*5450*/  ISETP.NE.AND P0, PT, R71, RZ, PT ;  /* 0x000000ff4700720c */ /* 0x000fe20003f05270 */
[----:B------:R-:W-:Y:S02]  /*5460*/  IMAD.IADD R47, R24, 0x1, R47 ;  /* 0x00000001182f7824 */ /* 0x000fe400078e022f */
[----:B------:R-:W-:Y:S01]  /*5470*/  IMAD.IADD R25, R25, 0x1, R48 ;  /* 0x0000000119197824 */ /* 0x000fe200078e0230 */
[----:B------:R-:W-:Y:S01]  /*5480*/  BSSY B1, `(.L_x_66) ;  /* 0x0000063000017945 */ /* 0x000fe20003800000 */
[----:B------:R-:W-:Y:S01]  /*5490*/  IMAD.IADD R49, R26, 0x1, R49 ;  /* 0x000000011a317824 */ /* 0x000fe200078e0231 */
[----:B--2---:R1:W2:Y:S01]  /*54a0*/  SHFL.IDX PT, R38, R60, R61, 0x1f ;  /* 0x00001f3d3c267589 */ /* 0x0042a200000e0000 */
[----:B------:R-:W-:Y:S02]  /*54b0*/  IMAD.IADD R27, R27, 0x1, R50 ;  /* 0x000000011b1b7824 */ /* 0x000fe400078e0232 */
[----:B------:R-:W-:-:S02]  /*54c0*/  IMAD R23, R23, 0x4, R0 ;  /* 0x0000000417177824 */ /* 0x000fc400078e0200 */
[----:B------:R-:W-:Y:S02]  /*54d0*/  IMAD.IADD R59, R28, 0x1, R29 ;  /* 0x000000011c3b7824 */ /* 0x000fe400078e021d */
[----:B------:R-:W-:Y:S02]  /*54e0*/  IMAD R24, R47, 0x4, R0 ;  /* 0x000000042f187824 */ /* 0x000fe400078e0200 */
[----:B------:R-:W-:Y:S02]  /*54f0*/  IMAD.IADD R51, R51, 0x1, R52 ;  /* 0x0000000133337824 */ /* 0x000fe400078e0234 */
[--C-:B------:R-:W-:Y:S02]  /*5500*/  IMAD R29, R25, 0x4, R0.reuse ;  /* 0x00000004191d7824 */ /* 0x100fe400078e0200 */
[----:B------:R-:W-:Y:S02]  /*5510*/  IMAD.IADD R53, R30, 0x1, R53 ;  /* 0x000000011e357824 */ /* 0x000fe400078e0235 */
[----:B------:R-:W-:Y:S01]  /*5520*/  IMAD R28, R49, 0x4, R0 ;  /* 0x00000004311c7824 */ /* 0x000fe200078e0200 */
[----:B------:R3:W-:Y:S01]  /*5530*/  STS [R23+-0x4], R4 ;  /* 0xfffffc0417007388 */ /* 0x0007e20000000800 */
[----:B------:R-:W-:-:S02]  /*5540*/  IMAD.IADD R31, R31, 0x1, R54 ;  /* 0x000000011f1f7824 */ /* 0x000fc400078e0236 */
[--C-:B------:R-:W-:Y:S01]  /*5550*/  IMAD R27, R27, 0x4, R0.reuse ;  /* 0x000000041b1b7824 */ /* 0x100fe200078e0200 */
[----:B------:R4:W-:Y:S01]  /*5560*/  STS [R24+-0x4], R5 ;  /* 0xfffffc0518007388 */ /* 0x0009e20000000800 */
[----:B------:R-:W-:Y:S02]  /*5570*/  IMAD.IADD R55, R32, 0x1, R55 ;  /* 0x0000000120377824 */ /* 0x000fe400078e0237 */
[----:B------:R-:W-:Y:S01]  /*5580*/  IMAD R26, R59, 0x4, R0 ;  /* 0x000000043b1a7824 */ /* 0x000fe200078e0200 */
[----:B------:R-:W-:Y:S01]  /*5590*/  STS [R29+-0x4], R6 ;  /* 0xfffffc061d007388 */ /* 0x000fe20000000800 */
[----:B-1----:R-:W-:Y:S02]  /*55a0*/  IMAD.IADD R61, R33, 0x1, R56 ;  /* 0x00000001213d7824 */ /* 0x002fe400078e0238 */
[----:B------:R-:W-:Y:S01]  /*55b0*/  IMAD R25, R51, 0x4, R0 ;  /* 0x0000000433197824 */ /* 0x000fe200078e0200 */
[----:B------:R1:W-:Y:S01]  /*55c0*/  STS [R28+-0x4], R7 ;  /* 0xfffffc071c007388 */ /* 0x0003e20000000800 */
[----:B------:R-:W-:-:S02]  /*55d0*/  IMAD.IADD R57, R34, 0x1, R57 ;  /* 0x0000000122397824 */ /* 0x000fc400078e0239 */
[----:B---3--:R-:W-:Y:S01]  /*55e0*/  IMAD R4, R53, 0x4, R0 ;  /* 0x0000000435047824 */ /* 0x008fe200078e0200 */
[----:B------:R-:W-:Y:S01]  /*55f0*/  STS [R27+-0x4], R8 ;  /* 0xfffffc081b007388 */ /* 0x000fe20000000800 */
[----:B------:R-:W-:Y:S02]  /*5600*/  IMAD.IADD R35, R35, 0x1, R64 ;  /* 0x0000000123237824 */ /* 0x000fe400078e0240 */
[--C-:B----4-:R-:W-:Y:S01]  /*5610*/  IMAD R5, R31, 0x4, R0.reuse ;  /* 0x000000041f057824 */ /* 0x110fe200078e0200 */
[----:B------:R3:W-:Y:S01]  /*5620*/  STS [R26+-0x4], R9 ;  /* 0xfffffc091a007388 */ /* 0x0007e20000000800 */
        /* <DEDUP_REMOVED lines=8> */
[----:B------:R4:W-:Y:S01]  /*56b0*/  STS [R5+-0x4], R12 ;  /* 0xfffffc0c05007388 */ /* 0x0009e20000000800 */
[----:B--2---:R-:W-:Y:S02]  /*56c0*/  IMAD.IADD R33, R45, 0x1, R38 ;  /* 0x000000012d217824 */ /* 0x004fe400078e0226 */
[--C-:B-1----:R-:W-:Y:S01]  /*56d0*/  IMAD R7, R35, 0x4, R0.reuse ;  /* 0x0000000423077824 */ /* 0x102fe200078e0200 */
[----:B------:R4:W-:Y:S01]  /*56e0*/  STS [R30+-0x4], R13 ;  /* 0xfffffc0d1e007388 */ /* 0x0009e20000000800 */
[----:B------:R-:W-:-:S02]  /*56f0*/  IMAD R6, R65, 0x4, R0 ;  /* 0x0000000441067824 */ /* 0x000fc400078e0200 */
[--C-:B---3--:R-:W-:Y:S01]  /*5700*/  IMAD R9, R43, 0x4, R0.reuse ;  /* 0x000000042b097824 */ /* 0x108fe200078e0200 */
[----:B------:R4:W-:Y:S01]  /*5710*/  STS [R31+-0x4], R14 ;  /* 0xfffffc0e1f007388 */ /* 0x0009e20000000800 */
[--C-:B------:R-:W-:Y:S02]  /*5720*/  IMAD R8, R63, 0x4, R0.reuse ;  /* 0x000000043f087824 */ /* 0x100fe400078e0200 */
[--C-:B------:R-:W-:Y:S01]  /*5730*/  IMAD R33, R33, 0x4, R0.reuse ;  /* 0x0000000421217824 */ /* 0x100fe200078e0200 */
[----:B------:R4:W-:Y:S01]  /*5740*/  STS [R32+-0x4], R15 ;  /* 0xfffffc0f20007388 */ /* 0x0009e20000000800 */
[----:B------:R-:W-:-:S03]  /*5750*/  IMAD R35, R37, 0x8, R0 ;  /* 0x0000000825237824 */ /* 0x000fc600078e0200 */
[----:B------:R4:W-:Y:S04]  /*5760*/  STS [R7+-0x4], R16 ;  /* 0xfffffc1007007388 */ /* 0x0009e80000000800 */
[----:B------:R4:W-:Y:S04]  /*5770*/  STS [R6+-0x4], R17 ;  /* 0xfffffc1106007388 */ /* 0x0009e80000000800 */
[----:B------:R4:W-:Y:S04]  /*5780*/  STS [R9+-0x4], R18 ;  /* 0xfffffc1209007388 */ /* 0x0009e80000000800 */
[----:B------:R4:W-:Y:S04]  /*5790*/  STS [R8+-0x4], R19 ;  /* 0xfffffc1308007388 */ /* 0x0009e80000000800 */
[----:B------:R4:W-:Y:S01]  /*57a0*/  STS [R33+-0x4], R20 ;  /* 0xfffffc1421007388 */ /* 0x0009e20000000800 */
[----:B------:R-:W-:Y:S05]  /*57b0*/  @P0 BRA `(.L_x_67) ;  /* 0x0000000000bc0947 */ /* 0x000fea0003800000 */
[----:B------:R-:W4:Y:S02]  /*57c0*/  LDCU.64 UR6, c[0x0][0x398] ;  /* 0x00007300ff0677ac */ /* 0x000f240008000a00 */
[----:B----4-:R-:W-:-:S04]  /*57d0*/  LEA R12, P0, R37, UR6, 0x3 ;  /* 0x00000006250c7c11 */ /* 0x010fc8000f8018ff */
[----:B------:R-:W-:-:S05]  /*57e0*/  LEA.HI.X R13, R37, UR7, RZ, 0x3, P0 ;  /* 0x00000007250d7c11 */ /* 0x000fca00080f1cff */
[----:B------:R-:W2:Y:S01]  /*57f0*/  LDG.E.64 R10, desc[UR8][R12.64] ;  /* 0x000000080c0a7981 */ /* 0x000ea2000c1e1b00 */
[----:B------:R-:W-:Y:S02]  /*5800*/  SHF.R.S32.HI R15, RZ, 0x1f, R39 ;  /* 0x0000001fff0f7819 */ /* 0x000fe40000011427 */
[----:B--2---:R-:W-:-:S05]  /*5810*/  IADD3 R10, P0, PT, -R39, R10, RZ ;  /* 0x0000000a270a7210 */ /* 0x004fca0007f1e1ff */
[----:B------:R-:W-:Y:S01]  /*5820*/  IMAD.X R11, R11, 0x1, ~R15, P0 ;  /* 0x000000010b0b7824 */ /* 0x000fe200000e0e0f */
[----:B------:R-:W-:Y:S01]  /*5830*/  ISETP.GE.AND P0, PT, R2, 0x1, PT ;  /* 0x000000010200780c */ /* 0x000fe20003f06270 */
[----:B------:R-:W-:-:S03]  /*5840*/  IMAD.MOV.U32 R15, RZ, RZ, R22 ;  /* 0x000000ffff0f7224 */ /* 0x000fc600078e0016 */
[----:B------:R1:W-:Y:S09]  /*5850*/  STS.64 [R35+0x6600], R10 ;  /* 0x0066000a23007388 */ /* 0x0003f20000000a00 */
[----:B------:R-:W-:Y:S05]  /*5860*/  @!P0 BRA `(.L_x_68) ;  /* 0x00000000006c8947 */ /* 0x000fea0003800000 */
[----:B------:R-:W-:Y:S01]  /*5870*/  BSSY B0, `(.L_x_69) ;  /* 0x0000019000007945 */ /* 0x000fe20003800000 */
[----:B------:R-:W-:Y:S02]  /*5880*/  IMAD.MOV.U32 R12, RZ, RZ, -0x1 ;  /* 0xffffffffff0c7424 */ /* 0x000fe400078e00ff */
[----:B------:R-:W-:Y:S02]  /*5890*/  IMAD.MOV.U32 R13, RZ, RZ, R2 ;  /* 0x000000ffff0d7224 */ /* 0x000fe400078e0002 */
[----:B------:R-:W-:-:S07]  /*58a0*/  IMAD.MOV.U32 R15, RZ, RZ, R22 ;  /* 0x000000ffff0f7224 */ /* 0x000fce00078e0016 */
.L_x_73:
[----:B-1----:R-:W1:Y:S01]  /*58b0*/  LDC.64 R10, c[0x0][0x380] ;  /* 0x0000e000ff0a7b82 */ /* 0x002e620000000a00 */
[----:B------:R-:W-:Y:S01]  /*58c0*/  VIADD R19, R13, 0xffffffff ;  /* 0xffffffff0d137836 */ /* 0x000fe20000000000 */
[----:B------:R-:W-:Y:S03]  /*58d0*/  BSSY B2, `(.L_x_70) ;  /* 0x0000008000027945 */ /* 0x000fe60003800000 */
[----:B------:R-:W-:-:S04]  /*58e0*/  IMAD R17, R19, 0x100, R37 ;  /* 0x0000010013117824 */ /* 0x000fc800078e0225 */
[----:B-1----:R-:W-:-:S07]  /*58f0*/  IMAD.WIDE R10, R17, 0x4, R10 ;  /* 0x00000004110a7825 */ /* 0x002fce00078e020a */
.L_x_71:
[----:B------:R-:W-:Y:S05]  /*5900*/  YIELD ;  /* 0x0000000000007946 */ /* 0x000fea0003800000 */
[----:B------:R1:W-:Y:S06]  /*5910*/  MEMBAR.SC.CTA ;  /* 0x0000000000007992 */ /* 0x0003ec0000000000 */
[----:B-1----:R-:W2:Y:S02]  /*5920*/  LDG.E.STRONG.SYS R14, desc[UR8][R10.64] ;  /* 0x000000080a0e7981 */ /* 0x002ea4000c1f5900 */
[----:B--2---:R-:W-:-:S13]  /*5930*/  ISETP.NE.AND P0, PT, R14, RZ, PT ;  /* 0x000000ff0e00720c */ /* 0x004fda0003f05270 */
[----:B------:R-:W-:Y:S05]  /*5940*/  @!P0 BRA `(.L_x_71) ;  /* 0xfffffffc00ec8947 */ /* 0x000fea000383ffff */
[----:B------:R-:W-:Y:S05]  /*5950*/  BSYNC B2 ;  /* 0x0000000000027941 */ /* 0x000fea0003800000 */
.L_x_70:
[----:B------:R-:W-:Y:S01]  /*5960*/  BSSY.RECONVERGENT B2, `(.L_x_72) ;  /* 0x0000006000027945 */ /* 0x000fe20003800200 */
[C---:B------:R-:W-:Y:S02]  /*5970*/  ISETP.GT.AND P0, PT, R14.reuse, -0x1, PT ;  /* 0xffffffff0e00780c */ /* 0x040fe40003f04270 */
[----:B------:R-:W-:Y:S01]  /*5980*/  LOP3.LUT R14, R14, 0x3fffffff, RZ, 0xc0, !PT ;  /* 0x3fffffff0e0e7812 */ /* 0x000fe200078ec0ff */
[----:B------:R-:W-:Y:S05]  /*5990*/  WARPSYNC.EXCLUSIVE R12 ;  /* 0x000000000c007348 */ /* 0x000fea0003a00000 */
[----:B------:R-:W-:-:S05]  /*59a0*/  IMAD.IADD R15, R14, 0x1, R15 ;  /* 0x000000010e0f7824 */ /* 0x000fca00078e020f */
[----:B------:R-:W-:-:S07]  /*59b0*/  VOTE.ANY R12, PT, P0 ;  /* 0x00000000000c7806 */ /* 0x000fce00000e0100 */
[----:B------:R-:W-:Y:S05]  /*59c0*/  BSYNC.RECONVERGENT B2 ;  /* 0x0000000000027941 */ /* 0x000fea0003800200 */
.L_x_72:
[----:B------:R-:W-:Y:S01]  /*59d0*/  ISETP.GT.U32.AND P1, PT, R13, 0x1, PT ;  /* 0x000000010d00780c */ /* 0x000fe20003f24070 */
[----:B------:R-:W-:-:S12]  /*59e0*/  IMAD.MOV.U32 R13, RZ, RZ, R19 ;  /* 0x000000ffff0d7224 */ /* 0x000fd800078e0013 */
[----:B------:R-:W-:Y:S05]  /*59f0*/  @P0 BRA P1, `(.L_x_73) ;  /* 0xfffffffc00ac0947 */ /* 0x000fea000083ffff */
[----:B------:R-:W-:Y:S05]  /*5a00*/  BSYNC B0 ;  /* 0x0000000000007941 */ /* 0x000fea0003800000 */
.L_x_69:
[----:B------:R2:W3:Y:S02]  /*5a10*/  LDS.64 R10, [R35+0x6600] ;  /* 0x00660000230a7984 */ /* 0x0004e40000000a00 */
.L_x_68:
[----:B------:R-:W4:Y:S01]  /*5a20*/  LDC.64 R12, c[0x0][0x380] ;  /* 0x0000e000ff0c7b82 */ /* 0x000f220000000a00 */
[C---:B------:R-:W-:Y:S01]  /*5a30*/  IMAD.IADD R17, R15.reuse, 0x1, -R22 ;  /* 0x000000010f117824 */ /* 0x040fe200078e0a16 */
[----:B------:R-:W-:Y:S01]  /*5a40*/  LOP3.LUT R15, R15, 0x80000000, RZ, 0xfc, !PT ;  /* 0x800000000f0f7812 */ /* 0x000fe200078efcff */
[----:B------:R-:W-:-:S03]  /*5a50*/  IMAD R19, R2, 0x100, R37 ;  /* 0x0000010002137824 */ /* 0x000fc600078e0225 */
[----:B-1-3--:R-:W-:-:S04]  /*5a60*/  IADD3 R10, P0, PT, R17, R10, RZ ;  /* 0x0000000a110a7210 */ /* 0x00afc80007f1e0ff */
[----:B------:R-:W-:-:S05]  /*5a70*/  LEA.HI.X.SX32 R11, R17, R11, 0x1, P0 ;  /* 0x0000000b110b7211 */ /* 0x000fca00000f0eff */
[----:B------:R1:W-:Y:S01]  /*5a80*/  STS.64 [R35+0x6600], R10 ;  /* 0x0066000a23007388 */ /* 0x0003e20000000a00 */
[----:B----4-:R-:W-:-:S05]  /*5a90*/  IMAD.WIDE R12, R19, 0x4, R12 ;  /* 0x00000004130c7825 */ /* 0x010fca00078e020c */
[----:B------:R1:W-:Y:S02]  /*5aa0*/  STG.E.STRONG.SYS desc[UR8][R12.64], R15 ;  /* 0x0000000f0c007986 */ /* 0x0003e4000c115908 */
.L_x_67:
[----:B------:R-:W-:Y:S05]  /*5ab0*/  BSYNC B1 ;  /* 0x0000000000017941 */ /* 0x000fea0003800000 */
.L_x_66:
[----:B-1--4-:R-:W1:Y:S01]  /*5ac0*/  LDC.64 R14, c[0x0][0x390] ;  /* 0x0000e400ff0e7b82 */ /* 0x012e620000000a00 */
[----:B------:R-:W-:-:S04]  /*5ad0*/  IMAD R10, R2, 0x1980, RZ ;  /* 0x00001980020a7824 */ /* 0x000fc800078e02ff */
[----:B------:R-:W-:-:S03]  /*5ae0*/  VIADD R10, R10, 0x1980 ;  /* 0x000019800a0a7836 */ /* 0x000fc60000000000 */
[----:B------:R-:W3:Y:S01]  /*5af0*/  LDC R11, c[0x0][0x3c0] ;  /* 0x0000f000ff0b7b82 */ /* 0x000ee20000000800 */
[----:B-1----:R-:W-:Y:S02]  /*5b00*/  ISETP.EQ.U32.AND P1, PT, R14, RZ, PT ;  /* 0x000000ff0e00720c */ /* 0x002fe40003f22070 */
[----:B---3--:R-:W-:-:S04]  /*5b10*/  ISETP.GE.AND P0, PT, R10, R11, PT ;  /* 0x0000000b0a00720c */ /* 0x008fc80003f06270 */
[----:B------:R-:W-:-:S04]  /*5b20*/  ISETP.EQ.OR.EX P0, PT, R15, RZ, !P0, P1 ;  /* 0x000000ff0f00720c */ /* 0x000fc80004702710 */
[----:B------:R-:W-:-:S13]  /*5b30*/  ISETP.GT.U32.OR P0, PT, R37, 0xff, P0 ;  /* 0x000000ff2500780c */ /* 0x000fda0000704470 */
[----:B------:R-:W-:Y:S05]  /*5b40*/  @P0 BRA `(.L_x_74) ;  /* 0x0000000000200947 */ /* 0x000fea0003800000 */
[----:B------:R-:W1:Y:S01]  /*5b50*/  LDS.64 R12, [R35+0x6600] ;  /* 0x00660000230c7984 */ /* 0x000e620000000a00 */
[C---:B------:R-:W-:Y:S02]  /*5b60*/  LEA R14, P2, R37.reuse, R14, 0x3 ;  /* 0x0000000e250e7211 */ /* 0x040fe400078418ff */
[--C-:B------:R-:W-:Y:S02]  /*5b70*/  SHF.R.S32.HI R17, RZ, 0x1f, R22.reuse ;  /* 0x0000001fff117819 */ /* 0x100fe40000011416 */
[----:B------:R-:W-:Y:S02]  /*5b80*/  LEA.HI.X R15, R37, R15, RZ, 0x3, P2 ;  /* 0x0000000f250f7211 */ /* 0x000fe400010f1cff */
[----:B-1----:R-:W-:Y:S02]  /*5b90*/  IADD3 R12, P0, P1, R12, R39, R22 ;  /* 0x000000270c0c7210 */ /* 0x002fe4000791e016 */
[----:B------:R-:W-:-:S04]  /*5ba0*/  SHF.R.S32.HI R39, RZ, 0x1f, R39 ;  /* 0x0000001fff277819 */ /* 0x000fc80000011427 */
[----:B------:R-:W-:-:S05]  /*5bb0*/  IADD3.X R13, PT, PT, R13, R39, R17, P0, P1 ;  /* 0x000000270d0d7210 */ /* 0x000fca00007e2411 */
[----:B------:R1:W-:Y:S02]  /*5bc0*/  STG.E.64 desc[UR8][R14.64], R12 ;  /* 0x0000000c0e007986 */ /* 0x0003e4000c101b08 */
.L_x_74:
[----:B------:R-:W-:Y:S01]  /*5bd0*/  ISETP.GT.AND P0, PT, R10, R11, PT ;  /* 0x0000000b0a00720c */ /* 0x000fe20003f04270 */
[----:B------:R-:W-:Y:S05]  /*5be0*/  WARPSYNC.ALL ;  /* 0x0000000000007948 */ /* 0x000fea0003800000 */
[----:B------:R-:W-:Y:S07]  /*5bf0*/  BAR.SYNC.DEFER_BLOCKING 0x0 ;  /* 0x0000000000007b1d */ /* 0x000fee0000010000 */
[----:B------:R-:W-:Y:S05]  /*5c00*/  @P0 BRA `(.L_x_75) ;  /* 0x0000000800f80947 */ /* 0x000fea0003800000 */
[----:B------:R-:W3:Y:S01]  /*5c10*/  LDS R19, [R21] ;  /* 0x0000000015137984 */ /* 0x000ee20000000800 */
[----:B------:R-:W3:Y:S01]  /*5c20*/  LDCU UR5, c[0x0][0x3c4] ;  /* 0x00007880ff0577ac */ /* 0x000ee20008000800 */
[----:B------:R-:W4:Y:S01]  /*5c30*/  LDCU.64 UR6, c[0x0][0x3a0] ;  /* 0x00007400ff0677ac */ /* 0x000f220008000a00 */
[----:B---3--:R-:W-:-:S04]  /*5c40*/  SHF.R.U32.HI R10, RZ, UR5, R19 ;  /* 0x00000005ff0a7c19 */ /* 0x008fc80008011613 */
[----:B-1----:R-:W-:-:S05]  /*5c50*/  LOP3.LUT R13, R10, UR4, RZ, 0x30, !PT ;  /* 0x000000040a0d7c12 */ /* 0x002fca000f8e30ff */
[----:B------:R-:W-:-:S06]  /*5c60*/  IMAD R12, R13, 0x8, R0 ;  /* 0x000000080d0c7824 */ /* 0x000fcc00078e0200 */
[----:B------:R-:W1:Y:S02]  /*5c70*/  LDS.64 R12, [R12+0x6600] ;  /* 0x006600000c0c7984 */ /* 0x000e640000000a00 */
[----:B-1----:R-:W-:-:S05]  /*5c80*/  IADD3 R10, P1, PT, R12, R37, RZ ;  /* 0x000000250c0a7210 */ /* 0x002fca0007f3e0ff */
[----:B------:R-:W-:Y:S01]  /*5c90*/  IMAD.X R13, RZ, RZ, R13, P1 ;  /* 0x000000ffff0d7224 */ /* 0x000fe200008e060d */
[----:B----4-:R-:W-:-:S04]  /*5ca0*/  LEA R14, P1, R10, UR6, 0x2 ;  /* 0x000000060a0e7c11 */ /* 0x010fc8000f8210ff */
[----:B------:R-:W-:-:S05]  /*5cb0*/  LEA.HI.X R15, R10, UR7, R13, 0x2, P1 ;  /* 0x000000070a0f7c11 */ /* 0x000fca00088f140d */
[----:B------:R-:W-:Y:S01]  /*5cc0*/  STG.E desc[UR8][R14.64], R19 ;  /* 0x000000130e007986 */ /* 0x000fe2000c101908 */
[----:B------:R-:W-:-:S03]  /*5cd0*/  NOP ;  /* 0x0000000000007918 */ /* 0x000fc60000000000 */
[----:B--2---:R-:W1:Y:S02]  /*5ce0*/  LDS R35, [R21+0x600] ;  /* 0x0006000015237984 */ /* 0x004e640000000800 */
[----:B-1----:R-:W-:-:S04]  /*5cf0*/  SHF.R.U32.HI R10, RZ, UR5, R35 ;  /* 0x00000005ff0a7c19 */ /* 0x002fc80008011623 */
[----:B------:R-:W-:-:S05]  /*5d00*/  LOP3.LUT R13, R10, UR4, RZ, 0x30, !PT ;  /* 0x000000040a0d7c12 */ /* 0x000fca000f8e30ff */
[----:B------:R-:W-:-:S06]  /*5d10*/  IMAD R12, R13, 0x8, R0 ;  /* 0x000000080d0c7824 */ /* 0x000fcc00078e0200 */
[----:B------:R-:W1:Y:S02]  /*5d20*/  LDS.64 R12, [R12+0x6600] ;  /* 0x006600000c0c7984 */ /* 0x000e640000000a00 */
[----:B-1----:R-:W-:-:S05]  /*5d30*/  IADD3 R10, P1, PT, R12, R37, RZ ;  /* 0x000000250c0a7210 */ /* 0x002fca0007f3e0ff */
[----:B------:R-:W-:Y:S01]  /*5d40*/  IMAD.X R13, RZ, RZ, R13, P1 ;  /* 0x000000ffff0d7224 */ /* 0x000fe200008e060d */
[----:B------:R-:W-:-:S04]  /*5d50*/  LEA R16, P1, R10, UR6, 0x2 ;  /* 0x000000060a107c11 */ /* 0x000fc8000f8210ff */
[----:B------:R-:W-:-:S05]  /*5d60*/  LEA.HI.X R17, R10, UR7, R13, 0x2, P1 ;  /* 0x000000070a117c11 */ /* 0x000fca00088f140d */
[----:B------:R-:W-:Y:S01]  /*5d70*/  STG.E desc[UR8][R16.64+0x600], R35 ;  /* 0x0006002310007986 */ /* 0x000fe2000c101908 */
[----:B------:R-:W-:-:S03]  /*5d80*/  NOP ;  /* 0x0000000000007918 */ /* 0x000fc60000000000 */
[----:B------:R-:W1:Y:S02]  /*5d90*/  LDS R19, [R21+0xc00] ;  /* 0x000c000015137984 */ /* 0x000e640000000800 */
[----:B-1----:R-:W-:-:S04]  /*5da0*/  SHF.R.U32.HI R10, RZ, UR5, R19 ;  /* 0x00000005ff0a7c19 */ /* 0x002fc80008011613 */
[----:B------:R-:W-:-:S05]  /*5db0*/  LOP3.LUT R13, R10, UR4, RZ, 0x30, !PT ;  /* 0x000000040a0d7c12 */ /* 0x000fca000f8e30ff */
[----:B------:R-:W-:-:S05]  /*5dc0*/  IMAD R18, R13, 0x8, R0 ;  /* 0x000000080d127824 */ /* 0x000fca00078e0200 */
        /* <DEDUP_REMOVED lines=159> */
[----:B------:R1:W-:Y:S01]  /*67c0*/  STG.E desc[UR8][R12.64+0x6000], R15 ;  /* 0x0060000f0c007986 */ /* 0x0003e2000c101908 */
[----:B------:R-:W-:Y:S01]  /*67d0*/  NOP ;  /* 0x0000000000007918 */ /* 0x000fe20000000000 */
[----:B------:R-:W-:Y:S05]  /*67e0*/  BRA `(.L_x_76) ;  /* 0x0000001000c87947 */ /* 0x000fea0003800000 */
.L_x_75:
[----:B-1----:R-:W-:Y:S01]  /*67f0*/  IMAD R13, R2, -0x1980, R11 ;  /* 0xffffe680020d7824 */ /* 0x002fe200078e020b */
[----:B------:R-:W-:Y:S01]  /*6800*/  BSSY.RECONVERGENT B0, `(.L_x_77) ;  /* 0x000001a000007945 */ /* 0x000fe20003800200 */
[C---:B------:R-:W-:Y:S02]  /*6810*/  VIADD R12, R37.reuse, 0x300 ;  /* 0x00000300250c7836 */ /* 0x040fe40000000000 */
[C---:B------:R-:W-:Y:S01]  /*6820*/  VIADD R10, R37.reuse, 0x180 ;  /* 0x00000180250a7836 */ /* 0x040fe20000000000 */
[CC--:B------:R-:W-:Y:S01]  /*6830*/  ISETP.GE.AND P1, PT, R37.reuse, R13.reuse, PT ;  /* 0x0000000d2500720c */ /* 0x0c0fe20003f26270 */
[C---:B------:R-:W-:Y:S01]  /*6840*/  VIADD R14, R37.reuse, 0x480 ;  /* 0x00000480250e7836 */ /* 0x040fe20000000000 */
[-C--:B------:R-:W-:Y:S01]  /*6850*/  ISETP.GE.AND P3, PT, R12, R13.reuse, PT ;  /* 0x0000000d0c00720c */ /* 0x080fe20003f66270 */
[C---:B------:R-:W-:Y:S01]  /*6860*/  VIADD R12, R37.reuse, 0x780 ;  /* 0x00000780250c7836 */ /* 0x040fe20000000000 */
[-C--:B------:R-:W-:Y:S01]  /*6870*/  ISETP.GE.AND P2, PT, R10, R13.reuse, PT ;  /* 0x0000000d0a00720c */ /* 0x080fe20003f46270 */
[----:B------:R-:W-:Y:S01]  /*6880*/  VIADD R10, R37, 0x600 ;  /* 0x00000600250a7836 */ /* 0x000fe20000000000 */
[----:B------:R-:W-:-:S02]  /*6890*/  ISETP.GE.AND P4, PT, R14, R13, PT ;  /* 0x0000000d0e00720c */ /* 0x000fc40003f86270 */
[-C--:B------:R-:W-:Y:S01]  /*68a0*/  ISETP.GE.AND P6, PT, R12, R13.reuse, PT ;  /* 0x0000000d0c00720c */ /* 0x080fe20003fc6270 */
[----:B------:R-:W-:Y:S01]  /*68b0*/  VIADD R12, R37, 0x900 ;  /* 0x00000900250c7836 */ /* 0x000fe20000000000 */
[----:B------:R-:W-:-:S03]  /*68c0*/  ISETP.GE.AND P5, PT, R10, R13, PT ;  /* 0x0000000d0a00720c */ /* 0x000fc60003fa6270 */
[----:B------:R-:W-:Y:S10]  /*68d0*/  @P1 BRA `(.L_x_78) ;  /* 0x0000000000301947 */ /* 0x000ff40003800000 */
[----:B------:R-:W1:Y:S01]  /*68e0*/  LDS R17, [R21] ;  /* 0x0000000015117984 */ /* 0x000e620000000800 */
[----:B------:R-:W1:Y:S01]  /*68f0*/  LDCU UR5, c[0x0][0x3c4] ;  /* 0x00007880ff0577ac */ /* 0x000e620008000800 */
[----:B------:R-:W3:Y:S01]  /*6900*/  LDCU.64 UR6, c[0x0][0x3a0] ;  /* 0x00007400ff0677ac */ /* 0x000ee20008000a00 */
[----:B-1----:R-:W-:-:S04]  /*6910*/  SHF.R.U32.HI R10, RZ, UR5, R17 ;  /* 0x00000005ff0a7c19 */ /* 0x002fc80008011611 */
[----:B------:R-:W-:-:S05]  /*6920*/  LOP3.LUT R15, R10, UR4, RZ, 0x30, !PT ;  /* 0x000000040a0f7c12 */ /* 0x000fca000f8e30ff */
[----:B------:R-:W-:-:S05]  /*6930*/  IMAD R10, R15, 0x8, R0 ;  /* 0x000000080f0a7824 */ /* 0x000fca00078e0200 */
[----:B------:R-:W1:Y:S02]  /*6940*/  LDS.64 R14, [R10+0x6600] ;  /* 0x006600000a0e7984 */ /* 0x000e640000000a00 */
[----:B-1----:R-:W-:-:S05]  /*6950*/  IADD3 R16, P1, PT, R14, R37, RZ ;  /* 0x000000250e107210 */ /* 0x002fca0007f3e0ff */
[----:B------:R-:W-:Y:S01]  /*6960*/  IMAD.X R15, RZ, RZ, R15, P1 ;  /* 0x000000ffff0f7224 */ /* 0x000fe200008e060f */
[----:B---3--:R-:W-:-:S04]  /*6970*/  LEA R14, P1, R16, UR6, 0x2 ;  /* 0x00000006100e7c11 */ /* 0x008fc8000f8210ff */
[----:B------:R-:W-:-:S05]  /*6980*/  LEA.HI.X R15, R16, UR7, R15, 0x2, P1 ;  /* 0x00000007100f7c11 */ /* 0x000fca00088f140f */
[----:B------:R1:W-:Y:S04]  /*6990*/  STG.E desc[UR8][R14.64], R17 ;  /* 0x000000110e007986 */ /* 0x0003e8000c101908 */
.L_x_78:
[----:B------:R-:W-:Y:S05]  /*69a0*/  BSYNC.RECONVERGENT B0 ;  /* 0x0000000000007941 */ /* 0x000fea0003800200 */
.L_x_77:
[----:B------:R-:W-:Y:S01]  /*69b0*/  NOP ;  /* 0x0000000000007918 */ /* 0x000fe20000000000 */
[----:B------:R-:W-:Y:S01]  /*69c0*/  BSSY.RECONVERGENT B0, `(.L_x_79) ;  /* 0x0000010000007945 */ /* 0x000fe20003800200 */
[----:B------:R-:W-:Y:S01]  /*69d0*/  ISETP.GE.AND P1, PT, R12, R13, PT ;  /* 0x0000000d0c00720c */ /* 0x000fe20003f26270 */
[----:B------:R-:W-:Y:S02]  /*69e0*/  VIADD R12, R37, 0xa80 ;  /* 0x00000a80250c7836 */ /* 0x000fe40000000000 */
[----:B------:R-:W-:Y:S10]  /*69f0*/  @P2 BRA `(.L_x_80) ;  /* 0x0000000000302947 */ /* 0x000ff40003800000 */
[----:B-1----:R-:W1:Y:S01]  /*6a00*/  LDS R17, [R21+0x600] ;  /* 0x0006000015117984 */ /* 0x002e620000000800 */
        /* <DEDUP_REMOVED lines=11> */
.L_x_80:
[----:B------:R-:W-:Y:S05]  /*6ac0*/  BSYNC.RECONVERGENT B0 ;  /* 0x0000000000007941 */ /* 0x000fea0003800200 */
.L_x_79:
[----:B------:R-:W-:Y:S01]  /*6ad0*/  NOP ;  /* 0x0000000000007918 */ /* 0x000fe20000000000 */
[----:B------:R-:W-:Y:S01]  /*6ae0*/  BSSY.RECONVERGENT B0, `(.L_x_81) ;  /* 0x0000010000007945 */ /* 0x000fe20003800200 */
[----:B------:R-:W-:Y:S02]  /*6af0*/  ISETP.GE.AND P2, PT, R12, R13, PT ;  /* 0x0000000d0c00720c */ /* 0x000fe40003f46270 */
[----:B------:R-:W-:Y:S01]  /*6b00*/  LOP3.LUT R12, R37, 0xc00, RZ, 0xfc, !PT ;  /* 0x00000c00250c7812 */ /* 0x000fe200078efcff */
[----:B------:R-:W-:Y:S10]  /*6b10*/  @P3 BRA `(.L_x_82) ;  /* 0x0000000000303947 */ /* 0x000ff40003800000 */
[----:B-1-3--:R-:W1:Y:S01]  /*6b20*/  LDS R17, [R21+0xc00] ;  /* 0x000c000015117984 */ /* 0x00ae620000000800 */
        /* <DEDUP_REMOVED lines=11> */
.L_x_82:
[----:B------:R-:W-:Y:S05]  /*6be0*/  BSYNC.RECONVERGENT B0 ;  /* 0x0000000000007941 */ /* 0x000fea0003800200 */
.L_x_81:
[----:B------:R-:W-:Y:S01]  /*6bf0*/  NOP ;  /* 0x0000000000007918 */ /* 0x000fe20000000000 */
[----:B------:R-:W-:Y:S01]  /*6c00*/  BSSY.RECONVERGENT B0, `(.L_x_83) ;  /* 0x0000010000007945 */ /* 0x000fe20003800200 */
[----:B------:R-:W-:Y:S01]  /*6c10*/  ISETP.GE.AND P3, PT, R12, R13, PT ;  /* 0x0000000d0c00720c */ /* 0x000fe20003f66270 */
[----:B------:R-:W-:Y:S02]  /*6c20*/  VIADD R12, R37, 0xd80 ;  /* 0x00000d80250c7836 */ /* 0x000fe40000000000 */
[----:B------:R-:W-:Y:S10]  /*6c30*/  @P4 BRA `(.L_x_84) ;  /* 0x0000000000304947 */ /* 0x000ff40003800000 */
[----:B-1-34-:R-:W1:Y:S01]  /*6c40*/  LDS R17, [R21+0x1200] ;  /* 0x0012000015117984 */ /* 0x01ae620000000800 */
        /* <DEDUP_REMOVED lines=11> */
.L_x_84:
[----:B------:R-:W-:Y:S05]  /*6d00*/  BSYNC.RECONVERGENT B0 ;  /* 0x0000000000007941 */ /* 0x000fea0003800200 */
.L_x_83:
        /* <DEDUP_REMOVED lines=17> */
.L_x_86:
[----:B------:R-:W-:Y:S05]  /*6e20*/  BSYNC.RECONVERGENT B0 ;  /* 0x0000000000007941 */ /* 0x000fea0003800200 */
.L_x_85:
        /* <DEDUP_REMOVED lines=17> */
.L_x_88:
[----:B------:R-:W-:Y:S05]  /*6f40*/  BSYNC.RECONVERGENT B0 ;  /* 0x0000000000007941 */ /* 0x000fea0003800200 */
.L_x_87:
        /* <DEDUP_REMOVED lines=17> */
.L_x_90:
[----:B------:R-:W-:Y:S05]  /*7060*/  BSYNC.RECONVERGENT B0 ;  /* 0x0000000000007941 */ /* 0x000fea0003800200 */
.L_x_89:
        /* <DEDUP_REMOVED lines=17> */
.L_x_92:
[----:B------:R-:W-:Y:S05]  /*7180*/  BSYNC.RECONVERGENT B0 ;  /* 0x0000000000007941 */ /* 0x000fea0003800200 */
.L_x_91:
        /* <DEDUP_REMOVED lines=17> */
.L_x_94:
[----:B------:R-:W-:Y:S05]  /*72a0*/  BSYNC.RECONVERGENT B0 ;  /* 0x0000000000007941 */ /* 0x000fea0003800200 */
.L_x_93:
        /* <DEDUP_REMOVED lines=17> */
.L_x_96:
[----:B------:R-:W-:Y:S05]  /*73c0*/  BSYNC.RECONVERGENT B0 ;  /* 0x0000000000007941 */ /* 0x000fea0003800200 */
.L_x_95:
[----:B------:R-:W-:Y:S01]  /*73d0*/  NOP ;  /* 0x0000000000007918 */ /* 0x000fe20000000000 */
[----:B------:R-:W-:Y:S01]  /*73e0*/  BSSY.RECONVERGENT B0, `(.L_x_97) ;  /* 0x0000010000007945 */ /* 0x000fe20003800200 */
[----:B------:R-:W-:Y:S02]  /*73f0*/  ISETP.GE.AND P4, PT, R12, R13, PT ;  /* 0x0000000d0c00720c */ /* 0x000fe40003f86270 */
[----:B------:R-:W-:Y:S01]  /*7400*/  LOP3.LUT R12, R37, 0x1800, RZ, 0xfc, !PT ;  /* 0x00001800250c7812 */ /* 0x000fe200078efcff */
        /* <DEDUP_REMOVED lines=13> */
.L_x_98:
[----:B------:R-:W-:Y:S05]  /*74e0*/  BSYNC.RECONVERGENT B0 ;  /* 0x0000000000007941 */ /* 0x000fea0003800200 */
.L_x_97:
[----:B------:R-:W-:Y:S01]  /*74f0*/  NOP ;  /* 0x0000000000007918 */ /* 0x000fe20000000000 */
[----:B------:R-:W-:Y:S01]  /*7500*/  BSSY.RECONVERGENT B0, `(.L_x_99) ;  /* 0x000000f000007945 */ /* 0x000fe20003800200 */
[----:B------:R-:W-:-:S03]  /*7510*/  ISETP.GE.AND P5, PT, R12, R13, PT ;  /* 0x0000000d0c00720c */ /* 0x000fc60003fa6270 */
        /* <DEDUP_REMOVED lines=13> */
.L_x_100:
[----:B------:R-:W-:Y:S05]  /*75f0*/  BSYNC.RECONVERGENT B0 ;  /* 0x0000000000007941 */ /* 0x000fea0003800200 */
.L_x_99:
[----:B------:R-:W-:Y:S01]  /*7600*/  NOP ;  /* 0x0000000000007918 */ /* 0x000fe20000000000 */
[----:B------:R-:W-:Y:S04]  /*7610*/  BSSY.RECONVERGENT B0, `(.L_x_101) ;  /* 0x000000e000007945 */ /* 0x000fe80003800200 */
[----:B------:R-:W-:Y:S05]  /*7620*/  @P1 BRA `(.L_x_102) ;  /* 0x0000000000301947 */ /* 0x000fea0003800000 */
        /* <DEDUP_REMOVED lines=12> */
.L_x_102:
[----:B------:R-:W-:Y:S05]  /*76f0*/  BSYNC.RECONVERGENT B0 ;  /* 0x0000000000007941 */ /* 0x000fea0003800200 */
.L_x_101:
        /* <DEDUP_REMOVED lines=15> */
.L_x_104:
[----:B------:R-:W-:Y:S05]  /*77f0*/  BSYNC.RECONVERGENT B0 ;  /* 0x0000000000007941 */ /* 0x000fea0003800200 */
.L_x_103:
        /* <DEDUP_REMOVED lines=15> */
.L_x_106:
[----:B------:R-:W-:Y:S05]  /*78f0*/  BSYNC.RECONVERGENT B0 ;  /* 0x0000000000007941 */ /* 0x000fea0003800200 */
.L_x_105:
        /* <DEDUP_REMOVED lines=15> */
.L_x_108:
[----:B------:R-:W-:Y:S05]  /*79f0*/  BSYNC.RECONVERGENT B0 ;  /* 0x0000000000007941 */ /* 0x000fea0003800200 */
.L_x_107:
        /* <DEDUP_REMOVED lines=15> */
.L_x_110:
[----:B------:R-:W-:Y:S05]  /*7af0*/  BSYNC.RECONVERGENT B0 ;  /* 0x0000000000007941 */ /* 0x000fea0003800200 */
.L_x_109:
[----:B------:R-:W-:Y:S01]  /*7b00*/  NOP ;  /* 0x0000000000007918 */ /* 0x000fe20000000000 */
.L_x_76:
[----:B------:R0:W5:Y:S01]  /*7b10*/  @!P0 LDG.E R58, desc[UR8][R40.64] ;  /* 0x00000008283a8981 */ /* 0x000162000c1e1900 */
[----:B------:R-:W2:Y:S03]  /*7b20*/  LDCU UR5, c[0x0][0x3c4] ;  /* 0x00007880ff0577ac */ /* 0x000ea60008000800 */
[----:B------:R0:W5:Y:S04]  /*7b30*/  @!P0 LDG.E R55, desc[UR8][R40.64+0x80] ;  /* 0x0000800828378981 */ /* 0x000168000c1e1900 */
        /* <DEDUP_REMOVED lines=9> */
[----:B0-----:R0:W5:Y:S04]  /*7bd0*/  @!P0 LDG.E R45, desc[UR8][R40.64+0x580] ;  /* 0x00058008282d8981 */ /* 0x001168000c1e1900 */
[----:B------:R0:W5:Y:S04]  /*7be0*/  @!P0 LDG.E R46, desc[UR8][R40.64+0x600] ;  /* 0x00060008282e8981 */ /* 0x000168000c1e1900 */
[----:B------:R0:W5:Y:S04]  /*7bf0*/  @!P0 LDG.E R43, desc[UR8][R40.64+0x680] ;  /* 0x00068008282b8981 */ /* 0x000168000c1e1900 */
[----:B------:R0:W5:Y:S04]  /*7c00*/  @!P0 LDG.E R44, desc[UR8][R40.64+0x700] ;  /* 0x00070008282c8981 */ /* 0x000168000c1e1900 */
[----:B------:R0:W5:Y:S04]  /*7c10*/  @!P0 LDG.E R39, desc[UR8][R40.64+0x780] ;  /* 0x0007800828278981 */ /* 0x000168000c1e1900 */
[----:B------:R0:W5:Y:S04]  /*7c20*/  @!P0 LDG.E R42, desc[UR8][R40.64+0x800] ;  /* 0x00080008282a8981 */ /* 0x000168000c1e1900 */
[----:B------:R-:W0:Y:S04]  /*7c30*/  LDS R0, [R21] ;  /* 0x0000000015007984 */ /* 0x000e280000000800 */
[----:B------:R-:W0:Y:S04]  /*7c40*/  LDS R10, [R21+0x600] ;  /* 0x00060000150a7984 */ /* 0x000e280000000800 */
[----:B-1----:R-:W1:Y:S04]  /*7c50*/  LDS R12, [R21+0xc00] ;  /* 0x000c0000150c7984 */ /* 0x002e680000000800 */
[----:B------:R-:W1:Y:S04]  /*7c60*/  LDS R13, [R21+0x1200] ;  /* 0x00120000150d7984 */ /* 0x000e680000000800 */
[----:B---34-:R-:W3:Y:S04]  /*7c70*/  LDS R14, [R21+0x1800] ;  /* 0x00180000150e7984 */ /* 0x018ee80000000800 */
[----:B------:R-:W4:Y:S04]  /*7c80*/  LDS R15, [R21+0x1e00] ;  /* 0x001e0000150f7984 */ /* 0x000f280000000800 */
[----:B------:R-:W4:Y:S04]  /*7c90*/  LDS R16, [R21+0x2400] ;  /* 0x0024000015107984 */ /* 0x000f280000000800 */
[----:B------:R-:W4:Y:S04]  /*7ca0*/  LDS R17, [R21+0x2a00] ;  /* 0x002a000015117984 */ /* 0x000f280000000800 */
[----:B------:R-:W4:Y:S04]  /*7cb0*/  LDS R18, [R21+0x3000] ;  /* 0x0030000015127984 */ /* 0x000f280000000800 */
[----:B------:R-:W4:Y:S04]  /*7cc0*/  LDS R19, [R21+0x3600] ;  /* 0x0036000015137984 */ /* 0x000f280000000800 */
[----:B------:R-:W4:Y:S04]  /*7cd0*/  LDS R20, [R21+0x3c00] ;  /* 0x003c000015147984 */ /* 0x000f280000000800 */
[----:B------:R-:W4:Y:S04]  /*7ce0*/  LDS R22, [R21+0x4200] ;  /* 0x0042000015167984 */ /* 0x000f280000000800 */
[----:B------:R-:W4:Y:S04]  /*7cf0*/  LDS R34, [R21+0x4800] ;  /* 0x0048000015227984 */ /* 0x000f280000000800 */
[----:B--2---:R-:W2:Y:S04]  /*7d00*/  LDS R35, [R21+0x4e00] ;  /* 0x004e000015237984 */ /* 0x004ea80000000800 */
[----:B------:R-:W2:Y:S04]  /*7d10*/  LDS R38, [R21+0x5400] ;  /* 0x0054000015267984 */ /* 0x000ea80000000800 */
[----:B------:R-:W2:Y:S04]  /*7d20*/  LDS R57, [R21+0x5a00] ;  /* 0x005a000015397984 */ /* 0x000ea80000000800 */
[----:B------:R-:W2:Y:S01]  /*7d30*/  LDS R59, [R21+0x6000] ;  /* 0x00600000153b7984 */ /* 0x000ea20000000800 */
[----:B0-----:R-:W-:-:S02]  /*7d40*/  SHF.R.U32.HI R0, RZ, UR5, R0 ;  /* 0x00000005ff007c19 */ /* 0x001fc40008011600 */
[----:B------:R-:W-:Y:S02]  /*7d50*/  SHF.R.U32.HI R10, RZ, UR5, R10 ;  /* 0x00000005ff0a7c19 */ /* 0x000fe4000801160a */
[----:B-1----:R-:W-:Y:S02]  /*7d60*/  SHF.R.U32.HI R12, RZ, UR5, R12 ;  /* 0x00000005ff0c7c19 */ /* 0x002fe4000801160c */
[----:B------:R-:W-:Y:S02]  /*7d70*/  SHF.R.U32.HI R13, RZ, UR5, R13 ;  /* 0x00000005ff0d7c19 */ /* 0x000fe4000801160d */
[----:B---3--:R-:W-:Y:S02]  /*7d80*/  SHF.R.U32.HI R14, RZ, UR5, R14 ;  /* 0x00000005ff0e7c19 */ /* 0x008fe4000801160e */
[----:B----4-:R-:W-:Y:S02]  /*7d90*/  SHF.R.U32.HI R15, RZ, UR5, R15 ;  /* 0x00000005ff0f7c19 */ /* 0x010fe4000801160f */
[----:B------:R-:W-:-:S02]  /*7da0*/  SHF.R.U32.HI R16, RZ, UR5, R16 ;  /* 0x00000005ff107c19 */ /* 0x000fc40008011610 */
[----:B------:R-:W-:Y:S02]  /*7db0*/  SHF.R.U32.HI R17, RZ, UR5, R17 ;  /* 0x00000005ff117c19 */ /* 0x000fe40008011611 */
[----:B------:R-:W-:Y:S02]  /*7dc0*/  SHF.R.U32.HI R18, RZ, UR5, R18 ;  /* 0x00000005ff127c19 */ /* 0x000fe40008011612 */
[----:B------:R-:W-:Y:S02]  /*7dd0*/  SHF.R.U32.HI R60, RZ, UR5, R19 ;  /* 0x00000005ff3c7c19 */ /* 0x000fe40008011613 */
[----:B------:R-:W-:Y:S02]  /*7de0*/  SHF.R.U32.HI R61, RZ, UR5, R20 ;  /* 0x00000005ff3d7c19 */ /* 0x000fe40008011614 */
[----:B------:R-:W-:Y:S02]  /*7df0*/  SHF.R.U32.HI R62, RZ, UR5, R22 ;  /* 0x00000005ff3e7c19 */ /* 0x000fe40008011616 */
[----:B------:R-:W-:-:S02]  /*7e00*/  SHF.R.U32.HI R63, RZ, UR5, R34 ;  /* 0x00000005ff3f7c19 */ /* 0x000fc40008011622 */
[----:B--2---:R-:W-:Y:S02]  /*7e10*/  SHF.R.U32.HI R64, RZ, UR5, R35 ;  /* 0x00000005ff407c19 */ /* 0x004fe40008011623 */
[----:B------:R-:W-:Y:S02]  /*7e20*/  SHF.R.U32.HI R65, RZ, UR5, R38 ;  /* 0x00000005ff417c19 */ /* 0x000fe40008011626 */
[----:B------:R-:W-:Y:S02]  /*7e30*/  SHF.R.U32.HI R66, RZ, UR5, R57 ;  /* 0x00000005ff427c19 */ /* 0x000fe40008011639 */
[----:B------:R-:W-:Y:S02]  /*7e40*/  SHF.R.U32.HI R67, RZ, UR5, R59 ;  /* 0x00000005ff437c19 */ /* 0x000fe4000801163b */
[----:B------:R-:W-:Y:S02]  /*7e50*/  LOP3.LUT R59, R0, UR4, RZ, 0x30, !PT ;  /* 0x00000004003b7c12 */ /* 0x000fe4000f8e30ff */
[----:B------:R-:W-:-:S02]  /*7e60*/  LOP3.LUT R57, R10, UR4, RZ, 0x30, !PT ;  /* 0x000000040a397c12 */ /* 0x000fc4000f8e30ff */
[----:B------:R-:W-:Y:S02]  /*7e70*/  LOP3.LUT R38, R12, UR4, RZ, 0x30, !PT ;  /* 0x000000040c267c12 */ /* 0x000fe4000f8e30ff */
[----:B------:R-:W-:Y:S02]  /*7e80*/  LOP3.LUT R35, R13, UR4, RZ, 0x30, !PT ;  /* 0x000000040d237c12 */ /* 0x000fe4000f8e30ff */
[----:B------:R-:W-:Y:S02]  /*7e90*/  LOP3.LUT R34, R14, UR4, RZ, 0x30, !PT ;  /* 0x000000040e227c12 */ /* 0x000fe4000f8e30ff */
[----:B------:R-:W-:Y:S02]  /*7ea0*/  LOP3.LUT R22, R15, UR4, RZ, 0x30, !PT ;  /* 0x000000040f167c12 */ /* 0x000fe4000f8e30ff */
        /* <DEDUP_REMOVED lines=10> */
[----:B------:R-:W-:Y:S01]  /*7f50*/  LOP3.LUT R0, R67, UR4, RZ, 0x30, !PT ;  /* 0x0000000443007c12 */ /* 0x000fe2000f8e30ff */
[----:B------:R-:W-:Y:S06]  /*7f60*/  @!P0 BRA `(.L_x_111) ;  /* 0x0000000000cc8947 */ /* 0x000fec0003800000 */
[----:B------:R-:W-:Y:S02]  /*7f70*/  IMAD R60, R2, -0x1980, R11 ;  /* 0xffffe680023c7824 */ /* 0x000fe400078e020b */
[C---:B------:R-:W-:Y:S02]  /*7f80*/  VIADD R61, R3.reuse, 0x20 ;  /* 0x00000020033d7836 */ /* 0x040fe40000000000 */
[C---:B------:R-:W-:Y:S01]  /*7f90*/  VIADD R63, R3.reuse, 0x40 ;  /* 0x00000040033f7836 */ /* 0x040fe20000000000 */
        /* <DEDUP_REMOVED lines=11> */
[----:B-----5:R0:W5:Y:S01]  /*8050*/  @!P5 LDG.E R58, desc[UR8][R40.64] ;  /* 0x00000008283ad981 */ /* 0x020162000c1e1900 */
        /* <DEDUP_REMOVED lines=23> */
[----:B------:R-:W-:Y:S01]  /*81d0*/  VIADD R3, R3, 0x200 ;  /* 0x0000020003037836 */ /* 0x000fe20000000000 */
[----:B------:R0:W5:Y:S01]  /*81e0*/  @!P3 LDG.E R50, desc[UR8][R40.64+0x400] ;  /* 0x000400082832b981 */ /* 0x000162000c1e1900 */
[----:B------:R-:W-:-:S03]  /*81f0*/  ISETP.GE.AND P3, PT, R61, R60, PT ;  /* 0x0000003c3d00720c */ /* 0x000fc60003f66270 */
        /* <DEDUP_REMOVED lines=10> */
.L_x_111:
[----:B------:R-:W-:Y:S06]  /*82a0*/  BAR.SYNC.DEFER_BLOCKING 0x0 ;  /* 0x0000000000007b1d */ /* 0x000fec0000010000 */
[----:B-----5:R1:W-:Y:S04]  /*82b0*/  STS [R23+-0x4], R58 ;  /* 0xfffffc3a17007388 */ /* 0x0203e80000000800 */
[----:B------:R1:W-:Y:S04]  /*82c0*/  STS [R24+-0x4], R55 ;  /* 0xfffffc3718007388 */ /* 0x0003e80000000800 */
        /* <DEDUP_REMOVED lines=14> */
[----:B------:R1:W-:Y:S01]  /*83b0*/  STS [R33+-0x4], R42 ;  /* 0xfffffc2a21007388 */ /* 0x0003e20000000800 */
[----:B------:R-:W-:Y:S06]  /*83c0*/  BAR.SYNC.DEFER_BLOCKING 0x0 ;  /* 0x0000000000007b1d */ /* 0x000fec0000010000 */
[----:B------:R-:W-:Y:S05]  /*83d0*/  @P0 BRA `(.L_x_112) ;  /* 0x0000000800780947 */ /* 0x000fea0003800000 */
[----:B------:R-:W2:Y:S01]  /*83e0*/  S2UR UR5, SR_CgaCtaId ;  /* 0x00000000000579c3 */ /* 0x000ea20000008800 */
[----:B------:R-:W-:Y:S01]  /*83f0*/  UMOV UR4, 0x400 ;  /* 0x0000040000047882 */ /* 0x000fe20000000000 */
[----:B-1----:R-:W-:Y:S01]  /*8400*/  LDS R9, [R21] ;  /* 0x0000000015097984 */ /* 0x002fe20000000800 */
[----:B------:R-:W1:Y:S01]  /*8410*/  LDCU.64 UR6, c[0x0][0x3b0] ;  /* 0x00007600ff0677ac */ /* 0x000e620008000a00 */
[----:B--2---:R-:W-:-:S06]  /*8420*/  ULEA UR4, UR5, UR4, 0x18 ;  /* 0x0000000405047291 */ /* 0x004fcc000f8ec0ff */
[----:B------:R-:W-:Y:S02]  /*8430*/  LEA R59, R59, UR4, 0x3 ;  /* 0x000000043b3b7c11 */ /* 0x000fe4000f8e18ff */
[----:B------:R-:W-:Y:S02]  /*8440*/  LEA R57, R57, UR4, 0x3 ;  /* 0x0000000439397c11 */ /* 0x000fe4000f8e18ff */
[----:B------:R-:W-:Y:S01]  /*8450*/  LEA R38, R38, UR4, 0x3 ;  /* 0x0000000426267c11 */ /* 0x000fe2000f8e18ff */
[----:B------:R-:W2:Y:S01]  /*8460*/  LDS.64 R2, [R59+0x6600] ;  /* 0x006600003b027984 */ /* 0x000ea20000000a00 */
[----:B------:R-:W-:Y:S02]  /*8470*/  LEA R35, R35, UR4, 0x3 ;  /* 0x0000000423237c11 */ /* 0x000fe4000f8e18ff */
[----:B------:R-:W-:Y:S02]  /*8480*/  LEA R34, R34, UR4, 0x3 ;  /* 0x0000000422227c11 */ /* 0x000fe4000f8e18ff */
[----:B------:R-:W-:-:S02]  /*8490*/  LEA R22, R22, UR4, 0x3 ;  /* 0x0000000416167c11 */ /* 0x000fc4000f8e18ff */
[----:B------:R-:W-:Y:S02]  /*84a0*/  LEA R20, R20, UR4, 0x3 ;  /* 0x0000000414147c11 */ /* 0x000fe4000f8e18ff */
[----:B------:R-:W-:Y:S02]  /*84b0*/  LEA R19, R19, UR4, 0x3 ;  /* 0x0000000413137c11 */ /* 0x000fe4000f8e18ff */
[----:B------:R-:W-:Y:S02]  /*84c0*/  LEA R18, R18, UR4, 0x3 ;  /* 0x0000000412127c11 */ /* 0x000fe4000f8e18ff */
        /* <DEDUP_REMOVED lines=8> */
[----:B--2---:R-:W-:-:S05]  /*8550*/  IADD3 R2, P0, PT, R2, R37, RZ ;  /* 0x0000002502027210 */ /* 0x004fca0007f1e0ff */
[----:B------:R-:W-:Y:S01]  /*8560*/  IMAD.X R3, RZ, RZ, R3, P0 ;  /* 0x000000ffff037224 */ /* 0x000fe200000e0603 */
[----:B-1----:R-:W-:-:S04]  /*8570*/  LEA R4, P0, R2, UR6, 0x2 ;  /* 0x0000000602047c11 */ /* 0x002fc8000f8010ff */
[----:B------:R-:W-:-:S05]  /*8580*/  LEA.HI.X R5, R2, UR7, R3, 0x2, P0 ;  /* 0x0000000702057c11 */ /* 0x000fca00080f1403 */
[----:B------:R-:W-:Y:S01]  /*8590*/  STG.E desc[UR8][R4.64], R9 ;  /* 0x0000000904007986 */ /* 0x000fe2000c101908 */
[----:B------:R-:W-:-:S03]  /*85a0*/  NOP ;  /* 0x0000000000007918 */ /* 0x000fc60000000000 */
[----:B------:R-:W1:Y:S04]  /*85b0*/  LDS.64 R2, [R57+0x6600] ;  /* 0x0066000039027984 */ /* 0x000e680000000a00 */
[----:B------:R-:W2:Y:S01]  /*85c0*/  LDS R11, [R21+0x600] ;  /* 0x00060000150b7984 */ /* 0x000ea20000000800 */
[----:B-1----:R-:W-:-:S05]  /*85d0*/  IADD3 R2, P0, PT, R2, R37, RZ ;  /* 0x0000002502027210 */ /* 0x002fca0007f1e0ff */
[----:B------:R-:W-:Y:S01]  /*85e0*/  IMAD.X R3, RZ, RZ, R3, P0 ;  /* 0x000000ffff037224 */ /* 0x000fe200000e0603 */
[----:B------:R-:W-:-:S04]  /*85f0*/  LEA R6, P0, R2, UR6, 0x2 ;  /* 0x0000000602067c11 */ /* 0x000fc8000f8010ff */
[----:B------:R-:W-:-:S05]  /*8600*/  LEA.HI.X R7, R2, UR7, R3, 0x2, P0 ;  /* 0x0000000702077c11 */ /* 0x000fca00080f1403 */
[----:B--2---:R-:W-:Y:S01]  /*8610*/  STG.E desc[UR8][R6.64+0x600], R11 ;  /* 0x0006000b06007986 */ /* 0x004fe2000c101908 */
        /* <DEDUP_REMOVED lines=120> */
[----:B------:R-:W-:Y:S01]  /*8da0*/  NOP ;  /* 0x0000000000007918 */ /* 0x000fe20000000000 */
[----:B------:R-:W-:Y:S05]  /*8db0*/  EXIT ;  /* 0x000000000000794d */ /* 0x000fea0003800000 */
.L_x_112:
[----:B------:R-:W2:Y:S01]  /*8dc0*/  S2UR UR5, SR_CgaCtaId ;  /* 0x00000000000579c3 */ /* 0x000ea20000008800 */
[----:B------:R-:W-:Y:S01]  /*8dd0*/  UMOV UR4, 0x400 ;  /* 0x0000040000047882 */ /* 0x000fe20000000000 */
[----:B------:R-:W-:Y:S02]  /*8de0*/  IMAD R11, R2, -0x1980, R11 ;  /* 0xffffe680020b7824 */ /* 0x000fe400078e020b */
[C---:B-1----:R-:W-:Y:S02]  /*8df0*/  VIADD R6, R37.reuse, 0x180 ;  /* 0x0000018025067836 */ /* 0x042fe40000000000 */
[C---:B------:R-:W-:Y:S01]  /*8e00*/  VIADD R8, R37.reuse, 0x300 ;  /* 0x0000030025087836 */ /* 0x040fe20000000000 */
[----:B------:R-:W-:-:S13]  /*8e10*/  ISETP.GE.AND P1, PT, R37, R11, PT ;  /* 0x0000000b2500720c */ /* 0x000fda0003f26270 */
[----:B------:R-:W-:Y:S01]  /*8e20*/  @!P1 LDS R9, [R21] ;  /* 0x0000000015099984 */ /* 0x000fe20000000800 */
[----:B------:R-:W1:Y:S01]  /*8e30*/  @!P1 LDC.64 R4, c[0x0][0x3b0] ;  /* 0x0000ec00ff049b82 */ /* 0x000e620000000a00 */
        /* <DEDUP_REMOVED lines=15> */
[----:B--2---:R-:W-:-:S05]  /*8f30*/  @!P1 IADD3 R2, P0, PT, R2, R37, RZ ;  /* 0x0000002502029210 */ /* 0x004fca0007f1e0ff */
[----:B------:R-:W-:Y:S01]  /*8f40*/  @!P1 IMAD.X R3, RZ, RZ, R3, P0 ;  /* 0x000000ffff039224 */ /* 0x000fe200000e0603 */
[----:B-1----:R-:W-:-:S04]  /*8f50*/  @!P1 LEA R4, P0, R2, R4, 0x2 ;  /* 0x0000000402049211 */ /* 0x002fc800078010ff */
[----:B------:R-:W-:-:S05]  /*8f60*/  @!P1 LEA.HI.X R5, R2, R5, R3, 0x2, P0 ;  /* 0x0000000502059211 */ /* 0x000fca00000f1403 */
[----:B------:R-:W-:Y:S01]  /*8f70*/  @!P1 STG.E desc[UR8][R4.64], R9 ;  /* 0x0000000904009986 */ /* 0x000fe2000c101908 */
[----:B------:R-:W-:-:S03]  /*8f80*/  NOP ;  /* 0x0000000000007918 */ /* 0x000fc60000000000 */
[----:B------:R-:W1:Y:S01]  /*8f90*/  LDS.64 R2, [R57+0x6600] ;  /* 0x0066000039027984 */ /* 0x000e620000000a00 */
[----:B------:R-:W-:-:S13]  /*8fa0*/  ISETP.GE.AND P1, PT, R6, R11, PT ;  /* 0x0000000b0600720c */ /* 0x000fda0003f26270 */
[----:B------:R-:W2:Y:S01]  /*8fb0*/  @!P1 LDS R23, [R21+0x600] ;  /* 0x0006000015179984 */ /* 0x000ea20000000800 */
[----:B------:R-:W3:Y:S01]  /*8fc0*/  @!P1 LDC.64 R6, c[0x0][0x3b0] ;  /* 0x0000ec00ff069b82 */ /* 0x000ee20000000a00 */
[----:B-1----:R-:W-:-:S05]  /*8fd0*/  @!P1 IADD3 R2, P0, PT, R2, R37, RZ ;  /* 0x0000002502029210 */ /* 0x002fca0007f1e0ff */
[----:B------:R-:W-:Y:S01]  /*8fe0*/  @!P1 IMAD.X R3, RZ, RZ, R3, P0 ;  /* 0x000000ffff039224 */ /* 0x000fe200000e0603 */
[----:B---3--:R-:W-:-:S04]  /*8ff0*/  @!P1 LEA R6, P0, R2, R6, 0x2 ;  /* 0x0000000602069211 */ /* 0x008fc800078010ff */
[----:B------:R-:W-:-:S05]  /*9000*/  @!P1 LEA.HI.X R7, R2, R7, R3, 0x2, P0 ;  /* 0x0000000702079211 */ /* 0x000fca00000f1403 */
[----:B--2---:R-:W-:Y:S01]  /*9010*/  @!P1 STG.E desc[UR8][R6.64+0x600], R23 ;  /* 0x0006001706009986 */ /* 0x004fe2000c101908 */
[----:B------:R-:W-:-:S03]  /*9020*/  NOP ;  /* 0x0000000000007918 */ /* 0x000fc60000000000 */
[----:B------:R-:W1:Y:S01]  /*9030*/  LDS.64 R2, [R38+0x6600] ;  /* 0x0066000026027984 */ /* 0x000e620000000a00 */
[----:B------:R-:W-:Y:S01]  /*9040*/  ISETP.GE.AND P1, PT, R8, R11, PT ;  /* 0x0000000b0800720c */ /* 0x000fe20003f26270 */
[----:B------:R-:W-:-:S12]  /*9050*/  VIADD R8, R37, 0x480 ;  /* 0x0000048025087836 */ /* 0x000fd80000000000 */
        /* <DEDUP_REMOVED lines=30> */
[----:B------:R1:W2:Y:S01]  /*9240*/  LDS.64 R2, [R22+0x6600] ;  /* 0x0066000016027984 */ /* 0x0002a20000000a00 */
[----:B------:R-:W-:Y:S01]  /*9250*/  ISETP.GE.AND P1, PT, R8, R11, PT ;  /* 0x0000000b0800720c */ /* 0x000fe20003f26270 */
[C---:B------:R-:W-:Y:S02]  /*9260*/  VIADD R8, R37.reuse, 0x900 ;  /* 0x0000090025087836 */ /* 0x040fe40000000000 */
[----:B-1----:R-:W-:-:S10]  /*9270*/  VIADD R22, R37, 0xa80 ;  /* 0x00000a8025167836 */ /* 0x002fd40000000000 */
[----:B------:R-:W1:Y:S01]  /*9280*/  @!P1 LDS R23, [R21+0x1e00] ;  /* 0x001e000015179984 */ /* 0x000e620000000800 */
[----:B------:R-:W3:Y:S01]  /*9290*/  @!P1 LDC.64 R6, c[0x0][0x3b0] ;  /* 0x0000ec00ff069b82 */ /* 0x000ee20000000a00 */
[----:B--2---:R-:W-:-:S05]  /*92a0*/  @!P1 IADD3 R2, P0, PT, R2, R37, RZ ;  /* 0x0000002502029210 */ /* 0x004fca0007f1e0ff */
[----:B------:R-:W-:Y:S01]  /*92b0*/  @!P1 IMAD.X R3, RZ, RZ, R3, P0 ;  /* 0x000000ffff039224 */ /* 0x000fe200000e0603 */
[----:B---3--:R-:W-:-:S04]  /*92c0*/  @!P1 LEA R6, P0, R2, R6, 0x2 ;  /* 0x0000000602069211 */ /* 0x008fc800078010ff */
[----:B------:R-:W-:-:S05]  /*92d0*/  @!P1 LEA.HI.X R7, R2, R7, R3, 0x2, P0 ;  /* 0x0000000702079211 */ /* 0x000fca00000f1403 */
[----:B-1----:R-:W-:Y:S01]  /*92e0*/  @!P1 STG.E desc[UR8][R6.64+0x1e00], R23 ;  /* 0x001e001706009986 */ /* 0x002fe2000c101908 */
[----:B------:R-:W-:-:S03]  /*92f0*/  NOP ;  /* 0x0000000000007918 */ /* 0x000fc60000000000 */
[----:B------:R1:W2:Y:S01]  /*9300*/  LDS.64 R2, [R20+0x6600] ;  /* 0x0066000014027984 */ /* 0x0002a20000000a00 */
[----:B------:R-:W-:Y:S02]  /*9310*/  ISETP.GE.AND P1, PT, R8, R11, PT ;  /* 0x0000000b0800720c */ /* 0x000fe40003f26270 */
[----:B------:R-:W-:Y:S02]  /*9320*/  LEA R8, R19, UR4, 0x3 ;  /* 0x0000000413087c11 */ /* 0x000fe4000f8e18ff */
[----:B-1----:R-:W-:-:S09]  /*9330*/  LOP3.LUT R20, R37, 0xc00, RZ, 0xfc, !PT ;  /* 0x00000c0025147812 */ /* 0x002fd200078efcff */
        /* <DEDUP_REMOVED lines=10> */
[----:B-1----:R-:W-:-:S11]  /*93e0*/  LEA R8, R17, UR4, 0x3 ;  /* 0x0000000411087c11 */ /* 0x002fd6000f8e18ff */
        /* <DEDUP_REMOVED lines=68> */
[----:B-1----:R-:W-:-:S12]  /*9830*/  VIADD R8, R37, 0x1680 ;  /* 0x0000168025087836 */ /* 0x002fd80000000000 */
        /* <DEDUP_REMOVED lines=19> */
[----:B------:R-:W-:Y:S02]  /*9970*/  ISETP.GE.AND P1, PT, R8, R11, PT ;  /* 0x0000000b0800720c */ /* 0x000fe40003f26270 */
[----:B------:R-:W-:-:S11]  /*9980*/  LOP3.LUT R8, R37, 0x1800, RZ, 0xfc, !PT ;  /* 0x0000180025087812 */ /* 0x000fd600078efcff */
        /* <DEDUP_REMOVED lines=9> */
[----:B------:R-:W-:-:S13]  /*9a20*/  ISETP.GE.AND P1, PT, R8, R11, PT ;  /* 0x0000000b0800720c */ /* 0x000fda0003f26270 */
[----:B------:R-:W2:Y:S01]  /*9a30*/  @!P1 LDS R21, [R21+0x6000] ;  /* 0x0060000015159984 */ /* 0x000ea20000000800 */
[----:B------:R-:W3:Y:S01]  /*9a40*/  @!P1 LDC.64 R4, c[0x0][0x3b0] ;  /* 0x0000ec00ff049b82 */ /* 0x000ee20000000a00 */
[----:B-1----:R-:W-:-:S05]  /*9a50*/  IADD3 R36, P0, PT, R2, R37, RZ ;  /* 0x0000002502247210 */ /* 0x002fca0007f1e0ff */
[----:B------:R-:W-:Y:S01]  /*9a60*/  IMAD.X R3, RZ, RZ, R3, P0 ;  /* 0x000000ffff037224 */ /* 0x000fe200000e0603 */
[----:B---3--:R-:W-:-:S04]  /*9a70*/  @!P1 LEA R2, P0, R36, R4, 0x2 ;  /* 0x0000000424029211 */ /* 0x008fc800078010ff */
[----:B------:R-:W-:-:S05]  /*9a80*/  @!P1 LEA.HI.X R3, R36, R5, R3, 0x2, P0 ;  /* 0x0000000524039211 */ /* 0x000fca00000f1403 */
[----:B--2---:R-:W-:Y:S01]  /*9a90*/  @!P1 STG.E desc[UR8][R2.64+0x6000], R21 ;  /* 0x0060001502009986 */ /* 0x004fe2000c101908 */
[----:B------:R-:W-:Y:S01]  /*9aa0*/  NOP ;  /* 0x0000000000007918 */ /* 0x000fe20000000000 */
[----:B------:R-:W-:Y:S05]  /*9ab0*/  EXIT ;  /* 0x000000000000794d */ /* 0x000fea0003800000 */
.L_x_29:
[----:B------:R-:W-:Y:S02]  /*9ac0*/  IMAD.MOV.U32 R38, RZ, RZ, 0x1 ;  /* 0x00000001ff267424 */ /* 0x000fe400078e00ff */
[----:B------:R-:W-:Y:S02]  /*9ad0*/  IMAD.MOV.U32 R77, RZ, RZ, R39 ;  /* 0x000000ffff4d7224 */ /* 0x000fe400078e0027 */
[----:B------:R-:W-:Y:S02]  /*9ae0*/  IMAD.MOV.U32 R75, RZ, RZ, RZ ;  /* 0x000000ffff4b7224 */ /* 0x000fe400078e00ff */
[----:B------:R-:W-:-:S07]  /*9af0*/  IMAD.MOV.U32 R76, RZ, RZ, -0x1 ;  /* 0xffffffffff4c7424 */ /* 0x000fce00078e00ff */
[----:B------:R-:W-:Y:S05]  /*9b00*/  WARPSYNC.COLLECTIVE R76, `(.L_x_113) ;  /* 0x000000004c087348 */ /* 0x000fea0003c00000 */
[----:B------:R0:W1:Y:S02]  /*9b10*/  SHFL.UP P0, R38, R77, R38, R75 ;  /* 0x040000264d267389 */ /* 0x000064000000004b */
[----:B01----:R-:W-:Y:S05]  /*9b20*/  ENDCOLLECTIVE ;  /* 0x000000000000791b */ /* 0x003fea0003800000 */
.L_x_113:
[----:B------:R-:W-:Y:S02]  /*9b30*/  IMAD.MOV.U32 R77, RZ, RZ, R38 ;  /* 0x000000ffff4d7224 */ /* 0x000fe400078e0026 */
[----:B------:R-:W-:Y:S02]  /*9b40*/  IMAD.MOV.U32 R38, RZ, RZ, 0x2 ;  /* 0x00000002ff267424 */ /* 0x000fe400078e00ff */
[----:B------:R-:W-:-:S07]  /*9b50*/  @P0 IMAD.IADD R77, R39, 0x1, R77 ;  /* 0x00000001274d0824 */ /* 0x000fce00078e024d */
[----:B------:R-:W-:Y:S05]  /*9b60*/  WARPSYNC.COLLECTIVE R76, `(.L_x_114) ;  /* 0x000000004c087348 */ /* 0x000fea0003c00000 */
[----:B------:R0:W1:Y:S02]  /*9b70*/  SHFL.UP P0, R38, R77, R38, R75 ;  /* 0x040000264d267389 */ /* 0x000064000000004b */
[----:B01----:R-:W-:Y:S05]  /*9b80*/  ENDCOLLECTIVE ;  /* 0x000000000000791b */ /* 0x003fea0003800000 */
.L_x_114:
[----:B------:R-:W-:Y:S02]  /*9b90*/  IMAD.MOV.U32 R74, RZ, RZ, R38 ;  /* 0x000000ffff4a7224 */ /* 0x000fe400078e0026 */
[----:B------:R-:W-:Y:S02]  /*9ba0*/  IMAD.MOV.U32 R38, RZ, RZ, 0x4 ;  /* 0x00000004ff267424 */ /* 0x000fe400078e00ff */
[----:B------:R-:W-:-:S04]  /*9bb0*/  @P0 IMAD.IADD R74, R77, 0x1, R74 ;  /* 0x000000014d4a0824 */ /* 0x000fc800078e024a */
[----:B------:R-:W-:-:S07]  /*9bc0*/  IMAD.MOV.U32 R77, RZ, RZ, R74 ;  /* 0x000000ffff4d7224 */ /* 0x000fce00078e004a */
[----:B------:R-:W-:Y:S05]  /*9bd0*/  WARPSYNC.COLLECTIVE R76, `(.L_x_115) ;  /* 0x000000004c087348 */ /* 0x000fea0003c00000 */
[----:B------:R0:W1:Y:S02]  /*9be0*/  SHFL.UP P0, R38, R77, R38, R75 ;  /* 0x040000264d267389 */ /* 0x000064000000004b */
[----:B01----:R-:W-:Y:S05]  /*9bf0*/  ENDCOLLECTIVE ;  /* 0x000000000000791b */ /* 0x003fea0003800000 */
.L_x_115:
[----:B------:R-:W-:Y:S02]  /*9c00*/  IMAD.MOV.U32 R77, RZ, RZ, R38 ;  /* 0x000000ffff4d7224 */ /* 0x000fe400078e0026 */
[----:B------:R-:W-:Y:S02]  /*9c10*/  IMAD.MOV.U32 R38, RZ, RZ, 0x8 ;  /* 0x00000008ff267424 */ /* 0x000fe400078e00ff */
[----:B------:R-:W-:-:S07]  /*9c20*/  @P0 IMAD.IADD R77, R74, 0x1, R77 ;  /* 0x000000014a4d0824 */ /* 0x000fce00078e024d */
[----:B------:R-:W-:Y:S05]  /*9c30*/  WARPSYNC.COLLECTIVE R76, `(.L_x_116) ;  /* 0x000000004c087348 */ /* 0x000fea0003c00000 */
[----:B------:R0:W1:Y:S02]  /*9c40*/  SHFL.UP P0, R38, R77, R38, R75 ;  /* 0x040000264d267389 */ /* 0x000064000000004b */
[----:B01----:R-:W-:Y:S05]  /*9c50*/  ENDCOLLECTIVE ;  /* 0x000000000000791b */ /* 0x003fea0003800000 */
.L_x_116:
[----:B------:R-:W-:Y:S02]  /*9c60*/  IMAD.MOV.U32 R74, RZ, RZ, R38 ;  /* 0x000000ffff4a7224 */ /* 0x000fe400078e0026 */
[----:B------:R-:W-:Y:S02]  /*9c70*/  IMAD.MOV.U32 R38, RZ, RZ, 0x10 ;  /* 0x00000010ff267424 */ /* 0x000fe400078e00ff */
[----:B------:R-:W-:-:S04]  /*9c80*/  @P0 IMAD.IADD R74, R77, 0x1, R74 ;  /* 0x000000014d4a0824 */ /* 0x000fc800078e024a */
[----:B------:R-:W-:-:S07]  /*9c90*/  IMAD.MOV.U32 R77, RZ, RZ, R74 ;  /* 0x000000ffff4d7224 */ /* 0x000fce00078e004a */
[----:B------:R-:W-:Y:S05]  /*9ca0*/  WARPSYNC.COLLECTIVE R76, `(.L_x_117) ;  /* 0x000000004c087348 */ /* 0x000fea0003c00000 */
[----:B------:R0:W1:Y:S02]  /*9cb0*/  SHFL.UP P0, R38, R77, R38, R75 ;  /* 0x040000264d267389 */ /* 0x000064000000004b */
[----:B01----:R-:W-:Y:S05]  /*9cc0*/  ENDCOLLECTIVE ;  /* 0x000000000000791b */ /* 0x003fea0003800000 */
.L_x_117:
[----:B------:R-:W-:Y:S05]  /*9cd0*/  BRA `(.L_x_118) ;  /* 0xffffff8c00587947 */ /* 0x000fea000383ffff */
.L_x_119:
[----:B------:R-:W-:-:S00]  /*9ce0*/  BRA `(.L_x_119) ;  /* 0xfffffffc00fc7947 */ /* 0x000fc0000383ffff */
[----:B------:R-:W-:-:S00]  /*9cf0*/  NOP ;  /* 0x0000000000007918 */ /* 0x000fc00000000000 */
        /* <DEDUP_REMOVED lines=8> */
.L_x_532:


//--------------------- .text._ZN3cub18CUB_300001_SM_10006detail10radix_sort33DeviceRadixSortExclusiveSumKernelINS1_5radix10policy_hubIjjyE10Policy1000EyEEvPT0_ --------------------------
	.section	.text._ZN3cub18CUB_300001_SM_10006detail10radix_sort33DeviceRadixSortExclusiveSumKernelINS1_5radix10policy_hubIjjyE10Policy1000EyEEvPT0_,"ax",@progbits
	.align	128
        .global         _ZN3cub18CUB_300001_SM_10006detail10radix_sort33DeviceRadixSortExclusiveSumKernelINS1_5radix10policy_hubIjjyE10Policy1000EyEEvPT0_
        .type           _ZN3cub18CUB_300001_SM_10006detail10radix_sort33DeviceRadixSortExclusiveSumKernelINS1_5radix10policy_hubIjjyE10Policy1000EyEEvPT0_,@function
        .size           _ZN3cub18CUB_300001_SM_10006detail10radix_sort33DeviceRadixSortExclusiveSumKernelINS1_5radix10policy_hubIjjyE10Policy1000EyEEvPT0_,(.L_x_533 - _ZN3cub18CUB_300001_SM_10006detail10radix_sort33DeviceRadixSortExclusiveSumKernelINS1_5radix10policy_hubIjjyE10Policy1000EyEEvPT0_)
        .other          _ZN3cub18CUB_300001_SM_10006detail10radix_sort33DeviceRadixSortExclusiveSumKernelINS1_5radix10policy_hubIjjyE10Policy1000EyEEvPT0_,@"STO_CUDA_ENTRY STV_DEFAULT"
_ZN3cub18CUB_300001_SM_10006detail10radix_sort33DeviceRadixSortExclusiveSumKernelINS1_5radix10policy_hubIjjyE10Policy1000EyEEvPT0_:
.text._ZN3cub18CUB_300001_SM_10006detail10radix_sort33DeviceRadixSortExclusiveSumKernelINS1_5radix10policy_hubIjjyE10Policy1000EyEEvPT0_:
[----:B------:R-:W-:Y:S01]  /*0000*/  LDC R1, c[0x0][0x37c] ;  /* 0x0000df00ff017b82 */ /* 0x000fe20000000800 */
[----:B------:R-:W0:Y:S07]  /*0010*/  S2R R18, SR_TID.X ;  /* 0x0000000000127919 */ /* 0x000e2e0000002100 */
[----:B------:R-:W1:Y:S01]  /*0020*/  LDC.64 R16, c[0x0][0x380] ;  /* 0x0000e000ff107b82 */ /* 0x000e620000000a00 */
[----:B------:R-:W2:Y:S01]  /*0030*/  LDCU.64 UR4, c[0x0][0x358] ;  /* 0x00006b00ff0477ac */ /* 0x000ea20008000a00 */
[----:B------:R-:W3:Y:S01]  /*0040*/  S2R R5, SR_CTAID.X ;  /* 0x0000000000057919 */ /* 0x000ee20000002500 */
[----:B0-----:R-:W-:Y:S01]  /*0050*/  ISETP.GT.U32.AND P1, PT, R18, 0xff, PT ;  /* 0x000000ff1200780c */ /* 0x001fe20003f24070 */
[----:B---3--:R-:W-:-:S04]  /*0060*/  IMAD R5, R5, 0x100, R18 ;  /* 0x0000010005057824 */ /* 0x008fc800078e0212 */
[----:B-1----:R-:W-:-:S08]  /*0070*/  IMAD.WIDE R16, R5, 0x8, R16 ;  /* 0x0000000805107825 */ /* 0x002fd000078e0210 */
[----:B--2---:R-:W2:Y:S01]  /*0080*/  @!P1 LDG.E.64 R2, desc[UR4][R16.64] ;  /* 0x0000000410029981 */ /* 0x004ea2000c1e1b00 */
[----:B------:R-:W-:Y:S02]  /*0090*/  MOV R0, 0x400 ;  /* 0x0000040000007802 */ /* 0x000fe40000000f00 */
[C---:B------:R-:W-:Y:S01]  /*00a0*/  ISETP.GT.U32.AND P0, PT, R18.reuse, 0x1f, PT ;  /* 0x0000001f1200780c */ /* 0x040fe20003f04070 */
[----:B------:R-:W0:Y:S02]  /*00b0*/  S2R R5, SR_CgaCtaId ;  /* 0x0000000000057919 */ /* 0x000e240000008800 */
[----:B0-----:R-:W-:Y:S02]  /*00c0*/  LEA R5, R5, R0, 0x18 ;  /* 0x0000000005057211 */ /* 0x001fe400078ec0ff */
[----:B------:R-:W-:-:S05]  /*00d0*/  LEA.HI R0, R18, R18, RZ, 0x1d ;  /* 0x0000001212007211 */ /* 0x000fca00078fe8ff */
[----:B------:R-:W-:-:S05]  /*00e0*/  IMAD R0, R0, 0x8, R5 ;  /* 0x0000000800007824 */ /* 0x000fca00078e0205 */
[----:B--2---:R0:W-:Y:S01]  /*00f0*/  STS.64 [R0+0x10], R2 ;  /* 0x0000100200007388 */ /* 0x0041e20000000a00 */
[----:B------:R-:W-:Y:S06]  /*0100*/  BAR.SYNC.DEFER_BLOCKING 0x0 ;  /* 0x0000000000007b1d */ /* 0x000fec0000010000 */
[----:B------:R-:W-:Y:S05]  /*0110*/  @P0 BRA `(.L_x_120) ;  /* 0x0000000400240947 */ /* 0x000fea0003800000 */
[----:B------:R-:W-:Y:S01]  /*0120*/  IMAD R18, R18, 0x48, R5 ;  /* 0x0000004812127824 */ /* 0x000fe200078e0205 */
[----:B------:R-:W-:-:S04]  /*0130*/  UMOV UR6, 0xffffffff ;  /* 0xffffffff00067882 */ /* 0x000fc80000000000 */
[----:B------:R-:W-:Y:S04]  /*0140*/  LDS.64 R14, [R18+0x10] ;  /* 0x00001000120e7984 */ /* 0x000fe80000000a00 */
[----:B------:R-:W-:Y:S04]  /*0150*/  LDS.64 R12, [R18+0x18] ;  /* 0x00001800120c7984 */ /* 0x000fe80000000a00 */
[----:B------:R-:W1:Y:S04]  /*0160*/  LDS.64 R10, [R18+0x20] ;  /* 0x00002000120a7984 */ /* 0x000e680000000a00 */
[----:B------:R-:W-:Y:S04]  /*0170*/  LDS.64 R8, [R18+0x28] ;  /* 0x0000280012087984 */ /* 0x000fe80000000a00 */
[----:B------:R-:W2:Y:S04]  /*0180*/  LDS.64 R6, [R18+0x30] ;  /* 0x0000300012067984 */ /* 0x000ea80000000a00 */
[----:B------:R-:W-:Y:S04]  /*0190*/  LDS.64 R4, [R18+0x38] ;  /* 0x0000380012047984 */ /* 0x000fe80000000a00 */
[----:B0-----:R-:W0:Y:S04]  /*01a0*/  LDS.64 R2, [R18+0x40] ;  /* 0x0000400012027984 */ /* 0x001e280000000a00 */
[----:B------:R-:W3:Y:S01]  /*01b0*/  LDS.64 R20, [R18+0x48] ;  /* 0x0000480012147984 */ /* 0x000ee20000000a00 */
[----:B-1----:R-:W-:-:S04]  /*01c0*/  IADD3 R19, P3, P4, R10, R12, R14 ;  /* 0x0000000c0a137210 */ /* 0x002fc80007c7e00e */
[----:B------:R-:W-:Y:S02]  /*01d0*/  IADD3.X R23, PT, PT, R11, R13, R15, P3, P4 ;  /* 0x0000000d0b177210 */ /* 0x000fe40001fe840f */
[----:B--2---:R-:W-:-:S04]  /*01e0*/  IADD3 R19, P0, P2, R6, R19, R8 ;  /* 0x0000001306137210 */ /* 0x004fc80007a1e008 */
[----:B------:R-:W-:Y:S02]  /*01f0*/  IADD3.X R23, PT, PT, R7, R23, R9, P0, P2 ;  /* 0x0000001707177210 */ /* 0x000fe400007e4409 */
[----:B0-----:R-:W-:-:S04]  /*0200*/  IADD3 R19, P3, P4, R2, R19, R4 ;  /* 0x0000001302137210 */ /* 0x001fc80007c7e004 */
[----:B---3--:R-:W-:Y:S02]  /*0210*/  IADD3 R20, P0, PT, R20, R19, RZ ;  /* 0x0000001314147210 */ /* 0x008fe40007f1e0ff */
[----:B------:R-:W-:-:S05]  /*0220*/  IADD3.X R19, PT, PT, R3, R23, R5, P3, P4 ;  /* 0x0000001703137210 */ /* 0x000fca0001fe8405 */
[----:B------:R-:W-:Y:S01]  /*0230*/  IMAD.X R19, R21, 0x1, R19, P0 ;  /* 0x0000000115137824 */ /* 0x000fe200000e0613 */
[----:B------:R-:W-:Y:S06]  /*0240*/  BRA.DIV UR6, `(.L_x_121) ;  /* 0x0000000206f07947 */ /* 0x000fec000b800000 */
[----:B------:R-:W0:Y:S04]  /*0250*/  SHFL.UP PT, R27, R20, 0x1, RZ ;  /* 0x04200000141b7989 */ /* 0x000e2800000e00ff */
[----:B------:R-:W1:Y:S01]  /*0260*/  SHFL.UP P0, R25, R19, 0x1, RZ ;  /* 0x0420000013197989 */ /* 0x000e6200000000ff */
[----:B0-----:R-:W-:-:S04]  /*0270*/  IADD3 R22, P2, PT, R27, R20, RZ ;  /* 0x000000141b167210 */ /* 0x001fc80007f5e0ff */
[----:B-1----:R-:W-:Y:S01]  /*0280*/  SEL R27, R22, R27, P0 ;  /* 0x0000001b161b7207 */ /* 0x002fe20000000000 */
[----:B------:R-:W-:-:S04]  /*0290*/  IMAD.X R26, R25, 0x1, R19, P2 ;  /* 0x00000001191a7824 */ /* 0x000fc800010e0613 */
[----:B------:R-:W0:Y:S01]  /*02a0*/  SHFL.UP PT, R28, R27, 0x2, RZ ;  /* 0x044000001b1c7989 */ /* 0x000e2200000e00ff */
[----:B------:R-:W-:-:S05]  /*02b0*/  SEL R26, R26, R25, P0 ;  /* 0x000000191a1a7207 */ /* 0x000fca0000000000 */
[----:B------:R-:W1:Y:S01]  /*02c0*/  SHFL.UP P0, R25, R26, 0x2, RZ ;  /* 0x044000001a197989 */ /* 0x000e6200000000ff */
[----:B0-----:R-:W-:-:S05]  /*02d0*/  IADD3 R21, P2, PT, R28, R27, RZ ;  /* 0x0000001b1c157210 */ /* 0x001fca0007f5e0ff */
[----:B-1----:R-:W-:Y:S01]  /*02e0*/  IMAD.X R22, R25, 0x1, R26, P2 ;  /* 0x0000000119167824 */ /* 0x002fe200010e061a */
[----:B------:R-:W-:-:S04]  /*02f0*/  SEL R28, R21, R28, P0 ;  /* 0x0000001c151c7207 */ /* 0x000fc80000000000 */
[----:B------:R-:W-:Y:S01]  /*0300*/  SEL R29, R22, R25, P0 ;  /* 0x00000019161d7207 */ /* 0x000fe20000000000 */
        /* <DEDUP_REMOVED lines=12> */
[----:B------:R0:W1:Y:S04]  /*03d0*/  SHFL.UP PT, R28, R27, 0x10, RZ ;  /* 0x060000001b1c7989 */ /* 0x00006800000e00ff */
[----:B------:R0:W2:Y:S02]  /*03e0*/  SHFL.UP P0, R25, R26, 0x10, RZ ;  /* 0x060000001a197989 */ /* 0x0000a400000000ff */
.L_x_132:
[----:B-1----:R-:W-:-:S04]  /*03f0*/  IADD3 R21, P2, PT, R28, R27, RZ ;  /* 0x0000001b1c157210 */ /* 0x002fc80007f5e0ff */
[----:B--2---:R-:W-:Y:S01]  /*0400*/  SEL R21, R21, R28, P0 ;  /* 0x0000001c15157207 */ /* 0x004fe20000000000 */
[----:B------:R-:W-:-:S05]  /*0410*/  IMAD.X R22, R25, 0x1, R26, P2 ;  /* 0x0000000119167824 */ /* 0x000fca00010e061a */
[----:B------:R-:W-:Y:S02]  /*0420*/  SEL R22, R22, R25, P0 ;  /* 0x0000001916167207 */ /* 0x000fe40000000000 */
[----:B------:R-:W-:-:S05]  /*0430*/  IADD3 R20, P0, PT, R21, -R20, RZ ;  /* 0x8000001415147210 */ /* 0x000fca0007f1e0ff */
[----:B------:R-:W-:Y:S01]  /*0440*/  IMAD.X R21, R22, 0x1, ~R19, P0 ;  /* 0x0000000116157824 */ /* 0x000fe200000e0e13 */
[----:B------:R-:W-:-:S04]  /*0450*/  IADD3 R14, P0, PT, R14, R20, RZ ;  /* 0x000000140e0e7210 */ /* 0x000fc80007f1e0ff */
[----:B------:R1:W-:Y:S01]  /*0460*/  STS.64 [R18+0x10], R20 ;  /* 0x0000101412007388 */ /* 0x0003e20000000a00 */
[----:B------:R-:W-:Y:S01]  /*0470*/  IMAD.X R15, R15, 0x1, R21, P0 ;  /* 0x000000010f0f7824 */ /* 0x000fe200000e0615 */
        /* <DEDUP_REMOVED lines=17> */
[----:B------:R-:W-:-:S05]  /*0590*/  IMAD.X R3, R3, 0x1, R5, P0 ;  /* 0x0000000103037824 */ /* 0x000fca00000e0605 */
[----:B------:R1:W-:Y:S03]  /*05a0*/  STS.64 [R18+0x48], R2 ;  /* 0x0000480212007388 */ /* 0x0003e60000000a00 */
.L_x_120:
[----:B------:R-:W-:Y:S05]  /*05b0*/  WARPSYNC.ALL ;  /* 0x0000000000007948 */ /* 0x000fea0003800000 */
[----:B------:R-:W-:Y:S06]  /*05c0*/  BAR.SYNC.DEFER_BLOCKING 0x0 ;  /* 0x0000000000007b1d */ /* 0x000fec0000010000 */
[----:B------:R-:W-:Y:S05]  /*05d0*/  @P1 EXIT ;  /* 0x000000000000194d */ /* 0x000fea0003800000 */
[----:B01----:R-:W0:Y:S04]  /*05e0*/  LDS.64 R2, [R0+0x10] ;  /* 0x0000100000027984 */ /* 0x003e280000000a00 */
[----:B0-----:R-:W-:Y:S01]  /*05f0*/  STG.E.64 desc[UR4][R16.64], R2 ;  /* 0x0000000210007986 */ /* 0x001fe2000c101b04 */
[----:B------:R-:W-:Y:S05]  /*0600*/  EXIT ;  /* 0x000000000000794d */ /* 0x000fea0003800000 */
.L_x_121:
[----:B------:R-:W-:Y:S02]  /*0610*/  IMAD.MOV.U32 R24, RZ, RZ, R20 ;  /* 0x000000ffff187224 */ /* 0x000fe400078e0014 */
[----:B------:R-:W-:Y:S02]  /*0620*/  IMAD.MOV.U32 R23, RZ, RZ, 0x1 ;  /* 0x00000001ff177424 */ /* 0x000fe400078e00ff */
[----:B------:R-:W-:Y:S02]  /*0630*/  IMAD.MOV.U32 R22, RZ, RZ, RZ ;  /* 0x000000ffff167224 */ /* 0x000fe400078e00ff */
[----:B------:R-:W-:-:S07]  /*0640*/  IMAD.MOV.U32 R21, RZ, RZ, -0x1 ;  /* 0xffffffffff157424 */ /* 0x000fce00078e00ff */
[----:B------:R-:W-:Y:S05]  /*0650*/  WARPSYNC.COLLECTIVE R21, `(.L_x_122) ;  /* 0x0000000015087348 */ /* 0x000fea0003c00000 */
[----:B------:R0:W1:Y:S02]  /*0660*/  SHFL.UP P0, R25, R24, R23, R22 ;  /* 0x0400001718197389 */ /* 0x0000640000000016 */
[----:B01----:R-:W-:Y:S05]  /*0670*/  ENDCOLLECTIVE ;  /* 0x000000000000791b */ /* 0x003fea0003800000 */
.L_x_122:
[----:B------:R-:W-:Y:S02]  /*0680*/  IMAD.MOV.U32 R24, RZ, RZ, R19 ;  /* 0x000000ffff187224 */ /* 0x000fe400078e0013 */
[----:B------:R-:W-:-:S07]  /*0690*/  IMAD.MOV.U32 R27, RZ, RZ, R25 ;  /* 0x000000ffff1b7224 */ /* 0x000fce00078e0019 */
[----:B------:R-:W-:Y:S05]  /*06a0*/  WARPSYNC.COLLECTIVE R21, `(.L_x_123) ;  /* 0x0000000015087348 */ /* 0x000fea0003c00000 */
[----:B------:R0:W1:Y:S02]  /*06b0*/  SHFL.UP P0, R25, R24, R23, R22 ;  /* 0x0400001718197389 */ /* 0x0000640000000016 */
[----:B01----:R-:W-:Y:S05]  /*06c0*/  ENDCOLLECTIVE ;  /* 0x000000000000791b */ /* 0x003fea0003800000 */
.L_x_123:
[----:B------:R-:W-:Y:S01]  /*06d0*/  IADD3 R26, P2, PT, R27, R20, RZ ;  /* 0x000000141b1a7210 */ /* 0x000fe20007f5e0ff */
[----:B------:R-:W-:-:S03]  /*06e0*/  IMAD.MOV.U32 R23, RZ, RZ, 0x2 ;  /* 0x00000002ff177424 */ /* 0x000fc600078e00ff */
[----:B------:R-:W-:Y:S01]  /*06f0*/  SEL R27, R26, R27, P0 ;  /* 0x0000001b1a1b7207 */ /* 0x000fe20000000000 */
[----:B------:R-:W-:-:S04]  /*0700*/  IMAD.X R26, R25, 0x1, R19, P2 ;  /* 0x00000001191a7824 */ /* 0x000fc800010e0613 */
[----:B------:R-:W-:Y:S01]  /*0710*/  IMAD.MOV.U32 R24, RZ, RZ, R27 ;  /* 0x000000ffff187224 */ /* 0x000fe200078e001b */
[----:B------:R-:W-:-:S07]  /*0720*/  SEL R26, R26, R25, P0 ;  /* 0x000000191a1a7207 */ /* 0x000fce0000000000 */
[----:B------:R-:W-:Y:S05]  /*0730*/  WARPSYNC.COLLECTIVE R21, `(.L_x_124) ;  /* 0x0000000015087348 */ /* 0x000fea0003c00000 */
[----:B------:R0:W1:Y:S02]  /*0740*/  SHFL.UP P0, R25, R24, R23, R22 ;  /* 0x0400001718197389 */ /* 0x0000640000000016 */
[----:B01----:R-:W-:Y:S05]  /*0750*/  ENDCOLLECTIVE ;  /* 0x000000000000791b */ /* 0x003fea0003800000 */
.L_x_124:
[----:B------:R-:W-:Y:S02]  /*0760*/  IMAD.MOV.U32 R24, RZ, RZ, R26 ;  /* 0x000000ffff187224 */ /* 0x000fe400078e001a */
[----:B------:R-:W-:-:S07]  /*0770*/  IMAD.MOV.U32 R28, RZ, RZ, R25 ;  /* 0x000000ffff1c7224 */ /* 0x000fce00078e0019 */
[----:B------:R-:W-:Y:S05]  /*0780*/  WARPSYNC.COLLECTIVE R21, `(.L_x_125) ;  /* 0x0000000015087348 */ /* 0x000fea0003c00000 */
[----:B------:R0:W1:Y:S02]  /*0790*/  SHFL.UP P0, R25, R24, R23, R22 ;  /* 0x0400001718197389 */ /* 0x0000640000000016 */
[----:B01----:R-:W-:Y:S05]  /*07a0*/  ENDCOLLECTIVE ;  /* 0x000000000000791b */ /* 0x003fea0003800000 */
.L_x_125:
        /* <DEDUP_REMOVED lines=9> */
.L_x_126:
[----:B------:R-:W-:Y:S02]  /*0840*/  IMAD.MOV.U32 R24, RZ, RZ, R29 ;  /* 0x000000ffff187224 */ /* 0x000fe400078e001d */
[----:B------:R-:W-:-:S07]  /*0850*/  IMAD.MOV.U32 R27, RZ, RZ, R25 ;  /* 0x000000ffff1b7224 */ /* 0x000fce00078e0019 */
[----:B------:R-:W-:Y:S05]  /*0860*/  WARPSYNC.COLLECTIVE R21, `(.L_x_127) ;  /* 0x0000000015087348 */ /* 0x000fea0003c00000 */
[----:B------:R0:W1:Y:S02]  /*0870*/  SHFL.UP P0, R25, R24, R23, R22 ;  /* 0x0400001718197389 */ /* 0x0000640000000016 */
[----:B01----:R-:W-:Y:S05]  /*0880*/  ENDCOLLECTIVE ;  /* 0x000000000000791b */ /* 0x003fea0003800000 */
.L_x_127:
        /* <DEDUP_REMOVED lines=9> */
.L_x_128:
[----:B------:R-:W-:Y:S02]  /*0920*/  IMAD.MOV.U32 R24, RZ, RZ, R29 ;  /* 0x000000ffff187224 */ /* 0x000fe400078e001d */
[----:B------:R-:W-:-:S07]  /*0930*/  IMAD.MOV.U32 R27, RZ, RZ, R25 ;  /* 0x000000ffff1b7224 */ /* 0x000fce00078e0019 */
[----:B------:R-:W-:Y:S05]  /*0940*/  WARPSYNC.COLLECTIVE R21, `(.L_x_129) ;  /* 0x0000000015087348 */ /* 0x000fea0003c00000 */
[----:B------:R0:W1:Y:S02]  /*0950*/  SHFL.UP P0, R25, R24, R23, R22 ;  /* 0x0400001718197389 */ /* 0x0000640000000016 */
[----:B01----:R-:W-:Y:S05]  /*0960*/  ENDCOLLECTIVE ;  /* 0x000000000000791b */ /* 0x003fea0003800000 */
.L_x_129:
        /* <DEDUP_REMOVED lines=9> */
.L_x_130:
[----:B------:R-:W-:Y:S02]  /*0a00*/  IMAD.MOV.U32 R24, RZ, RZ, R26 ;  /* 0x000000ffff187224 */ /* 0x000fe400078e001a */
[----:B------:R-:W-:-:S07]  /*0a10*/  IMAD.MOV.U32 R28, RZ, RZ, R25 ;  /* 0x000000ffff1c7224 */ /* 0x000fce00078e0019 */
[----:B------:R-:W-:Y:S05]  /*0a20*/  WARPSYNC.COLLECTIVE R21, `(.L_x_131) ;  /* 0x0000000015087348 */ /* 0x000fea0003c00000 */
[----:B------:R0:W1:Y:S02]  /*0a30*/  SHFL.UP P0, R25, R24, R23, R22 ;  /* 0x0400001718197389 */ /* 0x0000640000000016 */
[----:B01----:R-:W-:Y:S05]  /*0a40*/  ENDCOLLECTIVE ;  /* 0x000000000000791b */ /* 0x003fea0003800000 */
.L_x_131:
[----:B------:R-:W-:Y:S05]  /*0a50*/  BRA `(.L_x_132) ;  /* 0xfffffff800647947 */ /* 0x000fea000383ffff */
.L_x_133:
        /* <DEDUP_REMOVED lines=10> */
.L_x_533:


//--------------------- .text._ZN3cub18CUB_300001_SM_10006detail10radix_sort30DeviceRadixSortHistogramKernelINS1_5radix10policy_hubIjjyE10Policy1000ELNS0_9SortOrderE0EjyNS1_21identity_decomposer_tEEEvPT2_PKT1_SA_iiT3_ --------------------------
	.section	.text._ZN3cub18CUB_300001_SM_10006detail10radix_sort30DeviceRadixSortHistogramKernelINS1_5radix10policy_hubIjjyE10Policy1000ELNS0_9SortOrderE0EjyNS1_21identity_decomposer_tEEEvPT2_PKT1_SA_iiT3_,"ax",@progbits
	.align	128
        .global         _ZN3cub18CUB_300001_SM_10006detail10radix_sort30DeviceRadixSortHistogramKernelINS1_5radix10policy_hubIjjyE10Policy1000ELNS0_9SortOrderE0EjyNS1_21identity_decomposer_tEEEvPT2_PKT1_SA_iiT3_
        .type           _ZN3cub18CUB_300001_SM_10006detail10radix_sort30DeviceRadixSortHistogramKernelINS1_5radix10policy_hubIjjyE10Policy1000ELNS0_9SortOrderE0EjyNS1_21identity_decomposer_tEEEvPT2_PKT1_SA_iiT3_,@function
        .size           _ZN3cub18CUB_300001_SM_10006detail10radix_sort30DeviceRadixSortHistogramKernelINS1_5radix10policy_hubIjjyE10Policy1000ELNS0_9SortOrderE0EjyNS1_21identity_decomposer_tEEEvPT2_PKT1_SA_iiT3_,(.L_x_534 - _ZN3cub18CUB_300001_SM_10006detail10radix_sort30DeviceRadixSortHistogramKernelINS1_5radix10policy_hubIjjyE10Policy1000ELNS0_9SortOrderE0EjyNS1_21identity_decomposer_tEEEvPT2_PKT1_SA_iiT3_)
        .other          _ZN3cub18CUB_300001_SM_10006detail10radix_sort30DeviceRadixSortHistogramKernelINS1_5radix10policy_hubIjjyE10Policy1000ELNS0_9SortOrderE0EjyNS1_21identity_decomposer_tEEEvPT2_PKT1_SA_iiT3_,@"STO_CUDA_ENTRY STV_DEFAULT"
_ZN3cub18CUB_300001_SM_10006detail10radix_sort30DeviceRadixSortHistogramKernelINS1_5radix10policy_hubIjjyE10Policy1000ELNS0_9SortOrderE0EjyNS1_21identity_decomposer_tEEEvPT2_PKT1_SA_iiT3_:
.text._ZN3cub18CUB_300001_SM_10006detail10radix_sort30DeviceRadixSortHistogramKernelINS1_5radix10policy_hubIjjyE10Policy1000ELNS0_9SortOrderE0EjyNS1_21identity_decomposer_tEEEvPT2_PKT1_SA_iiT3_:
[----:B------:R-:W-:Y:S01]  /*0000*/  LDC R1, c[0x0][0x37c] ;  /* 0x0000df00ff017b82 */ /* 0x000fe20000000800 */
[----:B------:R-:W0:Y:S02]  /*0010*/  LDCU.64 UR4, c[0x0][0x390] ;  /* 0x00007200ff0477ac */ /* 0x000e240008000a00 */
[----:B0-----:R-:W-:-:S04]  /*0020*/  ISETP.NE.U32.AND P0, PT, RZ, UR4, PT ;  /* 0x00000004ff007c0c */ /* 0x001fc8000bf05070 */
[----:B------:R-:W-:-:S13]  /*0030*/  ISETP.NE.AND.EX P0, PT, RZ, UR5, PT, P0 ;  /* 0x00000005ff007c0c */ /* 0x000fda000bf05300 */
[----:B------:R-:W-:Y:S05]  /*0040*/  @!P0 EXIT ;  /* 0x000000000000894d */ /* 0x000fea0003800000 */
[----:B------:R-:W0:Y:S01]  /*0050*/  S2R R18, SR_TID.X ;  /* 0x0000000000127919 */ /* 0x000e220000002100 */
[----:B------:R-:W1:Y:S01]  /*0060*/  LDCU.64 UR4, c[0x0][0x398] ;  /* 0x00007300ff0477ac */ /* 0x000e620008000a00 */
[----:B------:R-:W2:Y:S01]  /*0070*/  S2UR UR7, SR_CgaCtaId ;  /* 0x00000000000779c3 */ /* 0x000ea20000008800 */
[----:B------:R-:W-:Y:S01]  /*0080*/  UMOV UR6, 0x400 ;  /* 0x0000040000067882 */ /* 0x000fe20000000000 */
[----:B------:R-:W3:Y:S06]  /*0090*/  LDCU.64 UR18, c[0x0][0x358] ;  /* 0x00006b00ff1277ac */ /* 0x000eec0008000a00 */
[----:B------:R-:W4:Y:S01]  /*00a0*/  S2UR UR8, SR_CTAID.X ;  /* 0x00000000000879c3 */ /* 0x000f220000002500 */
[----:B------:R-:W0:Y:S01]  /*00b0*/  LDCU UR21, c[0x0][0x370] ;  /* 0x00006e00ff1577ac */ /* 0x000e220008000800 */
[----:B-1----:R-:W-:-:S04]  /*00c0*/  UIADD3 UR4, UPT, UPT, UR5, 0x7, -UR4 ;  /* 0x0000000705047890 */ /* 0x002fc8000fffe804 */
[----:B------:R-:W-:Y:S02]  /*00d0*/  UISETP.GE.AND UP0, UPT, UR4, 0x8, UPT ;  /* 0x000000080400788c */ /* 0x000fe4000bf06270 */
[----:B------:R-:W-:Y:S02]  /*00e0*/  USHF.R.S32.HI UR5, URZ, 0x1f, UR4 ;  /* 0x0000001fff057899 */ /* 0x000fe40008011404 */
[----:B--2---:R-:W-:Y:S02]  /*00f0*/  ULEA UR6, UR7, UR6, 0x18 ;  /* 0x0000000607067291 */ /* 0x004fe4000f8ec0ff */
[----:B------:R-:W-:Y:S01]  /*0100*/  PLOP3.LUT P0, PT, PT, PT, UP0, 0x80, 0x8 ;  /* 0x000000000008781c */ /* 0x000fe20003f0f008 */
[----:B------:R-:W-:Y:S01]  /*0110*/  ULEA.HI UR5, UR5, UR4, URZ, 0x3 ;  /* 0x0000000405057291 */ /* 0x000fe2000f8f18ff */
[C---:B0-----:R-:W-:Y:S02]  /*0120*/  VIADD R19, R18.reuse, 0x80 ;  /* 0x0000008012137836 */ /* 0x041fe40000000000 */
[C---:B------:R-:W-:Y:S01]  /*0130*/  ISETP.GT.U32.OR P0, PT, R18.reuse, 0xff, !P0 ;  /* 0x000000ff1200780c */ /* 0x040fe20004704470 */
[----:B------:R-:W-:Y:S01]  /*0140*/  USHF.R.S32.HI UR5, URZ, 0x3, UR5 ;  /* 0x00000003ff057899 */ /* 0x000fe20008011405 */
[C---:B------:R-:W-:Y:S01]  /*0150*/  VIADD R20, R18.reuse, 0x100 ;  /* 0x0000010012147836 */ /* 0x040fe20000000000 */
[C---:B------:R-:W-:Y:S01]  /*0160*/  IADD3 R25, PT, PT, R18.reuse, 0x500, RZ ;  /* 0x0000050012197810 */ /* 0x040fe20007ffe0ff */
[C---:B------:R-:W-:Y:S01]  /*0170*/  VIADD R21, R18.reuse, 0x180 ;  /* 0x0000018012157836 */ /* 0x040fe20000000000 */
[----:B------:R-:W-:Y:S01]  /*0180*/  P2R R28, PR, RZ, 0x1 ;  /* 0x00000001ff1c7803 */ /* 0x000fe20000000000 */
[C---:B------:R-:W-:Y:S01]  /*0190*/  VIADD R22, R18.reuse, 0x200 ;  /* 0x0000020012167836 */ /* 0x040fe20000000000 */
[C---:B------:R-:W-:Y:S01]  /*01a0*/  LEA R27, R18.reuse, UR6, 0x2 ;  /* 0x00000006121b7c11 */ /* 0x040fe2000f8e10ff */
[C---:B------:R-:W-:Y:S01]  /*01b0*/  VIADD R23, R18.reuse, 0x280 ;  /* 0x0000028012177836 */ /* 0x040fe20000000000 */
[----:B----4-:R-:W-:Y:S01]  /*01c0*/  USHF.L.U32 UR8, UR8, 0xb, URZ ;  /* 0x0000000b08087899 */ /* 0x010fe200080006ff */
[C---:B------:R-:W-:Y:S01]  /*01d0*/  VIADD R24, R18.reuse, 0x300 ;  /* 0x0000030012187836 */ /* 0x040fe20000000000 */
[----:B------:R-:W-:Y:S01]  /*01e0*/  ULOP3.LUT UR20, UR5, 0x7, URZ, 0xc0, !UPT ;  /* 0x0000000705147892 */ /* 0x000fe2000f8ec0ff */
[----:B------:R-:W-:Y:S01]  /*01f0*/  VIADD R26, R18, 0x780 ;  /* 0x00000780121a7836 */ /* 0x000fe20000000000 */
[----:B------:R-:W-:Y:S01]  /*0200*/  ULOP3.LUT UR9, UR5, 0x3, URZ, 0xc0, !UPT ;  /* 0x0000000305097892 */ /* 0x000fe2000f8ec0ff */
[----:B------:R-:W-:Y:S01]  /*0210*/  UMOV UR6, URZ ;  /* 0x000000ff00067c82 */ /* 0x000fe20008000000 */
[----:B---3--:R-:W-:-:S10]  /*0220*/  UMOV UR7, URZ ;  /* 0x000000ff00077c82 */ /* 0x008fd40008000000 */
.L_x_217:
[----:B------:R-:W-:Y:S01]  /*0230*/  ISETP.NE.AND P0, PT, R28, RZ, PT ;  /* 0x000000ff1c00720c */ /* 0x000fe20003f05270 */
[----:B------:R-:W-:-:S12]  /*0240*/  BSSY.RECONVERGENT B0, `(.L_x_134) ;  /* 0x0000082000007945 */ /* 0x000fd80003800200 */
[----:B0-2345:R-:W-:Y:S05]  /*0250*/  @P0 BRA `(.L_x_135) ;  /* 0x0000000800000947 */ /* 0x03dfea0003800000 */
[----:B------:R-:W0:Y:S02]  /*0260*/  LDC.64 R2, c[0x0][0x398] ;  /* 0x0000e600ff027b82 */ /* 0x000e240000000a00 */
[----:B0-----:R-:W-:-:S04]  /*0270*/  IADD3 R2, PT, PT, R3, 0x7, -R2 ;  /* 0x0000000703027810 */ /* 0x001fc80007ffe802 */
[----:B------:R-:W-:-:S04]  /*0280*/  SHF.R.S32.HI R3, RZ, 0x1f, R2 ;  /* 0x0000001fff037819 */ /* 0x000fc80000011402 */
[----:B------:R-:W-:-:S04]  /*0290*/  LEA.HI R3, R3, R2, RZ, 0x3 ;  /* 0x0000000203037211 */ /* 0x000fc800078f18ff */
[----:B------:R-:W-:-:S04]  /*02a0*/  SHF.R.S32.HI R3, RZ, 0x3, R3 ;  /* 0x00000003ff037819 */ /* 0x000fc80000011403 */
[C---:B------:R-:W-:Y:S01]  /*02b0*/  LOP3.LUT R5, R3.reuse, 0xffffff0, RZ, 0xc0, !PT ;  /* 0x0ffffff003057812 */ /* 0x040fe200078ec0ff */
[----:B------:R-:W-:-:S05]  /*02c0*/  VIADD R0, R3, 0xffffffff ;  /* 0xffffffff03007836 */ /* 0x000fca0000000000 */
[----:B------:R-:W-:Y:S01]  /*02d0*/  ISETP.GE.U32.AND P0, PT, R0, 0xf, PT ;  /* 0x0000000f0000780c */ /* 0x000fe20003f06070 */
[----:B------:R-:W-:-:S12]  /*02e0*/  IMAD.MOV.U32 R0, RZ, RZ, RZ ;  /* 0x000000ffff007224 */ /* 0x000fd800078e00ff */
[----:B------:R-:W-:Y:S05]  /*02f0*/  @!P0 BRA `(.L_x_136) ;  /* 0x00000000005c8947 */ /* 0x000fea0003800000 */
[----:B------:R-:W-:Y:S02]  /*0300*/  IMAD.MOV R2, RZ, RZ, -R5 ;  /* 0x000000ffff027224 */ /* 0x000fe400078e0a05 */
[----:B------:R-:W-:-:S07]  /*0310*/  VIADD R0, R27, 0x2000 ;  /* 0x000020001b007836 */ /* 0x000fce0000000000 */
.L_x_137:
[----:B------:R-:W-:Y:S01]  /*0320*/  VIADD R2, R2, 0x10 ;  /* 0x0000001002027836 */ /* 0x000fe20000000000 */
[----:B------:R-:W-:Y:S04]  /*0330*/  STS [R0+-0x2000], RZ ;  /* 0xffe000ff00007388 */ /* 0x000fe80000000800 */
        /* <DEDUP_REMOVED lines=16> */
[----:B0-----:R-:W-:Y:S01]  /*0440*/  IADD3 R0, PT, PT, R0, 0x4000, RZ ;  /* 0x0000400000007810 */ /* 0x001fe20007ffe0ff */
[----:B------:R-:W-:Y:S06]  /*0450*/  @P1 BRA `(.L_x_137) ;  /* 0xfffffffc00b01947 */ /* 0x000fec000383ffff */
[----:B------:R-:W-:-:S07]  /*0460*/  IMAD.MOV.U32 R0, RZ, RZ, R5 ;  /* 0x000000ffff007224 */ /* 0x000fce00078e0005 */
.L_x_136:
[----:B------:R-:W-:Y:S01]  /*0470*/  LOP3.LUT R2, R3, 0xf, RZ, 0xc0, !PT ;  /* 0x0000000f03027812 */ /* 0x000fe200078ec0ff */
[----:B------:R-:W-:-:S03]  /*0480*/  IMAD.U32 R4, RZ, RZ, UR20 ;  /* 0x00000014ff047e24 */ /* 0x000fc6000f8e00ff */
[C---:B------:R-:W-:Y:S01]  /*0490*/  ISETP.NE.AND P1, PT, R2.reuse, RZ, PT ;  /* 0x000000ff0200720c */ /* 0x040fe20003f25270 */
[----:B------:R-:W-:Y:S02]  /*04a0*/  VIADD R2, R2, 0xffffffff ;  /* 0xffffffff02027836 */ /* 0x000fe40000000000 */
[----:B------:R-:W-:-:S10]  /*04b0*/  VIADD R4, R4, 0xffffffff ;  /* 0xffffffff04047836 */ /* 0x000fd40000000000 */
[----:B------:R-:W-:Y:S05]  /*04c0*/  @!P1 BRA `(.L_x_138) ;  /* 0x00000000007c9947 */ /* 0x000fea0003800000 */
[----:B------:R-:W-:Y:S01]  /*04d0*/  ISETP.GE.U32.AND P2, PT, R2, 0x7, PT ;  /* 0x000000070200780c */ /* 0x000fe20003f46070 */
[----:B------:R-:W-:-:S12]  /*04e0*/  UISETP.NE.AND UP0, UPT, UR20, URZ, UPT ;  /* 0x000000ff1400728c */ /* 0x000fd8000bf05270 */
[----:B------:R-:W-:Y:S05]  /*04f0*/  @!P2 BRA `(.L_x_139) ;  /* 0x000000000028a947 */ /* 0x000fea0003800000 */
        /* <DEDUP_REMOVED lines=10> */
.L_x_139:
[----:B------:R-:W-:Y:S05]  /*05a0*/  BRA.U !UP0, `(.L_x_138) ;  /* 0x0000000108447547 */ /* 0x000fea000b800000 */
[----:B------:R-:W-:Y:S01]  /*05b0*/  ISETP.GE.U32.AND P2, PT, R4, 0x3, PT ;  /* 0x000000030400780c */ /* 0x000fe20003f46070 */
[----:B------:R-:W-:-:S12]  /*05c0*/  UISETP.NE.AND UP0, UPT, UR9, URZ, UPT ;  /* 0x000000ff0900728c */ /* 0x000fd8000bf05270 */
[C---:B0-----:R-:W-:Y:S01]  /*05d0*/  @P2 LEA R3, R0.reuse, R27, 0xa ;  /* 0x0000001b00032211 */ /* 0x041fe200078e50ff */
[----:B------:R-:W-:-:S04]  /*05e0*/  @P2 VIADD R0, R0, 0x4 ;  /* 0x0000000400002836 */ /* 0x000fc80000000000 */
[----:B------:R1:W-:Y:S04]  /*05f0*/  @P2 STS [R3], RZ ;  /* 0x000000ff03002388 */ /* 0x0003e80000000800 */
[----:B------:R1:W-:Y:S04]  /*0600*/  @P2 STS [R3+0x400], RZ ;  /* 0x000400ff03002388 */ /* 0x0003e80000000800 */
[----:B------:R1:W-:Y:S04]  /*0610*/  @P2 STS [R3+0x800], RZ ;  /* 0x000800ff03002388 */ /* 0x0003e80000000800 */
[----:B------:R1:W-:Y:S01]  /*0620*/  @P2 STS [R3+0xc00], RZ ;  /* 0x000c00ff03002388 */ /* 0x0003e20000000800 */
[----:B------:R-:W-:Y:S05]  /*0630*/  BRA.U !UP0, `(.L_x_138) ;  /* 0x0000000108207547 */ /* 0x000fea000b800000 */
[----:B------:R-:W-:Y:S01]  /*0640*/  IMAD R0, R0, 0x400, R27 ;  /* 0x0000040000007824 */ /* 0x000fe200078e021b */
[----:B------:R-:W-:-:S04]  /*0650*/  UISETP.NE.AND UP0, UPT, UR9, 0x1, UPT ;  /* 0x000000010900788c */ /* 0x000fc8000bf05270 */
[----:B------:R2:W-:Y:S05]  /*0660*/  STS [R0], RZ ;  /* 0x000000ff00007388 */ /* 0x0005ea0000000800 */
[----:B------:R-:W-:Y:S05]  /*0670*/  BRA.U !UP0, `(.L_x_138) ;  /* 0x0000000108107547 */ /* 0x000fea000b800000 */
[----:B------:R-:W-:Y:S01]  /*0680*/  UISETP.NE.AND UP0, UPT, UR9, 0x2, UPT ;  /* 0x000000020900788c */ /* 0x000fe2000bf05270 */
[----:B------:R3:W-:Y:S05]  /*0690*/  STS [R0+0x400], RZ ;  /* 0x000400ff00007388 */ /* 0x0007ea0000000800 */
[----:B------:R-:W-:-:S13]  /*06a0*/  PLOP3.LUT P2, PT, PT, PT, UP0, 0x80, 0x8 ;  /* 0x000000000008781c */ /* 0x000fda0003f4f008 */
[----:B------:R3:W-:Y:S02]  /*06b0*/  @P2 STS [R0+0x800], RZ ;  /* 0x000800ff00002388 */ /* 0x0007e40000000800 */
.L_x_138:
[----:B------:R-:W-:-:S13]  /*06c0*/  ISETP.GT.U32.AND P2, PT, R18, 0x7f, PT ;  /* 0x0000007f1200780c */ /* 0x000fda0003f44070 */
[----:B------:R-:W-:Y:S05]  /*06d0*/  @P2 BRA `(.L_x_135) ;  /* 0x0000000000e02947 */ /* 0x000fea0003800000 */
[----:B--23--:R-:W-:Y:S01]  /*06e0*/  IMAD.MOV.U32 R0, RZ, RZ, RZ ;  /* 0x000000ffff007224 */ /* 0x00cfe200078e00ff */
[----:B------:R-:W-:Y:S06]  /*06f0*/  @!P0 BRA `(.L_x_140) ;  /* 0x0000000000588947 */ /* 0x000fec0003800000 */
[----:B------:R-:W-:-:S07]  /*0700*/  IMAD.MOV.U32 R0, RZ, RZ, RZ ;  /* 0x000000ffff007224 */ /* 0x000fce00078e00ff */
.L_x_141:
[C---:B012---:R-:W-:Y:S02]  /*0710*/  IMAD R3, R0.reuse, 0x400, R27 ;  /* 0x0000040000037824 */ /* 0x047fe400078e021b */
[----:B------:R-:W-:-:S03]  /*0720*/  VIADD R0, R0, 0x10 ;  /* 0x0000001000007836 */ /* 0x000fc60000000000 */
[----:B------:R2:W-:Y:S02]  /*0730*/  STS [R3+0x200], RZ ;  /* 0x000200ff03007388 */ /* 0x0005e40000000800 */
[----:B------:R-:W-:Y:S02]  /*0740*/  ISETP.NE.AND P0, PT, R0, R5, PT ;  /* 0x000000050000720c */ /* 0x000fe40003f05270 */
[----:B------:R2:W-:Y:S04]  /*0750*/  STS [R3+0x600], RZ ;  /* 0x000600ff03007388 */ /* 0x0005e80000000800 */
        /* <DEDUP_REMOVED lines=13> */
[----:B------:R2:W-:Y:S01]  /*0830*/  STS [R3+0x3e00], RZ ;  /* 0x003e00ff03007388 */ /* 0x0005e20000000800 */
[----:B------:R-:W-:Y:S05]  /*0840*/  @P0 BRA `(.L_x_141) ;  /* 0xfffffffc00b00947 */ /* 0x000fea000383ffff */
[----:B------:R-:W-:-:S07]  /*0850*/  MOV R0, R5 ;  /* 0x0000000500007202 */ /* 0x000fce0000000f00 */
.L_x_140:
[----:B------:R-:W-:Y:S05]  /*0860*/  @!P1 BRA `(.L_x_135) ;  /* 0x00000000007c9947 */ /* 0x000fea0003800000 */
[----:B------:R-:W-:Y:S01]  /*0870*/  ISETP.GE.U32.AND P0, PT, R2, 0x7, PT ;  /* 0x000000070200780c */ /* 0x000fe20003f06070 */
[----:B------:R-:W-:-:S12]  /*0880*/  UISETP.NE.AND UP0, UPT, UR20, URZ, UPT ;  /* 0x000000ff1400728c */ /* 0x000fd8000bf05270 */
[----:B------:R-:W-:Y:S05]  /*0890*/  @!P0 BRA `(.L_x_142) ;  /* 0x0000000000288947 */ /* 0x000fea0003800000 */
[C---:B------:R-:W-:Y:S02]  /*08a0*/  IMAD R2, R0.reuse, 0x400, R27 ;  /* 0x0000040000027824 */ /* 0x040fe400078e021b */
[----:B------:R-:W-:-:S03]  /*08b0*/  VIADD R0, R0, 0x8 ;  /* 0x0000000800007836 */ /* 0x000fc60000000000 */
[----:B------:R3:W-:Y:S04]  /*08c0*/  STS [R2+0x200], RZ ;  /* 0x000200ff02007388 */ /* 0x0007e80000000800 */
[----:B------:R3:W-:Y:S04]  /*08d0*/  STS [R2+0x600], RZ ;  /* 0x000600ff02007388 */ /* 0x0007e80000000800 */
[----:B------:R3:W-:Y:S04]  /*08e0*/  STS [R2+0xa00], RZ ;  /* 0x000a00ff02007388 */ /* 0x0007e80000000800 */
[----:B------:R3:W-:Y:S04]  /*08f0*/  STS [R2+0xe00], RZ ;  /* 0x000e00ff02007388 */ /* 0x0007e80000000800 */
[----:B------:R3:W-:Y:S04]  /*0900*/  STS [R2+0x1200], RZ ;  /* 0x001200ff02007388 */ /* 0x0007e80000000800 */
[----:B------:R3:W-:Y:S04]  /*0910*/  STS [R2+0x1600], RZ ;  /* 0x001600ff02007388 */ /* 0x0007e80000000800 */
[----:B------:R3:W-:Y:S04]  /*0920*/  STS [R2+0x1a00], RZ ;  /* 0x001a00ff02007388 */ /* 0x0007e80000000800 */
[----:B------:R3:W-:Y:S02]  /*0930*/  STS [R2+0x1e00], RZ ;  /* 0x001e00ff02007388 */ /* 0x0007e40000000800 */
.L_x_142:
[----:B------:R-:W-:Y:S05]  /*0940*/  BRA.U !UP0, `(.L_x_135) ;  /* 0x0000000108447547 */ /* 0x000fea000b800000 */
[----:B------:R-:W-:Y:S01]  /*0950*/  ISETP.GE.U32.AND P0, PT, R4, 0x3, PT ;  /* 0x000000030400780c */ /* 0x000fe20003f06070 */
[----:B------:R-:W-:-:S12]  /*0960*/  UISETP.NE.AND UP0, UPT, UR9, URZ, UPT ;  /* 0x000000ff0900728c */ /* 0x000fd8000bf05270 */
[C---:B---3--:R-:W-:Y:S02]  /*0970*/  @P0 IMAD R2, R0.reuse, 0x400, R27 ;  /* 0x0000040000020824 */ /* 0x048fe400078e021b */
[----:B------:R-:W-:-:S03]  /*0980*/  @P0 VIADD R0, R0, 0x4 ;  /* 0x0000000400000836 */ /* 0x000fc60000000000 */
[----:B------:R4:W-:Y:S04]  /*0990*/  @P0 STS [R2+0x200], RZ ;  /* 0x000200ff02000388 */ /* 0x0009e80000000800 */
[----:B------:R4:W-:Y:S04]  /*09a0*/  @P0 STS [R2+0x600], RZ ;  /* 0x000600ff02000388 */ /* 0x0009e80000000800 */
[----:B------:R4:W-:Y:S04]  /*09b0*/  @P0 STS [R2+0xa00], RZ ;  /* 0x000a00ff02000388 */ /* 0x0009e80000000800 */
[----:B------:R4:W-:Y:S01]  /*09c0*/  @P0 STS [R2+0xe00], RZ ;  /* 0x000e00ff02000388 */ /* 0x0009e20000000800 */
[----:B------:R-:W-:Y:S05]  /*09d0*/  BRA.U !UP0, `(.L_x_135) ;  /* 0x0000000108207547 */ /* 0x000fea000b800000 */
[----:B------:R-:W-:Y:S01]  /*09e0*/  IMAD R0, R0, 0x400, R27 ;  /* 0x0000040000007824 */ /* 0x000fe200078e021b */
[----:B------:R-:W-:-:S04]  /*09f0*/  UISETP.NE.AND UP0, UPT, UR9, 0x1, UPT ;  /* 0x000000010900788c */ /* 0x000fc8000bf05270 */
[----:B------:R3:W-:Y:S05]  /*0a00*/  STS [R0+0x200], RZ ;  /* 0x000200ff00007388 */ /* 0x0007ea0000000800 */
[----:B------:R-:W-:Y:S05]  /*0a10*/  BRA.U !UP0, `(.L_x_135) ;  /* 0x0000000108107547 */ /* 0x000fea000b800000 */
[----:B------:R-:W-:Y:S01]  /*0a20*/  UISETP.NE.AND UP0, UPT, UR9, 0x2, UPT ;  /* 0x000000020900788c */ /* 0x000fe2000bf05270 */
[----:B------:R0:W-:Y:S05]  /*0a30*/  STS [R0+0x600], RZ ;  /* 0x000600ff00007388 */ /* 0x0001ea0000000800 */
[----:B------:R-:W-:-:S13]  /*0a40*/  PLOP3.LUT P0, PT, PT, PT, UP0, 0x80, 0x8 ;  /* 0x000000000008781c */ /* 0x000fda0003f0f008 */
[----:B------:R0:W-:Y:S02]  /*0a50*/  @P0 STS [R0+0xa00], RZ ;  /* 0x000a00ff00000388 */ /* 0x0001e40000000800 */
.L_x_135:
[----:B------:R-:W-:Y:S05]  /*0a60*/  BSYNC.RECONVERGENT B0 ;  /* 0x0000000000007941 */ /* 0x000fea0003800200 */
.L_x_134:
[----:B------:R-:W5:Y:S01]  /*0a70*/  LDCU.64 UR10, c[0x0][0x390] ;  /* 0x00007200ff0a77ac */ /* 0x000f620008000a00 */
[----:B------:R-:W-:Y:S02]  /*0a80*/  USHF.L.U32 UR4, UR6, 0x1e, URZ ;  /* 0x0000001e06047899 */ /* 0x000fe400080006ff */
[----:B------:R-:W-:Y:S02]  /*0a90*/  USHF.L.U64.HI UR5, UR6, 0x1e, UR7 ;  /* 0x0000001e06057899 */ /* 0x000fe40008010207 */
[----:B-----5:R-:W-:-:S04]  /*0aa0*/  UIADD3 UR4, UP0, UPT, -UR4, UR10, URZ ;  /* 0x0000000a04047290 */ /* 0x020fc8000ff1e1ff */
[----:B------:R-:W-:Y:S02]  /*0ab0*/  UIADD3.X UR5, UPT, UPT, ~UR5, UR11, URZ, UP0, !UPT ;  /* 0x0000000b05057290 */ /* 0x000fe400087fe5ff */
[----:B------:R-:W-:-:S04]  /*0ac0*/  UISETP.LT.U32.AND UP0, UPT, UR4, 0x40000000, UPT ;  /* 0x400000000400788c */ /* 0x000fc8000bf01070 */
[----:B------:R-:W-:-:S04]  /*0ad0*/  UISETP.LT.U32.AND.EX UP0, UPT, UR5, URZ, UPT, UP0 ;  /* 0x000000ff0500728c */ /* 0x000fc8000bf01100 */
[----:B------:R-:W-:Y:S02]  /*0ae0*/  USEL UR11, UR4, 0x40000000, UP0 ;  /* 0x40000000040b7887 */ /* 0x000fe40008000000 */
[----:B------:R-:W-:Y:S02]  /*0af0*/  USEL UR12, UR5, URZ, UP0 ;  /* 0x000000ff050c7287 */ /* 0x000fe40008000000 */
[----:B------:R-:W-:-:S04]  /*0b00*/  UISETP.GT.U32.AND UP0, UPT, UR11, UR8, UPT ;  /* 0x000000080b00728c */ /* 0x000fc8000bf04070 */
[----:B------:R-:W-:Y:S01]  /*0b10*/  UISETP.GT.U32.AND.EX UP0, UPT, UR12, URZ, UPT, UP0 ;  /* 0x000000ff0c00728c */ /* 0x000fe2000bf04100 */
[----:B------:R-:W-:Y:S08]  /*0b20*/  BAR.SYNC.DEFER_BLOCKING 0x0 ;  /* 0x0000000000007b1d */ /* 0x000ff00000010000 */
[----:B------:R-:W-:Y:S06]  /*0b30*/  BAR.SYNC.DEFER_BLOCKING 0x0 ;  /* 0x0000000000007b1d */ /* 0x000fec0000010000 */
[----:B------:R-:W-:Y:S05]  /*0b40*/  BRA.U !UP0, `(.L_x_143) ;  /* 0x0000000908d87547 */ /* 0x000fea000b800000 */
[----:B------:R-:W-:Y:S01]  /*0b50*/  UMOV UR10, UR8 ;  /* 0x00000008000a7c82 */ /* 0x000fe20008000000 */
[----:B------:R-:W-:-:S05]  /*0b60*/  UMOV UR5, URZ ;  /* 0x000000ff00057c82 */ /* 0x000fca0008000000 */
.L_x_148:
[----:B-----5:R-:W5:Y:S01]  /*0b70*/  LDCU.64 UR16, c[0x0][0x390] ;  /* 0x00007200ff1077ac */ /* 0x020f620008000a00 */
[----:B------:R-:W-:Y:S02]  /*0b80*/  USHF.L.U32 UR13, UR6, 0x1e, URZ ;  /* 0x0000001e060d7899 */ /* 0x000fe400080006ff */
[----:B------:R-:W-:Y:S02]  /*0b90*/  USHF.L.U64.HI UR14, UR6, 0x1e, UR7 ;  /* 0x0000001e060e7899 */ /* 0x000fe40008010207 */
[----:B------:R-:W-:-:S04]  /*0ba0*/  UIADD3 UR13, UP0, UPT, UR10, UR13, URZ ;  /* 0x0000000d0a0d7290 */ /* 0x000fc8000ff1e0ff */
[----:B------:R-:W-:Y:S02]  /*0bb0*/  UIADD3.X UR14, UPT, UPT, UR5, UR14, URZ, UP0, !UPT ;  /* 0x0000000e050e7290 */ /* 0x000fe400087fe4ff */
[----:B------:R-:W-:Y:S02]  /*0bc0*/  ULEA UR10, UP0, UR21, UR10, 0xb ;  /* 0x0000000a150a7291 */ /* 0x000fe4000f8058ff */
[----:B-----5:R-:W-:Y:S02]  /*0bd0*/  UIADD3 UR15, UP1, UPT, -UR13, UR16, URZ ;  /* 0x000000100d0f7290 */ /* 0x020fe4000ff3e1ff */
[----:B------:R-:W-:Y:S02]  /*0be0*/  UIADD3.X UR5, UPT, UPT, URZ, UR5, URZ, UP0, !UPT ;  /* 0x00000005ff057290 */ /* 0x000fe400087fe4ff */
[----:B------:R-:W-:Y:S02]  /*0bf0*/  UIADD3.X UR4, UPT, UPT, ~UR14, UR17, URZ, UP1, !UPT ;  /* 0x000000110e047290 */ /* 0x000fe40008ffe5ff */
[----:B------:R-:W-:-:S02]  /*0c00*/  UISETP.GE.U32.AND UP1, UPT, UR15, 0x800, UPT ;  /* 0x000008000f00788c */ /* 0x000fc4000bf26070 */
[----:B------:R-:W-:Y:S02]  /*0c10*/  UISETP.GE.U32.AND UP0, UPT, UR10, UR11, UPT ;  /* 0x0000000b0a00728c */ /* 0x000fe4000bf06070 */
[----:B------:R-:W-:Y:S02]  /*0c20*/  UISETP.GE.U32.AND.EX UP1, UPT, UR4, URZ, UPT, UP1 ;  /* 0x000000ff0400728c */ /* 0x000fe4000bf26110 */
[----:B------:R-:W-:-:S07]  /*0c30*/  UISETP.GE.U32.AND.EX UP0, UPT, UR5, UR12, UPT, UP0 ;  /* 0x0000000c0500728c */ /* 0x000fce000bf06100 */
[----:B012---:R-:W-:Y:S05]  /*0c40*/  BRA.U !UP1, `(.L_x_144) ;  /* 0x0000000109587547 */ /* 0x007fea000b800000 */
[----:B------:R-:W4:Y:S01]  /*0c50*/  LDCU.64 UR16, c[0x0][0x388] ;  /* 0x00007100ff1077ac */ /* 0x000f220008000a00 */
[----:B0-23--:R-:W-:-:S05]  /*0c60*/  IADD3 R0, P0, PT, R18, UR13, RZ ;  /* 0x0000000d12007c10 */ /* 0x00dfca000ff1e0ff */
[----:B-1----:R-:W-:Y:S01]  /*0c70*/  IMAD.X R3, RZ, RZ, UR14, P0 ;  /* 0x0000000eff037e24 */ /* 0x002fe200080e06ff */
[----:B----4-:R-:W-:-:S04]  /*0c80*/  LEA R14, P0, R0, UR16, 0x2 ;  /* 0x00000010000e7c11 */ /* 0x010fc8000f8010ff */
        /* <DEDUP_REMOVED lines=18> */
.L_x_144:
[C---:B------:R-:W-:Y:S01]  /*0db0*/  ISETP.GE.AND P5, PT, R18.reuse, UR15, PT ;  /* 0x0000000f12007c0c */ /* 0x040fe2000bfa6270 */
[----:B------:R-:W4:Y:S01]  /*0dc0*/  LDCU.64 UR16, c[0x0][0x388] ;  /* 0x00007100ff1077ac */ /* 0x000f220008000a00 */
[----:B0-23--:R-:W-:Y:S01]  /*0dd0*/  IADD3 R0, P0, PT, R18, UR13, RZ ;  /* 0x0000000d12007c10 */ /* 0x00dfe2000ff1e0ff */
[----:B------:R-:W-:Y:S01]  /*0de0*/  IMAD.MOV.U32 R17, RZ, RZ, -0x1 ;  /* 0xffffffffff117424 */ /* 0x000fe200078e00ff */
[----:B------:R-:W0:Y:S01]  /*0df0*/  S2R R18, SR_TID.X ;  /* 0x0000000000127919 */ /* 0x000e220000002100 */
[----:B------:R-:W-:Y:S01]  /*0e00*/  ISETP.GE.AND P2, PT, R19, UR15, PT ;  /* 0x0000000f13007c0c */ /* 0x000fe2000bf46270 */
[----:B------:R-:W-:Y:S01]  /*0e10*/  IMAD.MOV.U32 R16, RZ, RZ, -0x1 ;  /* 0xffffffffff107424 */ /* 0x000fe200078e00ff */
[----:B-1----:R-:W-:Y:S02]  /*0e20*/  IADD3.X R3, PT, PT, RZ, UR14, RZ, P0, !PT ;  /* 0x0000000eff037c10 */ /* 0x002fe400087fe4ff */
[----:B------:R-:W-:Y:S02]  /*0e30*/  ISETP.GE.AND P3, PT, R20, UR15, PT ;  /* 0x0000000f14007c0c */ /* 0x000fe4000bf66270 */
[----:B------:R-:W-:-:S02]  /*0e40*/  ISETP.GE.AND P4, PT, R21, UR15, PT ;  /* 0x0000000f15007c0c */ /* 0x000fc4000bf86270 */
[----:B----4-:R-:W-:-:S04]  /*0e50*/  LEA R14, P0, R0, UR16, 0x2 ;  /* 0x00000010000e7c11 */ /* 0x010fc8000f8010ff */
[----:B------:R-:W-:Y:S01]  /*0e60*/  LEA.HI.X R15, R0, UR17, R3, 0x2, P0 ;  /* 0x00000011000f7c11 */ /* 0x000fe200080f1403 */
[----:B------:R-:W-:Y:S02]  /*0e70*/  IMAD.MOV.U32 R13, RZ, RZ, -0x1 ;  /* 0xffffffffff0d7424 */ /* 0x000fe400078e00ff */
[----:B------:R-:W-:Y:S02]  /*0e80*/  IMAD.MOV.U32 R12, RZ, RZ, -0x1 ;  /* 0xffffffffff0c7424 */ /* 0x000fe400078e00ff */
[----:B------:R1:W5:Y:S01]  /*0e90*/  @!P5 LDG.E R17, desc[UR18][R14.64] ;  /* 0x000000120e11d981 */ /* 0x000362000c1e1900 */
[----:B------:R-:W-:-:S03]  /*0ea0*/  ISETP.GE.AND P5, PT, R22, UR15, PT ;  /* 0x0000000f16007c0c */ /* 0x000fc6000bfa6270 */
[----:B------:R1:W5:Y:S01]  /*0eb0*/  @!P2 LDG.E R16, desc[UR18][R14.64+0x200] ;  /* 0x000200120e10a981 */ /* 0x000362000c1e1900 */
[C---:B0-----:R-:W-:Y:S01]  /*0ec0*/  LOP3.LUT R0, R18.reuse, 0x400, RZ, 0xfc, !PT ;  /* 0x0000040012007812 */ /* 0x041fe200078efcff */
[----:B------:R-:W-:Y:S01]  /*0ed0*/  VIADD R2, R18, 0x380 ;  /* 0x0000038012027836 */ /* 0x000fe20000000000 */
[----:B------:R-:W-:Y:S01]  /*0ee0*/  ISETP.GE.AND P2, PT, R23, UR15, PT ;  /* 0x0000000f17007c0c */ /* 0x000fe2000bf46270 */
[----:B------:R1:W5:Y:S01]  /*0ef0*/  @!P3 LDG.E R13, desc[UR18][R14.64+0x400] ;  /* 0x000400120e0db981 */ /* 0x000362000c1e1900 */
[----:B------:R-:W-:Y:S01]  /*0f00*/  ISETP.GE.AND P1, PT, R0, UR15, PT ;  /* 0x0000000f00007c0c */ /* 0x000fe2000bf26270 */
[----:B------:R-:W-:Y:S01]  /*0f10*/  VIADD R0, R18, 0x480 ;  /* 0x0000048012007836 */ /* 0x000fe20000000000 */
[----:B------:R-:W-:Y:S01]  /*0f20*/  ISETP.GE.AND P0, PT, R2, UR15, PT ;  /* 0x0000000f02007c0c */ /* 0x000fe2000bf06270 */
[----:B------:R1:W5:Y:S01]  /*0f30*/  @!P4 LDG.E R12, desc[UR18][R14.64+0x600] ;  /* 0x000600120e0cc981 */ /* 0x000362000c1e1900 */
[----:B------:R-:W-:Y:S01]  /*0f40*/  ISETP.GE.AND P3, PT, R24, UR15, PT ;  /* 0x0000000f18007c0c */ /* 0x000fe2000bf66270 */
[----:B------:R-:W-:Y:S01]  /*0f50*/  IMAD.MOV.U32 R10, RZ, RZ, -0x1 ;  /* 0xffffffffff0a7424 */ /* 0x000fe200078e00ff */
[----:B------:R-:W-:-:S02]  /*0f60*/  ISETP.GE.AND P4, PT, R0, UR15, PT ;  /* 0x0000000f00007c0c */ /* 0x000fc4000bf86270 */
[----:B------:R-:W-:Y:S01]  /*0f70*/  MOV R11, 0xffffffff ;  /* 0xffffffff000b7802 */ /* 0x000fe20000000f00 */
[C---:B------:R-:W-:Y:S02]  /*0f80*/  VIADD R0, R18.reuse, 0x580 ;  /* 0x0000058012007836 */ /* 0x040fe40000000000 */
[----:B------:R-:W-:Y:S01]  /*0f90*/  VIADD R2, R18, 0x600 ;  /* 0x0000060012027836 */ /* 0x000fe20000000000 */
[----:B------:R1:W5:Y:S01]  /*0fa0*/  @!P2 LDG.E R10, desc[UR18][R14.64+0xa00] ;  /* 0x000a00120e0aa981 */ /* 0x000362000c1e1900 */
[----:B------:R-:W-:Y:S01]  /*0fb0*/  IMAD.MOV.U32 R9, RZ, RZ, -0x1 ;  /* 0xffffffffff097424 */ /* 0x000fe200078e00ff */
[----:B------:R-:W-:Y:S01]  /*0fc0*/  MOV R7, 0xffffffff ;  /* 0xffffffff00077802 */ /* 0x000fe20000000f00 */
[----:B------:R-:W-:Y:S01]  /*0fd0*/  IMAD.MOV.U32 R8, RZ, RZ, -0x1 ;  /* 0xffffffffff087424 */ /* 0x000fe200078e00ff */
[----:B------:R1:W5:Y:S01]  /*0fe0*/  @!P5 LDG.E R11, desc[UR18][R14.64+0x800] ;  /* 0x000800120e0bd981 */ /* 0x000362000c1e1900 */
[----:B------:R-:W-:Y:S01]  /*0ff0*/  IMAD.MOV.U32 R6, RZ, RZ, -0x1 ;  /* 0xffffffffff067424 */ /* 0x000fe200078e00ff */
[----:B------:R-:W-:Y:S01]  /*1000*/  ISETP.GE.AND P5, PT, R0, UR15, PT ;  /* 0x0000000f00007c0c */ /* 0x000fe2000bfa6270 */
[----:B------:R-:W-:Y:S01]  /*1010*/  VIADD R0, R18, 0x680 ;  /* 0x0000068012007836 */ /* 0x000fe20000000000 */
[----:B------:R-:W-:Y:S01]  /*1020*/  ISETP.GE.AND P2, PT, R2, UR15, PT ;  /* 0x0000000f02007c0c */ /* 0x000fe2000bf46270 */
[----:B------:R-:W-:Y:S01]  /*1030*/  VIADD R2, R18, 0x700 ;  /* 0x0000070012027836 */ /* 0x000fe20000000000 */
[----:B------:R1:W5:Y:S01]  /*1040*/  @!P3 LDG.E R9, desc[UR18][R14.64+0xc00] ;  /* 0x000c00120e09b981 */ /* 0x000362000c1e1900 */
[----:B------:R-:W-:-:S03]  /*1050*/  ISETP.GE.AND P3, PT, R25, UR15, PT ;  /* 0x0000000f19007c0c */ /* 0x000fc6000bf66270 */
[----:B------:R1:W5:Y:S01]  /*1060*/  @!P0 LDG.E R8, desc[UR18][R14.64+0xe00] ;  /* 0x000e00120e088981 */ /* 0x000362000c1e1900 */
[----:B------:R-:W-:-:S03]  /*1070*/  ISETP.GE.AND P0, PT, R0, UR15, PT ;  /* 0x0000000f00007c0c */ /* 0x000fc6000bf06270 */
[----:B------:R1:W5:Y:S01]  /*1080*/  @!P1 LDG.E R7, desc[UR18][R14.64+0x1000] ;  /* 0x001000120e079981 */ /* 0x000362000c1e1900 */
[----:B------:R-:W-:-:S03]  /*1090*/  ISETP.GE.AND P1, PT, R2, UR15, PT ;  /* 0x0000000f02007c0c */ /* 0x000fc6000bf26270 */
[----:B------:R1:W5:Y:S01]  /*10a0*/  @!P4 LDG.E R6, desc[UR18][R14.64+0x1200] ;  /* 0x001200120e06c981 */ /* 0x000362000c1e1900 */
[----:B------:R-:W-:Y:S01]  /*10b0*/  ISETP.GE.AND P4, PT, R26, UR15, PT ;  /* 0x0000000f1a007c0c */ /* 0x000fe2000bf86270 */
[----:B------:R-:W-:Y:S01]  /*10c0*/  IMAD.MOV.U32 R5, RZ, RZ, -0x1 ;  /* 0xffffffffff057424 */ /* 0x000fe200078e00ff */
[----:B------:R-:W-:Y:S01]  /*10d0*/  MOV R0, 0xffffffff ;  /* 0xffffffff00007802 */ /* 0x000fe20000000f00 */
[----:B------:R-:W-:Y:S02]  /*10e0*/  IMAD.MOV.U32 R4, RZ, RZ, -0x1 ;  /* 0xffffffffff047424 */ /* 0x000fe400078e00ff */
        /* <DEDUP_REMOVED lines=9> */
.L_x_145:
[----:B------:R-:W2:Y:S02]  /*1180*/  LDCU.64 UR16, c[0x0][0x398] ;  /* 0x00007300ff1077ac */ /* 0x000ea40008000a00 */
[----:B--2---:R-:W-:-:S09]  /*1190*/  UISETP.GT.AND UP1, UPT, UR17, UR16, UPT ;  /* 0x000000101100728c */ /* 0x004fd2000bf24270 */
[----:B------:R-:W-:Y:S05]  /*11a0*/  BRA.U !UP1, `(.L_x_146) ;  /* 0x00000005093c7547 */ /* 0x000fea000b800000 */
[----:B------:R-:W2:Y:S01]  /*11b0*/  S2UR UR13, SR_CgaCtaId ;  /* 0x00000000000d79c3 */ /* 0x000ea20000008800 */
[----:B------:R-:W-:Y:S01]  /*11c0*/  UMOV UR4, 0x400 ;  /* 0x0000040000047882 */ /* 0x000fe20000000000 */
[----:B------:R-:W3:Y:S01]  /*11d0*/  LDCU UR14, c[0x0][0x398] ;  /* 0x00007300ff0e77ac */ /* 0x000ee20008000800 */
[----:B--2---:R-:W-:-:S03]  /*11e0*/  ULEA UR13, UR13, UR4, 0x18 ;  /* 0x000000040d0d7291 */ /* 0x004fc6000f8ec0ff */
[----:B---3--:R-:W-:-:S09]  /*11f0*/  UMOV UR4, URZ ;  /* 0x000000ff00047c82 */ /* 0x008fd20008000000 */
.L_x_147:
[----:B012---:R-:W-:Y:S01]  /*1200*/  IMAD R14, RZ, RZ, -UR14 ;  /* 0x8000000eff0e7e24 */ /* 0x007fe2000f8e02ff */
[----:B------:R-:W-:Y:S01]  /*1210*/  ULEA UR15, UR4, UR13, 0xa ;  /* 0x0000000d040f7291 */ /* 0x000fe2000f8e50ff */
[----:B------:R-:W-:Y:S01]  /*1220*/  IMAD.U32 R15, RZ, RZ, UR17 ;  /* 0x00000011ff0f7e24 */ /* 0x000fe2000f8e00ff */
[----:B------:R-:W-:-:S04]  /*1230*/  UIADD3 UR4, UPT, UPT, UR4, 0x1, URZ ;  /* 0x0000000104047890 */ /* 0x000fc8000fffe0ff */
[----:B------:R-:W-:Y:S01]  /*1240*/  VIADDMNMX R14, R14, R15, 0x8, PT ;  /* 0x000000080e0e7446 */ /* 0x000fe2000380010f */
[----:B------:R-:W-:-:S05]  /*1250*/  IMAD.MOV.U32 R15, RZ, RZ, -0x1 ;  /* 0xffffffffff0f7424 */ /* 0x000fca00078e00ff */
[----:B------:R-:W-:Y:S02]  /*1260*/  SHF.L.U32 R14, R15, R14, RZ ;  /* 0x0000000e0f0e7219 */ /* 0x000fe400000006ff */
[----:B-----5:R-:W-:-:S04]  /*1270*/  SHF.R.U32.HI R15, RZ, UR14, R17 ;  /* 0x0000000eff0f7c19 */ /* 0x020fc80008011611 */
[----:B------:R-:W-:-:S04]  /*1280*/  LOP3.LUT R15, R15, R14, RZ, 0x30, !PT ;  /* 0x0000000e0f0f7212 */ /* 0x000fc800078e30ff */
[----:B------:R-:W-:-:S05]  /*1290*/  LEA R15, R15, UR15, 0x2 ;  /* 0x0000000f0f0f7c11 */ /* 0x000fca000f8e10ff */
[----:B------:R0:W-:Y:S02]  /*12a0*/  ATOMS.POPC.INC.32 RZ, [R15+URZ] ;  /* 0x000000000fff7f8c */ /* 0x0001e4000d8000ff */
[----:B0-----:R-:W-:-:S04]  /*12b0*/  SHF.R.U32.HI R15, RZ, UR14, R16 ;  /* 0x0000000eff0f7c19 */ /* 0x001fc80008011610 */
        /* <DEDUP_REMOVED lines=55> */
[----:B0-----:R-:W-:Y:S01]  /*1630*/  SHF.R.U32.HI R15, RZ, UR14, R29 ;  /* 0x0000000eff0f7c19 */ /* 0x001fe2000801161d */
[----:B------:R-:W-:-:S03]  /*1640*/  UIADD3 UR14, UPT, UPT, UR14, 0x8, URZ ;  /* 0x000000080e0e7890 */ /* 0x000fc6000fffe0ff */
[----:B------:R-:W-:Y:S01]  /*1650*/  LOP3.LUT R14, R15, R14, RZ, 0x30, !PT ;  /* 0x0000000e0f0e7212 */ /* 0x000fe200078e30ff */
[----:B------:R-:W-:-:S03]  /*1660*/  UISETP.GE.AND UP1, UPT, UR14, UR17, UPT ;  /* 0x000000110e00728c */ /* 0x000fc6000bf26270 */
[----:B------:R-:W-:-:S05]  /*1670*/  LEA R14, R14, UR15, 0x2 ;  /* 0x0000000f0e0e7c11 */ /* 0x000fca000f8e10ff */
[----:B------:R2:W-:Y:S01]  /*1680*/  ATOMS.POPC.INC.32 RZ, [R14+URZ] ;  /* 0x000000000eff7f8c */ /* 0x0005e2000d8000ff */
[----:B------:R-:W-:Y:S05]  /*1690*/  BRA.U !UP1, `(.L_x_147) ;  /* 0xfffffff909d87547 */ /* 0x000fea000b83ffff */
.L_x_146:
[----:B------:R-:W-:Y:S05]  /*16a0*/  BRA.U !UP0, `(.L_x_148) ;  /* 0xfffffff508307547 */ /* 0x000fea000b83ffff */
.L_x_143:
[----:B------:R-:W-:Y:S01]  /*16b0*/  BAR.SYNC.DEFER_BLOCKING 0x0 ;  /* 0x0000000000007b1d */ /* 0x000fe20000010000 */
[----:B------:R-:W-:-:S05]  /*16c0*/  ISETP.NE.AND P0, PT, R28, RZ, PT ;  /* 0x000000ff1c00720c */ /* 0x000fca0003f05270 */
[----:B------:R-:W-:Y:S08]  /*16d0*/  BSSY.RECONVERGENT B0, `(.L_x_149) ;  /* 0x000016e000007945 */ /* 0x000ff00003800200 */
[----:B------:R-:W-:Y:S05]  /*16e0*/  @P0 BRA `(.L_x_150) ;  /* 0x0000001400b00947 */ /* 0x000fea0003800000 */
[----:B012345:R-:W0:Y:S01]  /*16f0*/  LDC.64 R2, c[0x0][0x398] ;  /* 0x0000e600ff027b82 */ /* 0x03fe220000000a00 */
[----:B------:R-:W-:Y:S01]  /*1700*/  IMAD.MOV.U32 R7, RZ, RZ, RZ ;  /* 0x000000ffff077224 */ /* 0x000fe200078e00ff */
[----:B0-----:R-:W-:-:S04]  /*1710*/  IADD3 R2, PT, PT, R3, 0x7, -R2 ;  /* 0x0000000703027810 */ /* 0x001fc80007ffe802 */
[----:B------:R-:W-:-:S04]  /*1720*/  SHF.R.S32.HI R3, RZ, 0x1f, R2 ;  /* 0x0000001fff037819 */ /* 0x000fc80000011402 */
[----:B------:R-:W-:-:S04]  /*1730*/  LEA.HI R0, R3, R2, RZ, 0x3 ;  /* 0x0000000203007211 */ /* 0x000fc800078f18ff */
[----:B------:R-:W-:-:S04]  /*1740*/  SHF.R.S32.HI R0, RZ, 0x3, R0 ;  /* 0x00000003ff007819 */ /* 0x000fc80000011400 */
[C---:B------:R-:W-:Y:S01]  /*1750*/  LOP3.LUT R9, R0.reuse, 0xffffff8, RZ, 0xc0, !PT ;  /* 0x0ffffff800097812 */ /* 0x040fe200078ec0ff */
[----:B------:R-:W-:-:S05]  /*1760*/  VIADD R8, R0, 0xffffffff ;  /* 0xffffffff00087836 */ /* 0x000fca0000000000 */
[----:B------:R-:W-:-:S13]  /*1770*/  ISETP.GE.U32.AND P0, PT, R8, 0x7, PT ;  /* 0x000000070800780c */ /* 0x000fda0003f06070 */
[----:B------:R-:W-:Y:S05]  /*1780*/  @!P0 BRA `(.L_x_151) ;  /* 0x00000004006c8947 */ /* 0x000fea0003800000 */
[----:B------:R-:W0:Y:S01]  /*1790*/  LDC.64 R2, c[0x0][0x380] ;  /* 0x0000e000ff027b82 */ /* 0x000e220000000a00 */
[----:B------:R-:W-:-:S07]  /*17a0*/  HFMA2 R11, -RZ, RZ, 0, 0 ;  /* 0x00000000ff0b7431 */ /* 0x000fce00000001ff */
.L_x_168:
[----:B------:R-:W-:Y:S01]  /*17b0*/  IMAD R29, R11, 0x400, R27 ;  /* 0x000004000b1d7824 */ /* 0x000fe200078e021b */
[----:B------:R-:W-:Y:S04]  /*17c0*/  BSSY.RECONVERGENT B1, `(.L_x_152) ;  /* 0x000000a000017945 */ /* 0x000fe80003800200 */
[----:B01234-:R-:W1:Y:S04]  /*17d0*/  LDS R4, [R29] ;  /* 0x000000001d047984 */ /* 0x01fe680000000800 */
[----:B------:R2:W3:Y:S04]  /*17e0*/  LDS R17, [R29+0x400] ;  /* 0x000400001d117984 */ /* 0x0004e80000000800 */
[----:B------:R2:W4:Y:S01]  /*17f0*/  LDS R15, [R29+0x800] ;  /* 0x000800001d0f7984 */ /* 0x0005220000000800 */
[----:B-1----:R-:W-:-:S13]  /*1800*/  ISETP.NE.AND P0, PT, R4, RZ, PT ;  /* 0x000000ff0400720c */ /* 0x002fda0003f05270 */
[----:B--234-:R-:W-:Y:S05]  /*1810*/  @!P0 BRA `(.L_x_153) ;  /* 0x0000000000108947 */ /* 0x01cfea0003800000 */
[----:B------:R-:W-:Y:S02]  /*1820*/  IMAD R7, R11, 0x100, R18 ;  /* 0x000001000b077824 */ /* 0x000fe400078e0212 */
[----:B------:R-:W-:Y:S02]  /*1830*/  IMAD.MOV.U32 R5, RZ, RZ, RZ ;  /* 0x000000ffff057224 */ /* 0x000fe400078e00ff */
[----:B0-----:R-:W-:-:S05]  /*1840*/  IMAD.WIDE.U32 R6, R7, 0x8, R2 ;  /* 0x0000000807067825 */ /* 0x001fca00078e0002 */
[----:B------:R1:W-:Y:S02]  /*1850*/  REDG.E.ADD.64.STRONG.GPU desc[UR18][R6.64], R4 ;  /* 0x000000040600798e */ /* 0x0003e4000c12e512 */
.L_x_153:
[----:B------:R-:W-:Y:S05]  /*1860*/  BSYNC.RECONVERGENT B1 ;  /* 0x0000000000017941 */ /* 0x000fea0003800200 */
.L_x_152:
[----:B------:R-:W2:Y:S01]  /*1870*/  LDS R10, [R29+0xc00] ;  /* 0x000c00001d0a7984 */ /* 0x000ea20000000800 */
[----:B------:R-:W-:Y:S01]  /*1880*/  ISETP.NE.AND P6, PT, R17, RZ, PT ;  /* 0x000000ff1100720c */ /* 0x000fe20003fc5270 */
[----:B------:R-:W-:Y:S01]  /*1890*/  BSSY.RECONVERGENT B1, `(.L_x_154) ;  /* 0x0000012000017945 */ /* 0x000fe20003800200 */
[----:B------:R-:W-:Y:S01]  /*18a0*/  ISETP.NE.AND P0, PT, R15, RZ, PT ;  /* 0x000000ff0f00720c */ /* 0x000fe20003f05270 */
[----:B------:R-:W3:Y:S04]  /*18b0*/  LDS R12, [R29+0x1000] ;  /* 0x001000001d0c7984 */ /* 0x000ee80000000800 */
[----:B------:R-:W4:Y:S04]  /*18c0*/  LDS R14, [R29+0x1400] ;  /* 0x001400001d0e7984 */ /* 0x000f280000000800 */
[----:B------:R-:W5:Y:S04]  /*18d0*/  LDS R16, [R29+0x1800] ;  /* 0x001800001d107984 */ /* 0x000f680000000800 */
[----:B------:R-:W0:Y:S01]  /*18e0*/  LDS R13, [R29+0x1c00] ;  /* 0x001c00001d0d7984 */ /* 0x000e220000000800 */
[----:B--2---:R-:W-:-:S02]  /*18f0*/  ISETP.NE.AND P1, PT, R10, RZ, PT ;  /* 0x000000ff0a00720c */ /* 0x004fc40003f25270 */
[----:B---3--:R-:W-:Y:S02]  /*1900*/  ISETP.NE.AND P2, PT, R12, RZ, PT ;  /* 0x000000ff0c00720c */ /* 0x008fe40003f45270 */
[----:B----4-:R-:W-:Y:S02]  /*1910*/  ISETP.NE.AND P3, PT, R14, RZ, PT ;  /* 0x000000ff0e00720c */ /* 0x010fe40003f65270 */
[----:B-----5:R-:W-:Y:S02]  /*1920*/  ISETP.NE.AND P4, PT, R16, RZ, PT ;  /* 0x000000ff1000720c */ /* 0x020fe40003f85270 */
[----:B0-----:R-:W-:Y:S01]  /*1930*/  ISETP.NE.AND P5, PT, R13, RZ, PT ;  /* 0x000000ff0d00720c */ /* 0x001fe20003fa5270 */
[----:B------:R-:W-:-:S12]  /*1940*/  @!P6 BRA `(.L_x_155) ;  /* 0x000000000018e947 */ /* 0x000fd80003800000 */
[----:B-1----:R-:W-:Y:S01]  /*1950*/  IMAD R7, R11, 0x100, R18 ;  /* 0x000001000b077824 */ /* 0x002fe200078e0212 */
[----:B------:R-:W-:Y:S01]  /*1960*/  MOV R5, RZ ;  /* 0x000000ff00057202 */ /* 0x000fe20000000f00 */
[----:B------:R-:W-:Y:S02]  /*1970*/  IMAD.MOV.U32 R4, RZ, RZ, R17 ;  /* 0x000000ffff047224 */ /* 0x000fe400078e0011 */
[----:B------:R-:W-:-:S04]  /*1980*/  VIADD R7, R7, 0x100 ;  /* 0x0000010007077836 */ /* 0x000fc80000000000 */
[----:B------:R-:W-:-:S05]  /*1990*/  IMAD.WIDE.U32 R6, R7, 0x8, R2 ;  /* 0x0000000807067825 */ /* 0x000fca00078e0002 */
[----:B------:R0:W-:Y:S02]  /*19a0*/  REDG.E.ADD.64.STRONG.GPU desc[UR18][R6.64], R4 ;  /* 0x000000040600798e */ /* 0x0001e4000c12e512 */
.L_x_155:
[----:B------:R-:W-:Y:S05]  /*19b0*/  BSYNC.RECONVERGENT B1 ;  /* 0x0000000000017941 */ /* 0x000fea0003800200 */
.L_x_154:
[----:B------:R-:W-:Y:S04]  /*19c0*/  BSSY.RECONVERGENT B1, `(.L_x_156) ;  /* 0x0000008000017945 */ /* 0x000fe80003800200 */
[----:B------:R-:W-:Y:S05]  /*19d0*/  @!P0 BRA `(.L_x_157) ;  /* 0x0000000000188947 */ /* 0x000fea0003800000 */
[----:B01----:R-:W-:Y:S02]  /*19e0*/  IMAD R5, R11, 0x100, R18 ;  /* 0x000001000b057824 */ /* 0x003fe400078e0212 */
[----:B------:R-:W-:Y:S02]  /*19f0*/  IMAD.MOV.U32 R6, RZ, RZ, R15 ;  /* 0x000000ffff067224 */ /* 0x000fe400078e000f */
[----:B------:R-:W-:Y:S02]  /*1a00*/  VIADD R5, R5, 0x200 ;  /* 0x0000020005057836 */ /* 0x000fe40000000000 */
[----:B------:R-:W-:Y:S02]  /*1a10*/  IMAD.MOV.U32 R7, RZ, RZ, RZ ;  /* 0x000000ffff077224 */ /* 0x000fe400078e00ff */
[----:B------:R-:W-:-:S05]  /*1a20*/  IMAD.WIDE.U32 R4, R5, 0x8, R2 ;  /* 0x0000000805047825 */ /* 0x000fca00078e0002 */
[----:B------:R2:W-:Y:S02]  /*1a30*/  REDG.E.ADD.64.STRONG.GPU desc[UR18][R4.64], R6 ;  /* 0x000000060400798e */ /* 0x0005e4000c12e512 */
.L_x_157:
[----:B------:R-:W-:Y:S05]  /*1a40*/  BSYNC.RECONVERGENT B1 ;  /* 0x0000000000017941 */ /* 0x000fea0003800200 */
.L_x_156:
[----:B------:R-:W-:Y:S04]  /*1a50*/  BSSY.RECONVERGENT B1, `(.L_x_158) ;  /* 0x0000008000017945 */ /* 0x000fe80003800200 */
[----:B------:R-:W-:Y:S05]  /*1a60*/  @!P1 BRA `(.L_x_159) ;  /* 0x0000000000189947 */ /* 0x000fea0003800000 */
[----:B012---:R-:W-:Y:S01]  /*1a70*/  IMAD R5, R11, 0x100, R18 ;  /* 0x000001000b057824 */ /* 0x007fe200078e0212 */
[----:B------:R-:W-:Y:S01]  /*1a80*/  MOV R6, R10 ;  /* 0x0000000a00067202 */ /* 0x000fe20000000f00 */
[----:B------:R-:W-:Y:S02]  /*1a90*/  IMAD.MOV.U32 R7, RZ, RZ, RZ ;  /* 0x000000ffff077224 */ /* 0x000fe400078e00ff */
[----:B------:R-:W-:-:S04]  /*1aa0*/  VIADD R5, R5, 0x300 ;  /* 0x0000030005057836 */ /* 0x000fc80000000000 */
[----:B------:R-:W-:-:S05]  /*1ab0*/  IMAD.WIDE.U32 R4, R5, 0x8, R2 ;  /* 0x0000000805047825 */ /* 0x000fca00078e0002 */
[----:B------:R3:W-:Y:S02]  /*1ac0*/  REDG.E.ADD.64.STRONG.GPU desc[UR18][R4.64], R6 ;  /* 0x000000060400798e */ /* 0x0007e4000c12e512 */
.L_x_159:
[----:B------:R-:W-:Y:S05]  /*1ad0*/  BSYNC.RECONVERGENT B1 ;  /* 0x0000000000017941 */ /* 0x000fea0003800200 */
.L_x_158:
[----:B------:R-:W-:Y:S04]  /*1ae0*/  BSSY.RECONVERGENT B1, `(.L_x_160) ;  /* 0x0000008000017945 */ /* 0x000fe80003800200 */
[----:B------:R-:W-:Y:S05]  /*1af0*/  @!P2 BRA `(.L_x_161) ;  /* 0x000000000018a947 */ /* 0x000fea0003800000 */
[----:B0123--:R-:W-:Y:S02]  /*1b00*/  IMAD R5, R11, 0x100, R18 ;  /* 0x000001000b057824 */ /* 0x00ffe400078e0212 */
[----:B------:R-:W-:Y:S02]  /*1b10*/  IMAD.MOV.U32 R6, RZ, RZ, R12 ;  /* 0x000000ffff067224 */ /* 0x000fe400078e000c */
[----:B------:R-:W-:Y:S02]  /*1b20*/  VIADD R5, R5, 0x400 ;  /* 0x0000040005057836 */ /* 0x000fe40000000000 */
[----:B------:R-:W-:Y:S02]  /*1b30*/  IMAD.MOV.U32 R7, RZ, RZ, RZ ;  /* 0x000000ffff077224 */ /* 0x000fe400078e00ff */
[----:B------:R-:W-:-:S05]  /*1b40*/  IMAD.WIDE.U32 R4, R5, 0x8, R2 ;  /* 0x0000000805047825 */ /* 0x000fca00078e0002 */
[----:B------:R4:W-:Y:S02]  /*1b50*/  REDG.E.ADD.64.STRONG.GPU desc[UR18][R4.64], R6 ;  /* 0x000000060400798e */ /* 0x0009e4000c12e512 */
.L_x_161:
[----:B------:R-:W-:Y:S05]  /*1b60*/  BSYNC.RECONVERGENT B1 ;  /* 0x0000000000017941 */ /* 0x000fea0003800200 */
.L_x_160:
[----:B------:R-:W-:Y:S04]  /*1b70*/  BSSY.RECONVERGENT B1, `(.L_x_162) ;  /* 0x0000007000017945 */ /* 0x000fe80003800200 */
[----:B------:R-:W-:Y:S05]  /*1b80*/  @!P3 BRA `(.L_x_163) ;  /* 0x000000000014b947 */ /* 0x000fea0003800000 */
[----:B01234-:R-:W-:Y:S02]  /*1b90*/  IMAD R5, R11, 0x100, R18 ;  /* 0x000001000b057824 */ /* 0x01ffe400078e0212 */
[----:B------:R-:W-:-:S03]  /*1ba0*/  IMAD.MOV.U32 R15, RZ, RZ, RZ ;  /* 0x000000ffff0f7224 */ /* 0x000fc600078e00ff */
[----:B------:R-:W-:-:S05]  /*1bb0*/  IADD3 R5, PT, PT, R5, 0x500, RZ ;  /* 0x0000050005057810 */ /* 0x000fca0007ffe0ff */
[----:B------:R-:W-:-:S05]  /*1bc0*/  IMAD.WIDE.U32 R4, R5, 0x8, R2 ;  /* 0x0000000805047825 */ /* 0x000fca00078e0002 */
[----:B------:R0:W-:Y:S02]  /*1bd0*/  REDG.E.ADD.64.STRONG.GPU desc[UR18][R4.64], R14 ;  /* 0x0000000e0400798e */ /* 0x0001e4000c12e512 */
.L_x_163:
[----:B------:R-:W-:Y:S05]  /*1be0*/  BSYNC.RECONVERGENT B1 ;  /* 0x0000000000017941 */ /* 0x000fea0003800200 */
.L_x_162:
[----:B------:R-:W-:Y:S04]  /*1bf0*/  BSSY.RECONVERGENT B1, `(.L_x_164) ;  /* 0x0000007000017945 */ /* 0x000fe80003800200 */
[----:B------:R-:W-:Y:S05]  /*1c00*/  @!P4 BRA `(.L_x_165) ;  /* 0x000000000014c947 */ /* 0x000fea0003800000 */
[----:B01234-:R-:W-:Y:S02]  /*1c10*/  IMAD R5, R11, 0x100, R18 ;  /* 0x000001000b057824 */ /* 0x01ffe400078e0212 */
[----:B------:R-:W-:Y:S02]  /*1c20*/  IMAD.MOV.U32 R17, RZ, RZ, RZ ;  /* 0x000000ffff117224 */ /* 0x000fe400078e00ff */
[----:B------:R-:W-:-:S04]  /*1c30*/  VIADD R5, R5, 0x600 ;  /* 0x0000060005057836 */ /* 0x000fc80000000000 */
[----:B------:R-:W-:-:S05]  /*1c40*/  IMAD.WIDE.U32 R4, R5, 0x8, R2 ;  /* 0x0000000805047825 */ /* 0x000fca00078e0002 */
[----:B------:R0:W-:Y:S02]  /*1c50*/  REDG.E.ADD.64.STRONG.GPU desc[UR18][R4.64], R16 ;  /* 0x000000100400798e */ /* 0x0001e4000c12e512 */
.L_x_165:
[----:B------:R-:W-:Y:S05]  /*1c60*/  BSYNC.RECONVERGENT B1 ;  /* 0x0000000000017941 */ /* 0x000fea0003800200 */
.L_x_164:
[----:B------:R-:W-:Y:S04]  /*1c70*/  BSSY.RECONVERGENT B1, `(.L_x_166) ;  /* 0x0000008000017945 */ /* 0x000fe80003800200 */
[----:B------:R-:W-:Y:S05]  /*1c80*/  @!P5 BRA `(.L_x_167) ;  /* 0x000000000018d947 */ /* 0x000fea0003800000 */
[----:B01234-:R-:W-:Y:S01]  /*1c90*/  IMAD R5, R11, 0x100, R18 ;  /* 0x000001000b057824 */ /* 0x01ffe200078e0212 */
[----:B------:R-:W-:Y:S01]  /*1ca0*/  MOV R6, R13 ;  /* 0x0000000d00067202 */ /* 0x000fe20000000f00 */
[----:B------:R-:W-:Y:S02]  /*1cb0*/  IMAD.MOV.U32 R7, RZ, RZ, RZ ;  /* 0x000000ffff077224 */ /* 0x000fe400078e00ff */
[----:B------:R-:W-:-:S04]  /*1cc0*/  VIADD R5, R5, 0x700 ;  /* 0x0000070005057836 */ /* 0x000fc80000000000 */
[----:B------:R-:W-:-:S05]  /*1cd0*/  IMAD.WIDE.U32 R4, R5, 0x8, R2 ;  /* 0x0000000805047825 */ /* 0x000fca00078e0002 */
[----:B------:R0:W-:Y:S02]  /*1ce0*/  REDG.E.ADD.64.STRONG.GPU desc[UR18][R4.64], R6 ;  /* 0x000000060400798e */ /* 0x0001e4000c12e512 */
.L_x_167:
[----:B------:R-:W-:Y:S05]  /*1cf0*/  BSYNC.RECONVERGENT B1 ;  /* 0x0000000000017941 */ /* 0x000fea0003800200 */
.L_x_166:
[----:B------:R-:W-:-:S05]  /*1d00*/  VIADD R11, R11, 0x8 ;  /* 0x000000080b0b7836 */ /* 0x000fca0000000000 */
[----:B------:R-:W-:-:S13]  /*1d10*/  ISETP.NE.AND P0, PT, R11, R9, PT ;  /* 0x000000090b00720c */ /* 0x000fda0003f05270 */
[----:B------:R-:W-:Y:S05]  /*1d20*/  @P0 BRA `(.L_x_168) ;  /* 0xfffffff800a00947 */ /* 0x000fea000383ffff */
[----:B01234-:R-:W-:-:S07]  /*1d30*/  IMAD.MOV.U32 R7, RZ, RZ, R9 ;  /* 0x000000ffff077224 */ /* 0x01ffce00078e0009 */
.L_x_151:
[----:B------:R-:W-:Y:S01]  /*1d40*/  UISETP.NE.AND UP0, UPT, UR20, URZ, UPT ;  /* 0x000000ff1400728c */ /* 0x000fe2000bf05270 */
[----:B------:R-:W-:Y:S01]  /*1d50*/  IMAD.U32 R2, RZ, RZ, UR9 ;  /* 0x00000009ff027e24 */ /* 0x000fe2000f8e00ff */
[----:B------:R-:W-:Y:S01]  /*1d60*/  LOP3.LUT R11, R0, 0x1, RZ, 0xc0, !PT ;  /* 0x00000001000b7812 */ /* 0x000fe200078ec0ff */
[----:B------:R-:W-:-:S03]  /*1d70*/  IMAD.U32 R10, RZ, RZ, UR20 ;  /* 0x00000014ff0a7e24 */ /* 0x000fc6000f8e00ff */
[----:B------:R-:W-:Y:S01]  /*1d80*/  IADD3 R0, PT, PT, R2, -0x1, RZ ;  /* 0xffffffff02007810 */ /* 0x000fe20007ffe0ff */
[----:B------:R-:W-:Y:S02]  /*1d90*/  VIADD R10, R10, 0xffffffff ;  /* 0xffffffff0a0a7836 */ /* 0x000fe40000000000 */
[----:B------:R-:W-:Y:S05]  /*1da0*/  BRA.U !UP0, `(.L_x_169) ;  /* 0x00000005086c7547 */ /* 0x000fea000b800000 */
[----:B------:R-:W-:-:S13]  /*1db0*/  ISETP.GE.U32.AND P0, PT, R10, 0x3, PT ;  /* 0x000000030a00780c */ /* 0x000fda0003f06070 */
[----:B------:R-:W-:Y:S05]  /*1dc0*/  @!P0 BRA `(.L_x_170) ;  /* 0x0000000000bc8947 */ /* 0x000fea0003800000 */
[----:B------:R-:W-:Y:S01]  /*1dd0*/  IMAD R2, R7, 0x400, R27 ;  /* 0x0000040007027824 */ /* 0x000fe200078e021b */
[----:B------:R-:W-:Y:S04]  /*1de0*/  BSSY.RECONVERGENT B1, `(.L_x_171) ;  /* 0x0000010000017945 */ /* 0x000fe80003800200 */
[----:B------:R-:W0:Y:S04]  /*1df0*/  LDS R13, [R2] ;  /* 0x00000000020d7984 */ /* 0x000e280000000800 */
[----:B------:R-:W1:Y:S04]  /*1e00*/  LDS R14, [R2+0x400] ;  /* 0x00040000020e7984 */ /* 0x000e680000000800 */
[----:B------:R-:W2:Y:S04]  /*1e10*/  LDS R6, [R2+0x800] ;  /* 0x0008000002067984 */ /* 0x000ea80000000800 */
[----:B------:R-:W3:Y:S01]  /*1e20*/  LDS R12, [R2+0xc00] ;  /* 0x000c0000020c7984 */ /* 0x000ee20000000800 */
[----:B0-----:R-:W-:-:S02]  /*1e30*/  ISETP.NE.AND P0, PT, R13, RZ, PT ;  /* 0x000000ff0d00720c */ /* 0x001fc40003f05270 */
[----:B-1----:R-:W-:Y:S02]  /*1e40*/  ISETP.NE.AND P1, PT, R14, RZ, PT ;  /* 0x000000ff0e00720c */ /* 0x002fe40003f25270 */
[----:B--2---:R-:W-:Y:S02]  /*1e50*/  ISETP.NE.AND P2, PT, R6, RZ, PT ;  /* 0x000000ff0600720c */ /* 0x004fe40003f45270 */
[----:B---3--:R-:W-:-:S07]  /*1e60*/  ISETP.NE.AND P3, PT, R12, RZ, PT ;  /* 0x000000ff0c00720c */ /* 0x008fce0003f65270 */
[----:B------:R-:W-:Y:S06]  /*1e70*/  @!P0 BRA `(.L_x_172) ;  /* 0x0000000000188947 */ /* 0x000fec0003800000 */
[----:B------:R-:W0:Y:S01]  /*1e80*/  LDC.64 R4, c[0x0][0x380] ;  /* 0x0000e000ff047b82 */ /* 0x000e220000000a00 */
[----:B------:R-:W-:Y:S02]  /*1e90*/  IMAD R3, R7, 0x100, R18 ;  /* 0x0000010007037824 */ /* 0x000fe400078e0212 */
[----:B------:R-:W-:Y:S02]  /*1ea0*/  IMAD.MOV.U32 R2, RZ, RZ, R13 ;  /* 0x000000ffff027224 */ /* 0x000fe400078e000d */
[----:B0-----:R-:W-:-:S04]  /*1eb0*/  IMAD.WIDE.U32 R4, R3, 0x8, R4 ;  /* 0x0000000803047825 */ /* 0x001fc800078e0004 */
[----:B------:R-:W-:-:S05]  /*1ec0*/  IMAD.MOV.U32 R3, RZ, RZ, RZ ;  /* 0x000000ffff037224 */ /* 0x000fca00078e00ff */
[----:B------:R0:W-:Y:S02]  /*1ed0*/  REDG.E.ADD.64.STRONG.GPU desc[UR18][R4.64], R2 ;  /* 0x000000020400798e */ /* 0x0001e4000c12e512 */
.L_x_172:
[----:B------:R-:W-:Y:S05]  /*1ee0*/  BSYNC.RECONVERGENT B1 ;  /* 0x0000000000017941 */ /* 0x000fea0003800200 */
.L_x_171:
[----:B------:R-:W-:Y:S04]  /*1ef0*/  BSSY.RECONVERGENT B1, `(.L_x_173) ;  /* 0x0000008000017945 */ /* 0x000fe80003800200 */
[----:B------:R-:W-:Y:S05]  /*1f00*/  @!P1 BRA `(.L_x_174) ;  /* 0x0000000000189947 */ /* 0x000fea0003800000 */
[----:B0-----:R-:W0:Y:S01]  /*1f10*/  LDC.64 R2, c[0x0][0x380] ;  /* 0x0000e000ff027b82 */ /* 0x001e220000000a00 */
[----:B------:R-:W-:Y:S02]  /*1f20*/  IMAD R5, R7, 0x100, R18 ;  /* 0x0000010007057824 */ /* 0x000fe400078e0212 */
[----:B------:R-:W-:Y:S02]  /*1f30*/  HFMA2 R15, -RZ, RZ, 0, 0 ;  /* 0x00000000ff0f7431 */ /* 0x000fe400000001ff */
[----:B------:R-:W-:-:S04]  /*1f40*/  VIADD R5, R5, 0x100 ;  /* 0x0000010005057836 */ /* 0x000fc80000000000 */
[----:B0-----:R-:W-:-:S05]  /*1f50*/  IMAD.WIDE.U32 R2, R5, 0x8, R2 ;  /* 0x0000000805027825 */ /* 0x001fca00078e0002 */
[----:B------:R1:W-:Y:S02]  /*1f60*/  REDG.E.ADD.64.STRONG.GPU desc[UR18][R2.64], R14 ;  /* 0x0000000e0200798e */ /* 0x0003e4000c12e512 */
.L_x_174:
[----:B------:R-:W-:Y:S05]  /*1f70*/  BSYNC.RECONVERGENT B1 ;  /* 0x0000000000017941 */ /* 0x000fea0003800200 */
.L_x_173:
[----:B------:R-:W-:Y:S04]  /*1f80*/  BSSY.RECONVERGENT B1, `(.L_x_175) ;  /* 0x0000009000017945 */ /* 0x000fe80003800200 */
[----:B------:R-:W-:Y:S05]  /*1f90*/  @!P2 BRA `(.L_x_176) ;  /* 0x00000000001ca947 */ /* 0x000fea0003800000 */
[----:B01----:R-:W0:Y:S01]  /*1fa0*/  LDC.64 R2, c[0x0][0x380] ;  /* 0x0000e000ff027b82 */ /* 0x003e220000000a00 */
[----:B------:R-:W-:Y:S02]  /*1fb0*/  IMAD R5, R7, 0x100, R18 ;  /* 0x0000010007057824 */ /* 0x000fe400078e0212 */
[----:B------:R-:W-:Y:S02]  /*1fc0*/  IMAD.MOV.U32 R4, RZ, RZ, R6 ;  /* 0x000000ffff047224 */ /* 0x000fe400078e0006 */
[----:B------:R-:W-:-:S04]  /*1fd0*/  VIADD R5, R5, 0x200 ;  /* 0x0000020005057836 */ /* 0x000fc80000000000 */
[----:B0-----:R-:W-:-:S04]  /*1fe0*/  IMAD.WIDE.U32 R2, R5, 0x8, R2 ;  /* 0x0000000805027825 */ /* 0x001fc800078e0002 */
[----:B------:R-:W-:-:S05]  /*1ff0*/  IMAD.MOV.U32 R5, RZ, RZ, RZ ;  /* 0x000000ffff057224 */ /* 0x000fca00078e00ff */
[----:B------:R2:W-:Y:S02]  /*2000*/  REDG.E.ADD.64.STRONG.GPU desc[UR18][R2.64], R4 ;  /* 0x000000040200798e */ /* 0x0005e4000c12e512 */
.L_x_176:
[----:B------:R-:W-:Y:S05]  /*2010*/  BSYNC.RECONVERGENT B1 ;  /* 0x0000000000017941 */ /* 0x000fea0003800200 */
.L_x_175:
[----:B------:R-:W-:Y:S04]  /*2020*/  BSSY.RECONVERGENT B1, `(.L_x_177) ;  /* 0x0000008000017945 */ /* 0x000fe80003800200 */
[----:B------:R-:W-:Y:S05]  /*2030*/  @!P3 BRA `(.L_x_178) ;  /* 0x000000000018b947 */ /* 0x000fea0003800000 */
[----:B012---:R-:W0:Y:S01]  /*2040*/  LDC.64 R2, c[0x0][0x380] ;  /* 0x0000e000ff027b82 */ /* 0x007e220000000a00 */
[----:B------:R-:W-:Y:S01]  /*2050*/  IMAD R5, R7, 0x100, R18 ;  /* 0x0000010007057824 */ /* 0x000fe200078e0212 */
[----:B------:R-:W-:-:S03]  /*2060*/  MOV R13, RZ ;  /* 0x000000ff000d7202 */ /* 0x000fc60000000f00 */
[----:B------:R-:W-:-:S04]  /*2070*/  VIADD R5, R5, 0x300 ;  /* 0x0000030005057836 */ /* 0x000fc80000000000 */
[----:B0-----:R-:W-:-:S05]  /*2080*/  IMAD.WIDE.U32 R2, R5, 0x8, R2 ;  /* 0x0000000805027825 */ /* 0x001fca00078e0002 */
[----:B------:R3:W-:Y:S02]  /*2090*/  REDG.E.ADD.64.STRONG.GPU desc[UR18][R2.64], R12 ;  /* 0x0000000c0200798e */ /* 0x0007e4000c12e512 */
.L_x_178:
[----:B------:R-:W-:Y:S05]  /*20a0*/  BSYNC.RECONVERGENT B1 ;  /* 0x0000000000017941 */ /* 0x000fea0003800200 */
.L_x_177:
[----:B------:R-:W-:-:S07]  /*20b0*/  VIADD R7, R7, 0x4 ;  /* 0x0000000407077836 */ /* 0x000fce0000000000 */
.L_x_170:
[----:B------:R-:W-:Y:S01]  /*20c0*/  UISETP.NE.AND UP0, UPT, UR9, URZ, UPT ;  /* 0x000000ff0900728c */ /* 0x000fe2000bf05270 */
[----:B------:R-:W-:Y:S08]  /*20d0*/  BSSY.RECONVERGENT B1, `(.L_x_169) ;  /* 0x0000028000017945 */ /* 0x000ff00003800200 */
[----:B------:R-:W-:Y:S05]  /*20e0*/  BRA.U !UP0, `(.L_x_179) ;  /* 0x0000000108987547 */ /* 0x000fea000b800000 */
[----:B------:R-:W-:-:S13]  /*20f0*/  ISETP.NE.AND P0, PT, R0, RZ, PT ;  /* 0x000000ff0000720c */ /* 0x000fda0003f05270 */
[----:B------:R-:W-:Y:S05]  /*2100*/  @!P0 BRA `(.L_x_180) ;  /* 0x0000000000608947 */ /* 0x000fea0003800000 */
[----:B0123--:R-:W-:Y:S01]  /*2110*/  IMAD R2, R7, 0x400, R27 ;  /* 0x0000040007027824 */ /* 0x00ffe200078e021b */
[----:B------:R-:W-:Y:S04]  /*2120*/  BSSY.RECONVERGENT B2, `(.L_x_181) ;  /* 0x000000b000027945 */ /* 0x000fe80003800200 */
[----:B------:R-:W0:Y:S04]  /*2130*/  LDS R4, [R2] ;  /* 0x0000000002047984 */ /* 0x000e280000000800 */
[----:B------:R-:W1:Y:S01]  /*2140*/  LDS R6, [R2+0x400] ;  /* 0x0004000002067984 */ /* 0x000e620000000800 */
[----:B0-----:R-:W-:-:S02]  /*2150*/  ISETP.NE.AND P0, PT, R4, RZ, PT ;  /* 0x000000ff0400720c */ /* 0x001fc40003f05270 */
[----:B-1----:R-:W-:-:S11]  /*2160*/  ISETP.NE.AND P1, PT, R6, RZ, PT ;  /* 0x000000ff0600720c */ /* 0x002fd60003f25270 */
[----:B------:R-:W-:Y:S05]  /*2170*/  @!P0 BRA `(.L_x_182) ;  /* 0x0000000000148947 */ /* 0x000fea0003800000 */
[----:B------:R-:W0:Y:S01]  /*2180*/  LDC.64 R2, c[0x0][0x380] ;  /* 0x0000e000ff027b82 */ /* 0x000e220000000a00 */
[----:B------:R-:W-:-:S04]  /*2190*/  IMAD R5, R7, 0x100, R18 ;  /* 0x0000010007057824 */ /* 0x000fc800078e0212 */
[----:B0-----:R-:W-:-:S04]  /*21a0*/  IMAD.WIDE.U32 R2, R5, 0x8, R2 ;  /* 0x0000000805027825 */ /* 0x001fc800078e0002 */
[----:B------:R-:W-:-:S05]  /*21b0*/  IMAD.MOV.U32 R5, RZ, RZ, RZ ;  /* 0x000000ffff057224 */ /* 0x000fca00078e00ff */
[----:B------:R0:W-:Y:S02]  /*21c0*/  REDG.E.ADD.64.STRONG.GPU desc[UR18][R2.64], R4 ;  /* 0x000000040200798e */ /* 0x0001e4000c12e512 */
.L_x_182:
[----:B------:R-:W-:Y:S05]  /*21d0*/  BSYNC.RECONVERGENT B2 ;  /* 0x0000000000027941 */ /* 0x000fea0003800200 */
.L_x_181:
[----:B------:R-:W-:Y:S04]  /*21e0*/  BSSY.RECONVERGENT B2, `(.L_x_183) ;  /* 0x0000009000027945 */ /* 0x000fe80003800200 */
[----:B------:R-:W-:Y:S05]  /*21f0*/  @!P1 BRA `(.L_x_184) ;  /* 0x00000000001c9947 */ /* 0x000fea0003800000 */
[----:B0-----:R-:W0:Y:S01]  /*2200*/  LDC.64 R2, c[0x0][0x380] ;  /* 0x0000e000ff027b82 */ /* 0x001e220000000a00 */
[----:B------:R-:W-:-:S05]  /*2210*/  IMAD R4, R7, 0x100, R18 ;  /* 0x0000010007047824 */ /* 0x000fca00078e0212 */
[----:B------:R-:W-:Y:S01]  /*2220*/  IADD3 R5, PT, PT, R4, 0x100, RZ ;  /* 0x0000010004057810 */ /* 0x000fe20007ffe0ff */
[----:B------:R-:W-:-:S04]  /*2230*/  IMAD.MOV.U32 R4, RZ, RZ, R6 ;  /* 0x000000ffff047224 */ /* 0x000fc800078e0006 */
[----:B0-----:R-:W-:-:S04]  /*2240*/  IMAD.WIDE.U32 R2, R5, 0x8, R2 ;  /* 0x0000000805027825 */ /* 0x001fc800078e0002 */
[----:B------:R-:W-:-:S05]  /*2250*/  IMAD.MOV.U32 R5, RZ, RZ, RZ ;  /* 0x000000ffff057224 */ /* 0x000fca00078e00ff */
[----:B------:R1:W-:Y:S02]  /*2260*/  REDG.E.ADD.64.STRONG.GPU desc[UR18][R2.64], R4 ;  /* 0x000000040200798e */ /* 0x0003e4000c12e512 */
.L_x_184:
[----:B------:R-:W-:Y:S05]  /*2270*/  BSYNC.RECONVERGENT B2 ;  /* 0x0000000000027941 */ /* 0x000fea0003800200 */
.L_x_183:
[----:B------:R-:W-:-:S07]  /*2280*/  VIADD R7, R7, 0x2 ;  /* 0x0000000207077836 */ /* 0x000fce0000000000 */
.L_x_180:
[----:B------:R-:W-:-:S13]  /*2290*/  ISETP.NE.AND P0, PT, R11, RZ, PT ;  /* 0x000000ff0b00720c */ /* 0x000fda0003f05270 */
[----:B------:R-:W-:Y:S05]  /*22a0*/  @!P0 BRA `(.L_x_179) ;  /* 0x0000000000288947 */ /* 0x000fea0003800000 */
[----:B0123--:R-:W-:-:S05]  /*22b0*/  IMAD R2, R7, 0x400, R27 ;  /* 0x0000040007027824 */ /* 0x00ffca00078e021b */
[----:B------:R-:W0:Y:S02]  /*22c0*/  LDS R6, [R2] ;  /* 0x0000000002067984 */ /* 0x000e240000000800 */
[----:B0-----:R-:W-:-:S13]  /*22d0*/  ISETP.NE.AND P0, PT, R6, RZ, PT ;  /* 0x000000ff0600720c */ /* 0x001fda0003f05270 */
[----:B------:R-:W-:Y:S05]  /*22e0*/  @!P0 BRA `(.L_x_179) ;  /* 0x0000000000188947 */ /* 0x000fea0003800000 */
[----:B------:R-:W0:Y:S01]  /*22f0*/  LDC.64 R2, c[0x0][0x380] ;  /* 0x0000e000ff027b82 */ /* 0x000e220000000a00 */
[----:B------:R-:W-:-:S04]  /*2300*/  IMAD R5, R7, 0x100, R18 ;  /* 0x0000010007057824 */ /* 0x000fc800078e0212 */
[----:B0-----:R-:W-:Y:S01]  /*2310*/  IMAD.WIDE.U32 R4, R5, 0x8, R2 ;  /* 0x0000000805047825 */ /* 0x001fe200078e0002 */
[----:B------:R-:W-:-:S03]  /*2320*/  MOV R2, R6 ;  /* 0x0000000600027202 */ /* 0x000fc60000000f00 */
[----:B------:R-:W-:-:S05]  /*2330*/  IMAD.MOV.U32 R3, RZ, RZ, RZ ;  /* 0x000000ffff037224 */ /* 0x000fca00078e00ff */
[----:B------:R4:W-:Y:S02]  /*2340*/  REDG.E.ADD.64.STRONG.GPU desc[UR18][R4.64], R2 ;  /* 0x000000020400798e */ /* 0x0009e4000c12e512 */
.L_x_179:
[----:B------:R-:W-:Y:S05]  /*2350*/  BSYNC.RECONVERGENT B1 ;  /* 0x0000000000017941 */ /* 0x000fea0003800200 */
.L_x_169:
[----:B------:R-:W-:-:S13]  /*2360*/  ISETP.GT.U32.AND P0, PT, R18, 0x7f, PT ;  /* 0x0000007f1200780c */ /* 0x000fda0003f04070 */
[----:B------:R-:W-:Y:S05]  /*2370*/  @P0 BRA `(.L_x_150) ;  /* 0x00000008008c0947 */ /* 0x000fea0003800000 */
[----:B------:R-:W-:Y:S01]  /*2380*/  ISETP.GE.U32.AND P0, PT, R8, 0x7, PT ;  /* 0x000000070800780c */ /* 0x000fe20003f06070 */
[----:B------:R-:W-:-:S12]  /*2390*/  IMAD.MOV.U32 R7, RZ, RZ, RZ ;  /* 0x000000ffff077224 */ /* 0x000fd800078e00ff */
[----:B------:R-:W-:Y:S05]  /*23a0*/  @!P0 BRA `(.L_x_185) ;  /* 0x0000000400148947 */ /* 0x000fea0003800000 */
[----:B01234-:R-:W0:Y:S01]  /*23b0*/  LDC.64 R2, c[0x0][0x380] ;  /* 0x0000e000ff027b82 */ /* 0x01fe220000000a00 */
[----:B------:R-:W-:-:S07]  /*23c0*/  IMAD.MOV.U32 R8, RZ, RZ, RZ ;  /* 0x000000ffff087224 */ /* 0x000fce00078e00ff */
.L_x_202:
[C---:B------:R-:W-:Y:S01]  /*23d0*/  IMAD R29, R8.reuse, 0x400, R27 ;  /* 0x00000400081d7824 */ /* 0x040fe200078e021b */
[----:B------:R-:W-:Y:S01]  /*23e0*/  BSSY.RECONVERGENT B1, `(.L_x_186) ;  /* 0x000000c000017945 */ /* 0x000fe20003800200 */
[----:B01234-:R-:W-:-:S03]  /*23f0*/  IMAD R5, R8, 0x100, R18 ;  /* 0x0000010008057824 */ /* 0x01ffc600078e0212 */
[----:B------:R-:W1:Y:S01]  /*2400*/  LDS R6, [R29+0x200] ;  /* 0x000200001d067984 */ /* 0x000e620000000800 */
[----:B0-----:R-:W-:-:S03]  /*2410*/  IMAD.WIDE.U32 R4, R5, 0x8, R2 ;  /* 0x0000000805047825 */ /* 0x001fc600078e0002 */
[----:B------:R-:W0:Y:S04]  /*2420*/  LDS R12, [R29+0x600] ;  /* 0x000600001d0c7984 */ /* 0x000e280000000800 */
[----:B------:R2:W3:Y:S04]  /*2430*/  LDS R17, [R29+0xa00] ;  /* 0x000a00001d117984 */ /* 0x0004e80000000800 */
[----:B------:R2:W4:Y:S01]  /*2440*/  LDS R13, [R29+0xe00] ;  /* 0x000e00001d0d7984 */ /* 0x0005220000000800 */
[----:B-1----:R-:W-:Y:S02]  /*2450*/  ISETP.NE.AND P0, PT, R6, RZ, PT ;  /* 0x000000ff0600720c */ /* 0x002fe40003f05270 */
[----:B0-----:R-:W-:-:S11]  /*2460*/  ISETP.NE.AND P1, PT, R12, RZ, PT ;  /* 0x000000ff0c00720c */ /* 0x001fd60003f25270 */
[----:B--234-:R-:W-:Y:S05]  /*2470*/  @!P0 BRA `(.L_x_187) ;  /* 0x0000000000088947 */ /* 0x01cfea0003800000 */
[----:B------:R-:W-:-:S05]  /*2480*/  HFMA2 R7, -RZ, RZ, 0, 0 ;  /* 0x00000000ff077431 */ /* 0x000fca00000001ff */
[----:B------:R0:W-:Y:S02]  /*2490*/  REDG.E.ADD.64.STRONG.GPU desc[UR18][R4.64+0x400], R6 ;  /* 0x000400060400798e */ /* 0x0001e4000c12e512 */
.L_x_187:
[----:B------:R-:W-:Y:S05]  /*24a0*/  BSYNC.RECONVERGENT B1 ;  /* 0x0000000000017941 */ /* 0x000fea0003800200 */
.L_x_186:
[----:B------:R-:W-:Y:S04]  /*24b0*/  BSSY.RECONVERGENT B1, `(.L_x_188) ;  /* 0x0000005000017945 */ /* 0x000fe80003800200 */
[----:B------:R-:W-:Y:S05]  /*24c0*/  @!P1 BRA `(.L_x_189) ;  /* 0x00000000000c9947 */ /* 0x000fea0003800000 */
[----:B0-----:R-:W-:Y:S02]  /*24d0*/  IMAD.MOV.U32 R6, RZ, RZ, R12 ;  /* 0x000000ffff067224 */ /* 0x001fe400078e000c */
[----:B------:R-:W-:-:S05]  /*24e0*/  IMAD.MOV.U32 R7, RZ, RZ, RZ ;  /* 0x000000ffff077224 */ /* 0x000fca00078e00ff */
[----:B------:R1:W-:Y:S02]  /*24f0*/  REDG.E.ADD.64.STRONG.GPU desc[UR18][R4.64+0xc00], R6 ;  /* 0x000c00060400798e */ /* 0x0003e4000c12e512 */
.L_x_189:
[----:B------:R-:W-:Y:S05]  /*2500*/  BSYNC.RECONVERGENT B1 ;  /* 0x0000000000017941 */ /* 0x000fea0003800200 */
.L_x_188:
[----:B------:R-:W2:Y:S01]  /*2510*/  LDS R15, [R29+0x1200] ;  /* 0x001200001d0f7984 */ /* 0x000ea20000000800 */
[----:B------:R-:W-:Y:S01]  /*2520*/  ISETP.NE.AND P6, PT, R17, RZ, PT ;  /* 0x000000ff1100720c */ /* 0x000fe20003fc5270 */
[----:B------:R-:W-:Y:S01]  /*2530*/  VIADD R8, R8, 0x8 ;  /* 0x0000000808087836 */ /* 0x000fe20000000000 */
[----:B------:R-:W-:Y:S01]  /*2540*/  BSSY.RECONVERGENT B1, `(.L_x_190) ;  /* 0x000000e000017945 */ /* 0x000fe20003800200 */
[----:B------:R-:W3:Y:S01]  /*2550*/  LDS R12, [R29+0x1600] ;  /* 0x001600001d0c7984 */ /* 0x000ee20000000800 */
[----:B------:R-:W-:Y:S02]  /*2560*/  ISETP.NE.AND P1, PT, R13, RZ, PT ;  /* 0x000000ff0d00720c */ /* 0x000fe40003f25270 */
[----:B------:R-:W-:Y:S01]  /*2570*/  ISETP.NE.AND P0, PT, R8, R9, PT ;  /* 0x000000090800720c */ /* 0x000fe20003f05270 */
[----:B------:R-:W4:Y:S04]  /*2580*/  LDS R14, [R29+0x1a00] ;  /* 0x001a00001d0e7984 */ /* 0x000f280000000800 */
[----:B------:R-:W5:Y:S01]  /*2590*/  LDS R16, [R29+0x1e00] ;  /* 0x001e00001d107984 */ /* 0x000f620000000800 */
[----:B--2---:R-:W-:-:S02]  /*25a0*/  ISETP.NE.AND P2, PT, R15, RZ, PT ;  /* 0x000000ff0f00720c */ /* 0x004fc40003f45270 */
[----:B---3--:R-:W-:Y:S02]  /*25b0*/  ISETP.NE.AND P3, PT, R12, RZ, PT ;  /* 0x000000ff0c00720c */ /* 0x008fe40003f65270 */
[----:B----4-:R-:W-:Y:S02]  /*25c0*/  ISETP.NE.AND P4, PT, R14, RZ, PT ;  /* 0x000000ff0e00720c */ /* 0x010fe40003f85270 */
[----:B-----5:R-:W-:Y:S01]  /*25d0*/  ISETP.NE.AND P5, PT, R16, RZ, PT ;  /* 0x000000ff1000720c */ /* 0x020fe20003fa5270 */
[----:B------:R-:W-:-:S12]  /*25e0*/  @!P6 BRA `(.L_x_191) ;  /* 0x00000000000ce947 */ /* 0x000fd80003800000 */
[----:B01----:R-:W-:Y:S02]  /*25f0*/  IMAD.MOV.U32 R6, RZ, RZ, R17 ;  /* 0x000000ffff067224 */ /* 0x003fe400078e0011 */
[----:B------:R-:W-:-:S05]  /*2600*/  IMAD.MOV.U32 R7, RZ, RZ, RZ ;  /* 0x000000ffff077224 */ /* 0x000fca00078e00ff */
[----:B------:R2:W-:Y:S02]  /*2610*/  REDG.E.ADD.64.STRONG.GPU desc[UR18][R4.64+0x1400], R6 ;  /* 0x001400060400798e */ /* 0x0005e4000c12e512 */
.L_x_191:
[----:B------:R-:W-:Y:S05]  /*2620*/  BSYNC.RECONVERGENT B1 ;  /* 0x0000000000017941 */ /* 0x000fea0003800200 */
.L_x_190:
[----:B------:R-:W-:Y:S04]  /*2630*/  BSSY.RECONVERGENT B1, `(.L_x_192) ;  /* 0x0000005000017945 */ /* 0x000fe80003800200 */
[----:B------:R-:W-:Y:S05]  /*2640*/  @!P1 BRA `(.L_x_193) ;  /* 0x00000000000c9947 */ /* 0x000fea0003800000 */
[----:B012---:R-:W-:Y:S01]  /*2650*/  MOV R6, R13 ;  /* 0x0000000d00067202 */ /* 0x007fe20000000f00 */
[----:B------:R-:W-:-:S05]  /*2660*/  IMAD.MOV.U32 R7, RZ, RZ, RZ ;  /* 0x000000ffff077224 */ /* 0x000fca00078e00ff */
[----:B------:R3:W-:Y:S02]  /*2670*/  REDG.E.ADD.64.STRONG.GPU desc[UR18][R4.64+0x1c00], R6 ;  /* 0x001c00060400798e */ /* 0x0007e4000c12e512 */
.L_x_193:
[----:B------:R-:W-:Y:S05]  /*2680*/  BSYNC.RECONVERGENT B1 ;  /* 0x0000000000017941 */ /* 0x000fea0003800200 */
.L_x_192:
[----:B------:R-:W-:Y:S04]  /*2690*/  BSSY.RECONVERGENT B1, `(.L_x_194) ;  /* 0x0000005000017945 */ /* 0x000fe80003800200 */
[----:B------:R-:W-:Y:S05]  /*26a0*/  @!P2 BRA `(.L_x_195) ;  /* 0x00000000000ca947 */ /* 0x000fea0003800000 */
[----:B0123--:R-:W-:Y:S02]  /*26b0*/  IMAD.MOV.U32 R6, RZ, RZ, R15 ;  /* 0x000000ffff067224 */ /* 0x00ffe400078e000f */
[----:B------:R-:W-:-:S05]  /*26c0*/  IMAD.MOV.U32 R7, RZ, RZ, RZ ;  /* 0x000000ffff077224 */ /* 0x000fca00078e00ff */
[----:B------:R4:W-:Y:S02]  /*26d0*/  REDG.E.ADD.64.STRONG.GPU desc[UR18][R4.64+0x2400], R6 ;  /* 0x002400060400798e */ /* 0x0009e4000c12e512 */
.L_x_195:
[----:B------:R-:W-:Y:S05]  /*26e0*/  BSYNC.RECONVERGENT B1 ;  /* 0x0000000000017941 */ /* 0x000fea0003800200 */
.L_x_194:
[----:B------:R-:W-:Y:S04]  /*26f0*/  BSSY.RECONVERGENT B1, `(.L_x_196) ;  /* 0x0000004000017945 */ /* 0x000fe80003800200 */
[----:B------:R-:W-:Y:S05]  /*2700*/  @!P3 BRA `(.L_x_197) ;  /* 0x000000000008b947 */ /* 0x000fea0003800000 */
[----:B------:R-:W-:-:S05]  /*2710*/  IMAD.MOV.U32 R13, RZ, RZ, RZ ;  /* 0x000000ffff0d7224 */ /* 0x000fca00078e00ff */
[----:B------:R0:W-:Y:S02]  /*2720*/  REDG.E.ADD.64.STRONG.GPU desc[UR18][R4.64+0x2c00], R12 ;  /* 0x002c000c0400798e */ /* 0x0001e4000c12e512 */
.L_x_197:
[----:B------:R-:W-:Y:S05]  /*2730*/  BSYNC.RECONVERGENT B1 ;  /* 0x0000000000017941 */ /* 0x000fea0003800200 */
.L_x_196:
[----:B------:R-:W-:Y:S04]  /*2740*/  BSSY.RECONVERGENT B1, `(.L_x_198) ;  /* 0x0000004000017945 */ /* 0x000fe80003800200 */
[----:B------:R-:W-:Y:S05]  /*2750*/  @!P4 BRA `(.L_x_199) ;  /* 0x000000000008c947 */ /* 0x000fea0003800000 */
[----:B------:R-:W-:-:S05]  /*2760*/  IMAD.MOV.U32 R15, RZ, RZ, RZ ;  /* 0x000000ffff0f7224 */ /* 0x000fca00078e00ff */
[----:B------:R0:W-:Y:S02]  /*2770*/  REDG.E.ADD.64.STRONG.GPU desc[UR18][R4.64+0x3400], R14 ;  /* 0x0034000e0400798e */ /* 0x0001e4000c12e512 */
.L_x_199:
[----:B------:R-:W-:Y:S05]  /*2780*/  BSYNC.RECONVERGENT B1 ;  /* 0x0000000000017941 */ /* 0x000fea0003800200 */
.L_x_198:
[----:B------:R-:W-:Y:S04]  /*2790*/  BSSY.RECONVERGENT B1, `(.L_x_200) ;  /* 0x0000004000017945 */ /* 0x000fe80003800200 */
[----:B------:R-:W-:Y:S05]  /*27a0*/  @!P5 BRA `(.L_x_201) ;  /* 0x000000000008d947 */ /* 0x000fea0003800000 */
[----:B------:R-:W-:-:S05]  /*27b0*/  HFMA2 R17, -RZ, RZ, 0, 0 ;  /* 0x00000000ff117431 */ /* 0x000fca00000001ff */
[----:B------:R0:W-:Y:S02]  /*27c0*/  REDG.E.ADD.64.STRONG.GPU desc[UR18][R4.64+0x3c00], R16 ;  /* 0x003c00100400798e */ /* 0x0001e4000c12e512 */
.L_x_201:
[----:B------:R-:W-:Y:S05]  /*27d0*/  BSYNC.RECONVERGENT B1 ;  /* 0x0000000000017941 */ /* 0x000fea0003800200 */
.L_x_200:
[----:B------:R-:W-:Y:S05]  /*27e0*/  @P0 BRA `(.L_x_202) ;  /* 0xfffffff800f80947 */ /* 0x000fea000383ffff */
[----:B01234-:R-:W-:-:S07]  /*27f0*/  IMAD.MOV.U32 R7, RZ, RZ, R9 ;  /* 0x000000ffff077224 */ /* 0x01ffce00078e0009 */
.L_x_185:
[----:B------:R-:W-:-:S09]  /*2800*/  UISETP.NE.AND UP0, UPT, UR20, URZ, UPT ;  /* 0x000000ff1400728c */ /* 0x000fd2000bf05270 */
[----:B------:R-:W-:Y:S05]  /*2810*/  BRA.U !UP0, `(.L_x_150) ;  /* 0x0000000508647547 */ /* 0x000fea000b800000 */
[----:B------:R-:W-:-:S13]  /*2820*/  ISETP.GE.U32.AND P0, PT, R10, 0x3, PT ;  /* 0x000000030a00780c */ /* 0x000fda0003f06070 */
[----:B------:R-:W-:Y:S05]  /*2830*/  @!P0 BRA `(.L_x_203) ;  /* 0x0000000000c08947 */ /* 0x000fea0003800000 */
[----:B01234-:R-:W-:Y:S01]  /*2840*/  IMAD R2, R7, 0x400, R27 ;  /* 0x0000040007027824 */ /* 0x01ffe200078e021b */
[----:B------:R-:W-:Y:S04]  /*2850*/  BSSY.RECONVERGENT B1, `(.L_x_204) ;  /* 0x0000010000017945 */ /* 0x000fe80003800200 */
[----:B------:R-:W0:Y:S04]  /*2860*/  LDS R10, [R2+0x200] ;  /* 0x00020000020a7984 */ /* 0x000e280000000800 */
        /* <DEDUP_REMOVED lines=14> */
.L_x_205:
[----:B------:R-:W-:Y:S05]  /*2950*/  BSYNC.RECONVERGENT B1 ;  /* 0x0000000000017941 */ /* 0x000fea0003800200 */
.L_x_204:
[----:B------:R-:W-:Y:S04]  /*2960*/  BSSY.RECONVERGENT B1, `(.L_x_206) ;  /* 0x0000009000017945 */ /* 0x000fe80003800200 */
[----:B------:R-:W-:Y:S05]  /*2970*/  @!P1 BRA `(.L_x_207) ;  /* 0x00000000001c9947 */ /* 0x000fea0003800000 */
[----:B0-----:R-:W0:Y:S01]  /*2980*/  LDC.64 R4, c[0x0][0x380] ;  /* 0x0000e000ff047b82 */ /* 0x001e220000000a00 */
[----:B------:R-:W-:Y:S01]  /*2990*/  LEA R3, R7, R18, 0x8 ;  /* 0x0000001207037211 */ /* 0x000fe200078e40ff */
[----:B------:R-:W-:-:S04]  /*29a0*/  IMAD.MOV.U32 R2, RZ, RZ, R9 ;  /* 0x000000ffff027224 */ /* 0x000fc800078e0009 */
[----:B------:R-:W-:-:S04]  /*29b0*/  VIADD R3, R3, 0x100 ;  /* 0x0000010003037836 */ /* 0x000fc80000000000 */
[----:B0-----:R-:W-:-:S04]  /*29c0*/  IMAD.WIDE.U32 R4, R3, 0x8, R4 ;  /* 0x0000000803047825 */ /* 0x001fc800078e0004 */
[----:B------:R-:W-:-:S05]  /*29d0*/  IMAD.MOV.U32 R3, RZ, RZ, RZ ;  /* 0x000000ffff037224 */ /* 0x000fca00078e00ff */
[----:B------:R1:W-:Y:S02]  /*29e0*/  REDG.E.ADD.64.STRONG.GPU desc[UR18][R4.64+0x400], R2 ;  /* 0x000400020400798e */ /* 0x0003e4000c12e512 */
.L_x_207:
[----:B------:R-:W-:Y:S05]  /*29f0*/  BSYNC.RECONVERGENT B1 ;  /* 0x0000000000017941 */ /* 0x000fea0003800200 */
.L_x_206:
[----:B------:R-:W-:Y:S04]  /*2a00*/  BSSY.RECONVERGENT B1, `(.L_x_208) ;  /* 0x0000009000017945 */ /* 0x000fe80003800200 */
[----:B------:R-:W-:Y:S05]  /*2a10*/  @!P2 BRA `(.L_x_209) ;  /* 0x00000000001ca947 */ /* 0x000fea0003800000 */
[----:B01----:R-:W0:Y:S01]  /*2a20*/  LDC.64 R2, c[0x0][0x380] ;  /* 0x0000e000ff027b82 */ /* 0x003e220000000a00 */
[----:B------:R-:W-:Y:S01]  /*2a30*/  IMAD R5, R7, 0x100, R18 ;  /* 0x0000010007057824 */ /* 0x000fe200078e0212 */
[----:B------:R-:W-:-:S03]  /*2a40*/  MOV R4, R6 ;  /* 0x0000000600047202 */ /* 0x000fc60000000f00 */
[----:B------:R-:W-:-:S04]  /*2a50*/  VIADD R5, R5, 0x200 ;  /* 0x0000020005057836 */ /* 0x000fc80000000000 */
[----:B0-----:R-:W-:-:S04]  /*2a60*/  IMAD.WIDE.U32 R2, R5, 0x8, R2 ;  /* 0x0000000805027825 */ /* 0x001fc800078e0002 */
[----:B------:R-:W-:-:S05]  /*2a70*/  IMAD.MOV.U32 R5, RZ, RZ, RZ ;  /* 0x000000ffff057224 */ /* 0x000fca00078e00ff */
[----:B------:R2:W-:Y:S02]  /*2a80*/  REDG.E.ADD.64.STRONG.GPU desc[UR18][R2.64+0x400], R4 ;  /* 0x000400040200798e */ /* 0x0005e4000c12e512 */
.L_x_209:
[----:B------:R-:W-:Y:S05]  /*2a90*/  BSYNC.RECONVERGENT B1 ;  /* 0x0000000000017941 */ /* 0x000fea0003800200 */
.L_x_208:
[----:B------:R-:W-:Y:S04]  /*2aa0*/  BSSY.RECONVERGENT B1, `(.L_x_210) ;  /* 0x0000008000017945 */ /* 0x000fe80003800200 */
[----:B------:R-:W-:Y:S05]  /*2ab0*/  @!P3 BRA `(.L_x_211) ;  /* 0x000000000018b947 */ /* 0x000fea0003800000 */
[----:B012---:R-:W0:Y:S01]  /*2ac0*/  LDC.64 R2, c[0x0][0x380] ;  /* 0x0000e000ff027b82 */ /* 0x007e220000000a00 */
[----:B------:R-:W-:Y:S02]  /*2ad0*/  IMAD R5, R7, 0x100, R18 ;  /* 0x0000010007057824 */ /* 0x000fe400078e0212 */
[----:B------:R-:W-:Y:S02]  /*2ae0*/  IMAD.MOV.U32 R9, RZ, RZ, RZ ;  /* 0x000000ffff097224 */ /* 0x000fe400078e00ff */
[----:B------:R-:W-:-:S04]  /*2af0*/  VIADD R5, R5, 0x300 ;  /* 0x0000030005057836 */ /* 0x000fc80000000000 */
[----:B0-----:R-:W-:-:S05]  /*2b00*/  IMAD.WIDE.U32 R2, R5, 0x8, R2 ;  /* 0x0000000805027825 */ /* 0x001fca00078e0002 */
[----:B------:R3:W-:Y:S02]  /*2b10*/  REDG.E.ADD.64.STRONG.GPU desc[UR18][R2.64+0x400], R8 ;  /* 0x000400080200798e */ /* 0x0007e4000c12e512 */
.L_x_211:
[----:B------:R-:W-:Y:S05]  /*2b20*/  BSYNC.RECONVERGENT B1 ;  /* 0x0000000000017941 */ /* 0x000fea0003800200 */
.L_x_210:
[----:B------:R-:W-:-:S07]  /*2b30*/  VIADD R7, R7, 0x4 ;  /* 0x0000000407077836 */ /* 0x000fce0000000000 */
.L_x_203:
[----:B------:R-:W-:-:S09]  /*2b40*/  UISETP.NE.AND UP0, UPT, UR9, URZ, UPT ;  /* 0x000000ff0900728c */ /* 0x000fd2000bf05270 */
[----:B------:R-:W-:Y:S05]  /*2b50*/  BRA.U !UP0, `(.L_x_150) ;  /* 0x0000000108947547 */ /* 0x000fea000b800000 */
[----:B------:R-:W-:-:S13]  /*2b60*/  ISETP.NE.AND P0, PT, R0, RZ, PT ;  /* 0x000000ff0000720c */ /* 0x000fda0003f05270 */
[----:B------:R-:W-:Y:S05]  /*2b70*/  @!P0 BRA `(.L_x_212) ;  /* 0x0000000000608947 */ /* 0x000fea0003800000 */
[----:B01234-:R-:W-:Y:S01]  /*2b80*/  LEA R2, R7, R27, 0xa ;  /* 0x0000001b07027211 */ /* 0x01ffe200078e50ff */
[----:B------:R-:W-:Y:S04]  /*2b90*/  BSSY.RECONVERGENT B1, `(.L_x_213) ;  /* 0x000000b000017945 */ /* 0x000fe80003800200 */
[----:B------:R-:W0:Y:S04]  /*2ba0*/  LDS R4, [R2+0x200] ;  /* 0x0002000002047984 */ /* 0x000e280000000800 */
        /* <DEDUP_REMOVED lines=9> */
.L_x_214:
[----:B------:R-:W-:Y:S05]  /*2c40*/  BSYNC.RECONVERGENT B1 ;  /* 0x0000000000017941 */ /* 0x000fea0003800200 */
.L_x_213:
[----:B------:R-:W-:Y:S04]  /*2c50*/  BSSY.RECONVERGENT B1, `(.L_x_215) ;  /* 0x0000009000017945 */ /* 0x000fe80003800200 */
[----:B------:R-:W-:Y:S05]  /*2c60*/  @!P1 BRA `(.L_x_216) ;  /* 0x00000000001c9947 */ /* 0x000fea0003800000 */
[----:B0-----:R-:W0:Y:S01]  /*2c70*/  LDC.64 R2, c[0x0][0x380] ;  /* 0x0000e000ff027b82 */ /* 0x001e220000000a00 */
[----:B------:R-:W-:-:S04]  /*2c80*/  IMAD R4, R7, 0x100, R18 ;  /* 0x0000010007047824 */ /* 0x000fc800078e0212 */
[----:B------:R-:W-:Y:S02]  /*2c90*/  VIADD R5, R4, 0x100 ;  /* 0x0000010004057836 */ /* 0x000fe40000000000 */
[----:B------:R-:W-:Y:S02]  /*2ca0*/  IMAD.MOV.U32 R4, RZ, RZ, R0 ;  /* 0x000000ffff047224 */ /* 0x000fe400078e0000 */
[----:B0-----:R-:W-:-:S04]  /*2cb0*/  IMAD.WIDE.U32 R2, R5, 0x8, R2 ;  /* 0x0000000805027825 */ /* 0x001fc800078e0002 */
[----:B------:R-:W-:-:S05]  /*2cc0*/  HFMA2 R5, -RZ, RZ, 0, 0 ;  /* 0x00000000ff057431 */ /* 0x000fca00000001ff */
[----:B------:R1:W-:Y:S02]  /*2cd0*/  REDG.E.ADD.64.STRONG.GPU desc[UR18][R2.64+0x400], R4 ;  /* 0x000400040200798e */ /* 0x0003e4000c12e512 */
.L_x_216:
[----:B------:R-:W-:Y:S05]  /*2ce0*/  BSYNC.RECONVERGENT B1 ;  /* 0x0000000000017941 */ /* 0x000fea0003800200 */
.L_x_215:
[----:B------:R-:W-:-:S07]  /*2cf0*/  VIADD R7, R7, 0x2 ;  /* 0x0000000207077836 */ /* 0x000fce0000000000 */
.L_x_212:
[----:B------:R-:W-:-:S13]  /*2d00*/  ISETP.NE.AND P0, PT, R11, RZ, PT ;  /* 0x000000ff0b00720c */ /* 0x000fda0003f05270 */
[----:B------:R-:W-:Y:S05]  /*2d10*/  @!P0 BRA `(.L_x_150) ;  /* 0x0000000000248947 */ /* 0x000fea0003800000 */
[----:B------:R-:W-:-:S05]  /*2d20*/  IMAD R0, R7, 0x400, R27 ;  /* 0x0000040007007824 */ /* 0x000fca00078e021b */
[----:B012-4-:R-:W0:Y:S02]  /*2d30*/  LDS R4, [R0+0x200] ;  /* 0x0002000000047984 */ /* 0x017e240000000800 */
[----:B0-----:R-:W-:-:S13]  /*2d40*/  ISETP.NE.AND P0, PT, R4, RZ, PT ;  /* 0x000000ff0400720c */ /* 0x001fda0003f05270 */
[----:B------:R-:W-:Y:S05]  /*2d50*/  @!P0 BRA `(.L_x_150) ;  /* 0x0000000000148947 */ /* 0x000fea0003800000 */
[----:B---3--:R-:W0:Y:S01]  /*2d60*/  LDC.64 R2, c[0x0][0x380] ;  /* 0x0000e000ff027b82 */ /* 0x008e220000000a00 */
[----:B------:R-:W-:Y:S02]  /*2d70*/  IMAD R7, R7, 0x100, R18 ;  /* 0x0000010007077824 */ /* 0x000fe400078e0212 */
[----:B------:R-:W-:Y:S02]  /*2d80*/  IMAD.MOV.U32 R5, RZ, RZ, RZ ;  /* 0x000000ffff057224 */ /* 0x000fe400078e00ff */
[----:B0-----:R-:W-:-:S05]  /*2d90*/  IMAD.WIDE.U32 R2, R7, 0x8, R2 ;  /* 0x0000000807027825 */ /* 0x001fca00078e0002 */
[----:B------:R0:W-:Y:S02]  /*2da0*/  REDG.E.ADD.64.STRONG.GPU desc[UR18][R2.64+0x400], R4 ;  /* 0x000400040200798e */ /* 0x0001e4000c12e512 */
.L_x_150:
[----:B------:R-:W-:Y:S05]  /*2db0*/  BSYNC.RECONVERGENT B0 ;  /* 0x0000000000007941 */ /* 0x000fea0003800200 */
.L_x_149:
[----:B------:R-:W1:Y:S01]  /*2dc0*/  LDCU.64 UR4, c[0x0][0x390] ;  /* 0x00007200ff0477ac */ /* 0x000e620008000a00 */
[----:B------:R-:W-:-:S04]  /*2dd0*/  UIADD3 UR6, UP1, UPT, UR6, 0x1, URZ ;  /* 0x0000000106067890 */ /* 0x000fc8000ff3e0ff */
[----:B------:R-:W-:Y:S02]  /*2de0*/  UIADD3.X UR7, UPT, UPT, URZ, UR7, URZ, UP1, !UPT ;  /* 0x00000007ff077290 */ /* 0x000fe40008ffe4ff */
[----:B-1----:R-:W-:-:S04]  /*2df0*/  UIADD3 UR10, UP0, UPT, UR4, -0x1, URZ ;  /* 0xffffffff040a7890 */ /* 0x002fc8000ff1e0ff */
[----:B------:R-:W-:-:S04]  /*2e00*/  UIADD3.X UR11, UPT, UPT, UR5, -0x1, URZ, UP0, !UPT ;  /* 0xffffffff050b7890 */ /* 0x000fc800087fe4ff */
[----:B------:R-:W-:-:S04]  /*2e10*/  USHF.R.U64 UR10, UR10, 0x1e, UR11 ;  /* 0x0000001e0a0a7899 */ /* 0x000fc8000800120b */
[----:B------:R-:W-:-:S04]  /*2e20*/  UIADD3 UR10, UP0, UPT, UR10, 0x1, URZ ;  /* 0x000000010a0a7890 */ /* 0x000fc8000ff1e0ff */
[----:B------:R-:W-:Y:S02]  /*2e30*/  ULEA.HI.X UR11, UR11, URZ, URZ, 0x2, UP0 ;  /* 0x000000ff0b0b7291 */ /* 0x000fe400080f14ff */
[----:B------:R-:W-:-:S04]  /*2e40*/  UISETP.LT.U32.AND UP0, UPT, UR10, UR4, UPT ;  /* 0x000000040a00728c */ /* 0x000fc8000bf01070 */
[----:B------:R-:W-:-:S04]  /*2e50*/  UISETP.LT.U32.AND.EX UP0, UPT, UR11, UR5, UPT, UP0 ;  /* 0x000000050b00728c */ /* 0x000fc8000bf01100 */
[----:B------:R-:W-:Y:S02]  /*2e60*/  USEL UR4, UR10, UR4, UP0 ;  /* 0x000000040a047287 */ /* 0x000fe40008000000 */
[----:B------:R-:W-:Y:S02]  /*2e70*/  USEL UR5, UR11, UR5, UP0 ;  /* 0x000000050b057287 */ /* 0x000fe40008000000 */
[----:B------:R-:W-:-:S04]  /*2e80*/  UISETP.NE.U32.AND UP0, UPT, UR6, UR4, UPT ;  /* 0x000000040600728c */ /* 0x000fc8000bf05070 */
[----:B------:R-:W-:Y:S01]  /*2e90*/  UISETP.NE.AND.EX UP0, UPT, UR7, UR5, UPT, UP0 ;  /* 0x000000050700728c */ /* 0x000fe2000bf05300 */
[----:B------:R-:W-:Y:S08]  /*2ea0*/  BAR.SYNC.DEFER_BLOCKING 0x0 ;  /* 0x0000000000007b1d */ /* 0x000ff00000010000 */
[----:B------:R-:W-:Y:S05]  /*2eb0*/  BRA.U UP0, `(.L_x_217) ;  /* 0xffffffd100dc7547 */ /* 0x000fea000b83ffff */
[----:B------:R-:W-:Y:S05]  /*2ec0*/  EXIT ;  /* 0x000000000000794d */ /* 0x000fea0003800000 */
.L_x_218:
        /* <DEDUP_REMOVED lines=11> */
.L_x_534:


//--------------------- .text._ZN3cub18CUB_300001_SM_10006detail10radix_sort31DeviceRadixSortSingleTileKernelINS1_5radix10policy_hubIjjyE10Policy1000ELNS0_9SortOrderE0EjjyNS1_21identity_decomposer_tEEEvPKT1_PSA_PKT2_PSE_T3_iiT4_ --------------------------
	.section	.text._ZN3cub18CUB_300001_SM_10006detail10radix_sort31DeviceRadixSortSingleTileKernelINS1_5radix10policy_hubIjjyE10Policy1000ELNS0_9SortOrderE0EjjyNS1_21identity_decomposer_tEEEvPKT1_PSA_PKT2_PSE_T3_iiT4_,"ax",@progbits
	.align	128
        .global         _ZN3cub18CUB_300001_SM_10006detail10radix_sort31DeviceRadixSortSingleTileKernelINS1_5radix10policy_hubIjjyE10Policy1000ELNS0_9SortOrderE0EjjyNS1_21identity_decomposer_tEEEvPKT1_PSA_PKT2_PSE_T3_iiT4_
        .type           _ZN3cub18CUB_300001_SM_10006detail10radix_sort31DeviceRadixSortSingleTileKernelINS1_5radix10policy_hubIjjyE10Policy1000ELNS0_9SortOrderE0EjjyNS1_21identity_decomposer_tEEEvPKT1_PSA_PKT2_PSE_T3_iiT4_,@function
        .size           _ZN3cub18CUB_300001_SM_10006detail10radix_sort31DeviceRadixSortSingleTileKernelINS1_5radix10policy_hubIjjyE10Policy1000ELNS0_9SortOrderE0EjjyNS1_21identity_decomposer_tEEEvPKT1_PSA_PKT2_PSE_T3_iiT4_,(.L_x_535 - _ZN3cub18CUB_300001_SM_10006detail10radix_sort31DeviceRadixSortSingleTileKernelINS1_5radix10policy_hubIjjyE10Policy1000ELNS0_9SortOrderE0EjjyNS1_21identity_decomposer_tEEEvPKT1_PSA_PKT2_PSE_T3_iiT4_)
        .other          _ZN3cub18CUB_300001_SM_10006detail10radix_sort31DeviceRadixSortSingleTileKernelINS1_5radix10policy_hubIjjyE10Policy1000ELNS0_9SortOrderE0EjjyNS1_21identity_decomposer_tEEEvPKT1_PSA_PKT2_PSE_T3_iiT4_,@"STO_CUDA_ENTRY STV_DEFAULT"
_ZN3cub18CUB_300001_SM_10006detail10radix_sort31DeviceRadixSortSingleTileKernelINS1_5radix10policy_hubIjjyE10Policy1000ELNS0_9SortOrderE0EjjyNS1_21identity_decomposer_tEEEvPKT1_PSA_PKT2_PSE_T3_iiT4_:
.text._ZN3cub18CUB_300001_SM_10006detail10radix_sort31DeviceRadixSortSingleTileKernelINS1_5radix10policy_hubIjjyE10Policy1000ELNS0_9SortOrderE0EjjyNS1_21identity_decomposer_tEEEvPKT1_PSA_PKT2_PSE_T3_iiT4_:
[----:B------:R-:W-:Y:S01]  /*0000*/  LDC R1, c[0x0][0x37c] ;  /* 0x0000df00ff017b82 */ /* 0x000fe20000000800 */
[----:B------:R-:W0:Y:S01]  /*0010*/  S2R R0, SR_TID.X ;  /* 0x0000000000007919 */ /* 0x000e220000002100 */
[----:B------:R-:W1:Y:S01]  /*0020*/  LDCU UR4, c[0x0][0x3a0] ;  /* 0x00007400ff0477ac */ /* 0x000e620008000800 */
[----:B------:R-:W-:-:S05]  /*0030*/  IMAD.MOV.U32 R16, RZ, RZ, -0x1 ;  /* 0xffffffffff107424 */ /* 0x000fca00078e00ff */
[----:B------:R-:W2:Y:S01]  /*0040*/  LDC.64 R6, c[0x0][0x390] ;  /* 0x0000e400ff067b82 */ /* 0x000ea20000000a00 */
[----:B------:R-:W-:Y:S01]  /*0050*/  IMAD.MOV.U32 R17, RZ, RZ, -0x1 ;  /* 0xffffffffff117424 */ /* 0x000fe200078e00ff */
[----:B------:R-:W3:Y:S01]  /*0060*/  LDCU.64 UR10, c[0x0][0x358] ;  /* 0x00006b00ff0a77ac */ /* 0x000ee20008000a00 */
[----:B------:R-:W-:Y:S02]  /*0070*/  IMAD.MOV.U32 R18, RZ, RZ, -0x1 ;  /* 0xffffffffff127424 */ /* 0x000fe400078e00ff */
[----:B------:R-:W-:Y:S01]  /*0080*/  IMAD.MOV.U32 R19, RZ, RZ, -0x1 ;  /* 0xffffffffff137424 */ /* 0x000fe200078e00ff */
[----:B------:R-:W4:Y:S01]  /*0090*/  LDCU.64 UR6, c[0x0][0x3a8] ;  /* 0x00007500ff0677ac */ /* 0x000f220008000a00 */
[----:B------:R-:W-:Y:S02]  /*00a0*/  IMAD.MOV.U32 R20, RZ, RZ, -0x1 ;  /* 0xffffffffff147424 */ /* 0x000fe400078e00ff */
[----:B------:R-:W-:Y:S02]  /*00b0*/  IMAD.MOV.U32 R21, RZ, RZ, -0x1 ;  /* 0xffffffffff157424 */ /* 0x000fe400078e00ff */
[----:B------:R-:W-:-:S02]  /*00c0*/  IMAD.MOV.U32 R22, RZ, RZ, -0x1 ;  /* 0xffffffffff167424 */ /* 0x000fc400078e00ff */
[----:B------:R-:W-:Y:S02]  /*00d0*/  IMAD.MOV.U32 R12, RZ, RZ, -0x1 ;  /* 0xffffffffff0c7424 */ /* 0x000fe400078e00ff */
[----:B------:R-:W-:Y:S02]  /*00e0*/  IMAD.MOV.U32 R13, RZ, RZ, -0x1 ;  /* 0xffffffffff0d7424 */ /* 0x000fe400078e00ff */
[----:B------:R-:W-:Y:S02]  /*00f0*/  IMAD.MOV.U32 R14, RZ, RZ, -0x1 ;  /* 0xffffffffff0e7424 */ /* 0x000fe400078e00ff */
[----:B------:R-:W-:Y:S02]  /*0100*/  IMAD.MOV.U32 R15, RZ, RZ, -0x1 ;  /* 0xffffffffff0f7424 */ /* 0x000fe400078e00ff */
[----:B------:R-:W-:Y:S02]  /*0110*/  IMAD.MOV.U32 R23, RZ, RZ, -0x1 ;  /* 0xffffffffff177424 */ /* 0x000fe400078e00ff */
[----:B------:R-:W-:-:S02]  /*0120*/  IMAD.MOV.U32 R24, RZ, RZ, -0x1 ;  /* 0xffffffffff187424 */ /* 0x000fc400078e00ff */
[----:B------:R-:W-:Y:S02]  /*0130*/  IMAD.MOV.U32 R25, RZ, RZ, -0x1 ;  /* 0xffffffffff197424 */ /* 0x000fe400078e00ff */
[----:B------:R-:W-:Y:S02]  /*0140*/  IMAD.MOV.U32 R26, RZ, RZ, -0x1 ;  /* 0xffffffffff1a7424 */ /* 0x000fe400078e00ff */
[----:B------:R-:W-:Y:S02]  /*0150*/  IMAD.MOV.U32 R27, RZ, RZ, -0x1 ;  /* 0xffffffffff1b7424 */ /* 0x000fe400078e00ff */
[----:B------:R-:W-:Y:S01]  /*0160*/  IMAD.MOV.U32 R28, RZ, RZ, -0x1 ;  /* 0xffffffffff1c7424 */ /* 0x000fe200078e00ff */
[----:B------:R-:W4:Y:S01]  /*0170*/  S2UR UR5, SR_CgaCtaId ;  /* 0x00000000000579c3 */ /* 0x000f220000008800 */
[----:B0-----:R-:W-:Y:S01]  /*0180*/  IMAD R9, R0, 0x13, RZ ;  /* 0x0000001300097824 */ /* 0x001fe200078e02ff */
[----:B------:R-:W0:Y:S03]  /*0190*/  LDCU UR9, c[0x0][0x3ac] ;  /* 0x00007580ff0977ac */ /* 0x000e260008000800 */
[C---:B------:R-:W-:Y:S01]  /*01a0*/  VIADD R4, R9.reuse, 0x3 ;  /* 0x0000000309047836 */ /* 0x040fe20000000000 */
[C---:B-1----:R-:W-:Y:S01]  /*01b0*/  ISETP.GE.AND P6, PT, R9.reuse, UR4, PT ;  /* 0x0000000409007c0c */ /* 0x042fe2000bfc6270 */
[----:B------:R-:W-:-:S02]  /*01c0*/  VIADD R5, R9, 0x6 ;  /* 0x0000000609057836 */ /* 0x000fc40000000000 */
[C---:B------:R-:W-:Y:S01]  /*01d0*/  VIADD R51, R9.reuse, 0x7 ;  /* 0x0000000709337836 */ /* 0x040fe20000000000 */
[----:B------:R-:W-:Y:S01]  /*01e0*/  ISETP.GE.AND P3, PT, R4, UR4, PT ;  /* 0x0000000404007c0c */ /* 0x000fe2000bf66270 */
[----:B------:R-:W-:Y:S01]  /*01f0*/  VIADD R52, R9, 0x8 ;  /* 0x0000000809347836 */ /* 0x000fe20000000000 */
[----:B------:R-:W-:Y:S01]  /*0200*/  ISETP.GE.AND P0, PT, R5, UR4, PT ;  /* 0x0000000405007c0c */ /* 0x000fe2000bf06270 */
[C---:B------:R-:W-:Y:S01]  /*0210*/  VIADD R53, R9.reuse, 0x9 ;  /* 0x0000000909357836 */ /* 0x040fe20000000000 */
[----:B------:R-:W1:Y:S01]  /*0220*/  LDC.64 R4, c[0x0][0x380] ;  /* 0x0000e000ff047b82 */ /* 0x000e620000000a00 */
[C---:B------:R-:W-:Y:S01]  /*0230*/  VIADD R54, R9.reuse, 0xa ;  /* 0x0000000a09367836 */ /* 0x040fe20000000000 */
[----:B------:R-:W-:Y:S01]  /*0240*/  P2R R50, PR, RZ, 0x1 ;  /* 0x00000001ff327803 */ /* 0x000fe20000000000 */
[C---:B------:R-:W-:Y:S01]  /*0250*/  VIADD R55, R9.reuse, 0xb ;  /* 0x0000000b09377836 */ /* 0x040fe20000000000 */
[----:B------:R-:W-:Y:S01]  /*0260*/  P2R R11, PR, RZ, 0x8 ;  /* 0x00000008ff0b7803 */ /* 0x000fe20000000000 */
[----:B------:R-:W-:-:S02]  /*0270*/  VIADD R56, R9, 0xc ;  /* 0x0000000c09387836 */ /* 0x000fc40000000000 */
[C---:B------:R-:W-:Y:S02]  /*0280*/  VIADD R2, R9.reuse, 0x1 ;  /* 0x0000000109027836 */ /* 0x040fe40000000000 */
[C---:B------:R-:W-:Y:S02]  /*0290*/  VIADD R3, R9.reuse, 0x2 ;  /* 0x0000000209037836 */ /* 0x040fe40000000000 */
[C---:B------:R-:W-:Y:S01]  /*02a0*/  VIADD R57, R9.reuse, 0xd ;  /* 0x0000000d09397836 */ /* 0x040fe20000000000 */
[----:B------:R-:W-:Y:S01]  /*02b0*/  ISETP.GE.AND P5, PT, R2, UR4, PT ;  /* 0x0000000402007c0c */ /* 0x000fe2000bfa6270 */
[----:B------:R-:W-:Y:S01]  /*02c0*/  VIADD R2, R9, 0x4 ;  /* 0x0000000409027836 */ /* 0x000fe20000000000 */
[----:B------:R-:W-:Y:S01]  /*02d0*/  ISETP.GE.AND P4, PT, R3, UR4, PT ;  /* 0x0000000403007c0c */ /* 0x000fe2000bf86270 */
[C---:B------:R-:W-:Y:S01]  /*02e0*/  VIADD R3, R9.reuse, 0x5 ;  /* 0x0000000509037836 */ /* 0x040fe20000000000 */
[----:B------:R-:W-:Y:S01]  /*02f0*/  P2R R8, PR, RZ, 0x20 ;  /* 0x00000020ff087803 */ /* 0x000fe20000000000 */
[----:B------:R-:W-:Y:S01]  /*0300*/  VIADD R58, R9, 0xe ;  /* 0x0000000e093a7836 */ /* 0x000fe20000000000 */
[----:B------:R-:W-:Y:S01]  /*0310*/  ISETP.GE.AND P2, PT, R2, UR4, PT ;  /* 0x0000000402007c0c */ /* 0x000fe2000bf46270 */
[----:B------:R-:W-:Y:S01]  /*0320*/  IMAD.MOV.U32 R2, RZ, RZ, -0x1 ;  /* 0xffffffffff027424 */ /* 0x000fe200078e00ff */
[----:B------:R-:W-:Y:S01]  /*0330*/  ISETP.GE.AND P1, PT, R3, UR4, PT ;  /* 0x0000000403007c0c */ /* 0x000fe2000bf26270 */
[----:B------:R-:W-:Y:S01]  /*0340*/  IMAD.MOV.U32 R3, RZ, RZ, -0x1 ;  /* 0xffffffffff037424 */ /* 0x000fe200078e00ff */
[----:B------:R-:W-:Y:S01]  /*0350*/  P2R R10, PR, RZ, 0x10 ;  /* 0x00000010ff0a7803 */ /* 0x000fe20000000000 */
[C---:B------:R-:W-:Y:S01]  /*0360*/  VIADD R59, R9.reuse, 0xf ;  /* 0x0000000f093b7836 */ /* 0x040fe20000000000 */
[----:B------:R-:W-:Y:S01]  /*0370*/  P2R R49, PR, RZ, 0x2 ;  /* 0x00000002ff317803 */ /* 0x000fe20000000000 */
[----:B-1----:R-:W-:Y:S01]  /*0380*/  IMAD.WIDE.U32 R4, R9, 0x4, R4 ;  /* 0x0000000409047825 */ /* 0x002fe200078e0004 */
[----:B------:R-:W-:-:S03]  /*0390*/  P2R R48, PR, RZ, 0x4 ;  /* 0x00000004ff307803 */ /* 0x000fc60000000000 */
[----:B------:R-:W-:Y:S01]  /*03a0*/  VIADD R60, R9, 0x10 ;  /* 0x00000010093c7836 */ /* 0x000fe20000000000 */
[----:B---3--:R1:W5:Y:S01]  /*03b0*/  @!P0 LDG.E R16, desc[UR10][R4.64+0x18] ;  /* 0x0000180a04108981 */ /* 0x008362000c1e1900 */
[----:B------:R-:W-:Y:S01]  /*03c0*/  ISETP.GE.AND P0, PT, R51, UR4, PT ;  /* 0x0000000433007c0c */ /* 0x000fe2000bf06270 */
[C---:B------:R-:W-:Y:S02]  /*03d0*/  VIADD R61, R9.reuse, 0x11 ;  /* 0x00000011093d7836 */ /* 0x040fe40000000000 */
[C---:B------:R-:W-:Y:S01]  /*03e0*/  VIADD R62, R9.reuse, 0x12 ;  /* 0x00000012093e7836 */ /* 0x040fe20000000000 */
[----:B------:R-:W-:Y:S01]  /*03f0*/  P2R R51, PR, RZ, 0x1 ;  /* 0x00000001ff337803 */ /* 0x000fe20000000000 */
[----:B------:R1:W5:Y:S01]  /*0400*/  @!P6 LDG.E R2, desc[UR10][R4.64] ;  /* 0x0000000a0402e981 */ /* 0x000362000c1e1900 */
[----:B--2---:R-:W-:-:S03]  /*0410*/  IMAD.WIDE.U32 R6, R9, 0x4, R6 ;  /* 0x0000000409067825 */ /* 0x004fc600078e0006 */
[----:B------:R1:W5:Y:S04]  /*0420*/  @!P5 LDG.E R3, desc[UR10][R4.64+0x4] ;  /* 0x0000040a0403d981 */ /* 0x000368000c1e1900 */
[----:B------:R1:W5:Y:S01]  /*0430*/  @!P0 LDG.E R17, desc[UR10][R4.64+0x1c] ;  /* 0x00001c0a04118981 */ /* 0x000362000c1e1900 */
[----:B------:R-:W-:-:S03]  /*0440*/  ISETP.GE.AND P0, PT, R52, UR4, PT ;  /* 0x0000000434007c0c */ /* 0x000fc6000bf06270 */
[----:B------:R1:W5:Y:S01]  /*0450*/  @!P4 LDG.E R12, desc[UR10][R4.64+0x8] ;  /* 0x0000080a040cc981 */ /* 0x000362000c1e1900 */
[----:B------:R-:W-:-:S03]  /*0460*/  P2R R52, PR, RZ, 0x1 ;  /* 0x00000001ff347803 */ /* 0x000fc60000000000 */
[----:B------:R1:W5:Y:S04]  /*0470*/  @!P3 LDG.E R13, desc[UR10][R4.64+0xc] ;  /* 0x00000c0a040db981 */ /* 0x000368000c1e1900 */
[----:B------:R1:W5:Y:S04]  /*0480*/  @!P2 LDG.E R14, desc[UR10][R4.64+0x10] ;  /* 0x0000100a040ea981 */ /* 0x000368000c1e1900 */
[----:B------:R1:W5:Y:S01]  /*0490*/  @!P0 LDG.E R18, desc[UR10][R4.64+0x20] ;  /* 0x0000200a04128981 */ /* 0x000362000c1e1900 */
[----:B------:R-:W-:-:S03]  /*04a0*/  ISETP.GE.AND P0, PT, R53, UR4, PT ;  /* 0x0000000435007c0c */ /* 0x000fc6000bf06270 */
[----:B------:R1:W5:Y:S01]  /*04b0*/  @!P1 LDG.E R15, desc[UR10][R4.64+0x14] ;  /* 0x0000140a040f9981 */ /* 0x000362000c1e1900 */
[----:B------:R-:W-:-:S09]  /*04c0*/  P2R R53, PR, RZ, 0x1 ;  /* 0x00000001ff357803 */ /* 0x000fd20000000000 */
[----:B------:R1:W5:Y:S01]  /*04d0*/  @!P0 LDG.E R19, desc[UR10][R4.64+0x24] ;  /* 0x0000240a04138981 */ /* 0x000362000c1e1900 */
[----:B------:R-:W-:-:S04]  /*04e0*/  ISETP.GE.AND P0, PT, R54, UR4, PT ;  /* 0x0000000436007c0c */ /* 0x000fc8000bf06270 */
        /* <DEDUP_REMOVED lines=8> */
[----:B------:R-:W-:-:S04]  /*0570*/  ISETP.NE.AND P0, PT, R55, RZ, PT ;  /* 0x000000ff3700720c */ /* 0x000fc80003f05270 */
[----:B------:R-:W-:Y:S02]  /*0580*/  P2R R55, PR, RZ, 0x1 ;  /* 0x00000001ff377803 */ /* 0x000fe40000000000 */
        /* <DEDUP_REMOVED lines=8> */
[----:B------:R-:W-:Y:S02]  /*0610*/  ISETP.NE.AND P0, PT, R50, RZ, PT ;  /* 0x000000ff3200720c */ /* 0x000fe40003f05270 */
[----:B------:R-:W-:Y:S02]  /*0620*/  ISETP.GE.AND P1, PT, R57, UR4, PT ;  /* 0x0000000439007c0c */ /* 0x000fe4000bf26270 */
[----:B------:R-:W-:Y:S02]  /*0630*/  P2R R50, PR, RZ, 0x1 ;  /* 0x00000001ff327803 */ /* 0x000fe40000000000 */
[----:B------:R-:W-:Y:S02]  /*0640*/  ISETP.NE.AND P0, PT, R49, RZ, PT ;  /* 0x000000ff3100720c */ /* 0x000fe40003f05270 */
[----:B------:R-:W-:-:S02]  /*0650*/  ISETP.GE.AND P2, PT, R58, UR4, PT ;  /* 0x000000043a007c0c */ /* 0x000fc4000bf46270 */
[----:B------:R-:W-:Y:S02]  /*0660*/  ISETP.GE.AND P3, PT, R59, UR4, PT ;  /* 0x000000043b007c0c */ /* 0x000fe4000bf66270 */
[----:B------:R-:W-:Y:S02]  /*0670*/  ISETP.GE.AND P4, PT, R60, UR4, PT ;  /* 0x000000043c007c0c */ /* 0x000fe4000bf86270 */
[----:B------:R-:W-:Y:S01]  /*0680*/  ISETP.GE.AND P5, PT, R61, UR4, PT ;  /* 0x000000043d007c0c */ /* 0x000fe2000bfa6270 */
[----:B------:R1:W5:Y:S01]  /*0690*/  @!P1 LDG.E R23, desc[UR10][R4.64+0x34] ;  /* 0x0000340a04179981 */ /* 0x000362000c1e1900 */
[----:B------:R-:W-:Y:S02]  /*06a0*/  ISETP.GE.AND P6, PT, R62, UR4, PT ;  /* 0x000000043e007c0c */ /* 0x000fe4000bfc6270 */
[----:B------:R-:W-:Y:S02]  /*06b0*/  P2R R49, PR, RZ, 0x1 ;  /* 0x00000001ff317803 */ /* 0x000fe40000000000 */
[----:B------:R-:W-:Y:S01]  /*06c0*/  ISETP.NE.AND P0, PT, R48, RZ, PT ;  /* 0x000000ff3000720c */ /* 0x000fe20003f05270 */
[----:B------:R1:W5:Y:S03]  /*06d0*/  @!P2 LDG.E R24, desc[UR10][R4.64+0x38] ;  /* 0x0000380a0418a981 */ /* 0x000366000c1e1900 */
[----:B------:R-:W-:Y:S01]  /*06e0*/  P2R R48, PR, RZ, 0x1 ;  /* 0x00000001ff307803 */ /* 0x000fe20000000000 */
[----:B------:R1:W5:Y:S01]  /*06f0*/  @!P3 LDG.E R25, desc[UR10][R4.64+0x3c] ;  /* 0x00003c0a0419b981 */ /* 0x000362000c1e1900 */
[----:B------:R-:W-:-:S03]  /*0700*/  ISETP.NE.AND P0, PT, R11, RZ, PT ;  /* 0x000000ff0b00720c */ /* 0x000fc60003f05270 */
[----:B------:R1:W5:Y:S01]  /*0710*/  @!P4 LDG.E R26, desc[UR10][R4.64+0x40] ;  /* 0x0000400a041ac981 */ /* 0x000362000c1e1900 */
[----:B------:R-:W-:-:S03]  /*0720*/  P2R R11, PR, RZ, 0x1 ;  /* 0x00000001ff0b7803 */ /* 0x000fc60000000000 */
[----:B------:R1:W5:Y:S01]  /*0730*/  @!P5 LDG.E R27, desc[UR10][R4.64+0x44] ;  /* 0x0000440a041bd981 */ /* 0x000362000c1e1900 */
[----:B------:R-:W-:-:S03]  /*0740*/  ISETP.NE.AND P0, PT, R10, RZ, PT ;  /* 0x000000ff0a00720c */ /* 0x000fc60003f05270 */
[----:B------:R1:W5:Y:S01]  /*0750*/  @!P6 LDG.E R28, desc[UR10][R4.64+0x48] ;  /* 0x0000480a041ce981 */ /* 0x000362000c1e1900 */
[----:B------:R-:W-:Y:S01]  /*0760*/  BAR.SYNC.DEFER_BLOCKING 0x0 ;  /* 0x0000000000007b1d */ /* 0x000fe20000010000 */
[----:B------:R-:W-:Y:S02]  /*0770*/  P2R R10, PR, RZ, 0x1 ;  /* 0x00000001ff0a7803 */ /* 0x000fe40000000000 */
[----:B------:R-:W-:-:S04]  /*0780*/  ISETP.NE.AND P0, PT, R8, RZ, PT ;  /* 0x000000ff0800720c */ /* 0x000fc80003f05270 */
[----:B------:R-:W-:Y:S02]  /*0790*/  P2R R8, PR, RZ, 0x1 ;  /* 0x00000001ff087803 */ /* 0x000fe40000000000 */
[----:B------:R-:W-:-:S13]  /*07a0*/  ISETP.GE.AND P0, PT, R9, UR4, PT ;  /* 0x0000000409007c0c */ /* 0x000fda000bf06270 */
[----:B------:R1:W5:Y:S01]  /*07b0*/  @!P0 LDG.E R29, desc[UR10][R6.64] ;  /* 0x0000000a061d8981 */ /* 0x000362000c1e1900 */
[----:B------:R-:W-:-:S03]  /*07c0*/  ISETP.NE.AND P0, PT, R8, RZ, PT ;  /* 0x000000ff0800720c */ /* 0x000fc60003f05270 */
[----:B------:R1:W5:Y:S04]  /*07d0*/  @!P1 LDG.E R42, desc[UR10][R6.64+0x34] ;  /* 0x0000340a062a9981 */ /* 0x000368000c1e1900 */
[----:B------:R1:W5:Y:S04]  /*07e0*/  @!P2 LDG.E R43, desc[UR10][R6.64+0x38] ;  /* 0x0000380a062ba981 */ /* 0x000368000c1e1900 */
[----:B------:R1:W5:Y:S04]  /*07f0*/  @!P3 LDG.E R44, desc[UR10][R6.64+0x3c] ;  /* 0x00003c0a062cb981 */ /* 0x000368000c1e1900 */
[----:B------:R1:W5:Y:S01]  /*0800*/  @!P0 LDG.E R30, desc[UR10][R6.64+0x4] ;  /* 0x0000040a061e8981 */ /* 0x000362000c1e1900 */
[----:B------:R-:W-:-:S03]  /*0810*/  ISETP.NE.AND P0, PT, R10, RZ, PT ;  /* 0x000000ff0a00720c */ /* 0x000fc60003f05270 */
[----:B------:R1:W5:Y:S04]  /*0820*/  @!P4 LDG.E R45, desc[UR10][R6.64+0x40] ;  /* 0x0000400a062dc981 */ /* 0x000368000c1e1900 */
[----:B------:R1:W5:Y:S04]  /*0830*/  @!P5 LDG.E R46, desc[UR10][R6.64+0x44] ;  /* 0x0000440a062ed981 */ /* 0x000368000c1e1900 */
[----:B------:R1:W5:Y:S04]  /*0840*/  @!P6 LDG.E R47, desc[UR10][R6.64+0x48] ;  /* 0x0000480a062fe981 */ /* 0x000368000c1e1900 */
[----:B------:R1:W5:Y:S01]  /*0850*/  @!P0 LDG.E R31, desc[UR10][R6.64+0x8] ;  /* 0x0000080a061f8981 */ /* 0x000362000c1e1900 */
[----:B------:R-:W-:-:S13]  /*0860*/  ISETP.NE.AND P0, PT, R11, RZ, PT ;  /* 0x000000ff0b00720c */ /* 0x000fda0003f05270 */
        /* <DEDUP_REMOVED lines=17> */
[----:B------:R-:W-:Y:S01]  /*0980*/  ISETP.NE.AND P0, PT, R56, RZ, PT ;  /* 0x000000ff3800720c */ /* 0x000fe20003f05270 */
[----:B------:R-:W2:Y:S01]  /*0990*/  S2R R48, SR_LANEID ;  /* 0x0000000000307919 */ /* 0x000ea20000000000 */
[----:B------:R-:W-:Y:S02]  /*09a0*/  UMOV UR4, 0x400 ;  /* 0x0000040000047882 */ /* 0x000fe40000000000 */
[----:B----4-:R-:W-:-:S09]  /*09b0*/  ULEA UR4, UR5, UR4, 0x18 ;  /* 0x0000000405047291 */ /* 0x010fd2000f8ec0ff */
[----:B------:R1:W5:Y:S01]  /*09c0*/  @!P0 LDG.E R41, desc[UR10][R6.64+0x30] ;  /* 0x0000300a06298981 */ /* 0x000362000c1e1900 */
[----:B------:R-:W-:Y:S02]  /*09d0*/  LEA R49, R0, UR4, 0x2 ;  /* 0x0000000400317c11 */ /* 0x000fe4000f8e10ff */
[----:B------:R-:W-:-:S03]  /*09e0*/  SHF.R.U32.HI R124, RZ, 0x5, R0 ;  /* 0x00000005ff7c7819 */ /* 0x000fc60000011600 */
[----:B------:R-:W-:Y:S01]  /*09f0*/  IMAD R51, R0, 0x80, R49 ;  /* 0x0000008000337824 */ /* 0x000fe200078e0231 */
[----:B------:R-:W-:-:S03]  /*0a00*/  LEA R50, R124, UR4, 0x2 ;  /* 0x000000047c327c11 */ /* 0x000fc6000f8e10ff */
[----:B------:R-:W-:Y:S01]  /*0a10*/  IMAD R53, R0, -0x38, R51 ;  /* 0xffffffc800357824 */ /* 0x000fe200078e0233 */
[----:B------:R-:W-:Y:S02]  /*0a20*/  UIADD3 UR8, UPT, UPT, UR6, 0x6, URZ ;  /* 0x0000000606087890 */ /* 0x000fe4000fffe0ff */
[----:B------:R-:W-:Y:S01]  /*0a30*/  UIADD3 UR5, UPT, UPT, -UR6, UR7, URZ ;  /* 0x0000000706057290 */ /* 0x000fe2000fffe1ff */
[----:B01----:R-:W-:Y:S11]  /*0a40*/  BAR.SYNC.DEFER_BLOCKING 0x0 ;  /* 0x0000000000007b1d */ /* 0x003ff60000010000 */
.L_x_220:
[----:B------:R-:W-:Y:S01]  /*0a50*/  UISETP.LT.AND UP0, UPT, UR5, 0x6, UPT ;  /* 0x000000060500788c */ /* 0x000fe2000bf01270 */
[----:B------:R-:W-:Y:S01]  /*0a60*/  STS [R49], RZ ;  /* 0x000000ff31007388 */ /* 0x000fe20000000800 */
[----:B------:R-:W-:Y:S01]  /*0a70*/  UIADD3 UR6, UPT, UPT, UR8, -0x6, URZ ;  /* 0xfffffffa08067890 */ /* 0x000fe2000fffe0ff */
[----:B--2---:R-:W-:Y:S01]  /*0a80*/  ISETP.NE.AND P1, PT, R48, 0x1f, PT ;  /* 0x0000001f3000780c */ /* 0x004fe20003f25270 */
[----:B------:R-:W-:Y:S01]  /*0a90*/  USEL UR4, UR5, 0x6, UP0 ;  /* 0x0000000605047887 */ /* 0x000fe20008000000 */
[----:B------:R-:W-:Y:S01]  /*0aa0*/  STS [R49+0x400], RZ ;  /* 0x000400ff31007388 */ /* 0x000fe20000000800 */
[C---:B------:R-:W-:Y:S01]  /*0ab0*/  ISETP.NE.AND P2, PT, R124.reuse, 0x6, PT ;  /* 0x000000067c00780c */ /* 0x040fe20003f45270 */
[----:B------:R-:W-:Y:S01]  /*0ac0*/  UISETP.GE.AND UP0, UPT, UR8, UR9, UPT ;  /* 0x000000090800728c */ /* 0x000fe2000bf06270 */
[----:B0----5:R-:W-:Y:S01]  /*0ad0*/  SHF.R.U32.HI R4, RZ, UR6, R2 ;  /* 0x00000006ff047c19 */ /* 0x021fe20008011602 */
[----:B------:R-:W-:Y:S01]  /*0ae0*/  UBMSK UR4, URZ, UR4 ;  /* 0x00000004ff04729b */ /* 0x000fe20008000000 */
[----:B------:R-:W-:Y:S01]  /*0af0*/  STS [R49+0x800], RZ ;  /* 0x000800ff31007388 */ /* 0x000fe20000000800 */
[----:B------:R-:W-:-:S03]  /*0b00*/  ISETP.NE.AND P3, PT, R124, 0x7, PT ;  /* 0x000000077c00780c */ /* 0x000fc60003f65270 */
[----:B------:R-:W-:Y:S01]  /*0b10*/  STS [R49+0xc00], RZ ;  /* 0x000c00ff31007388 */ /* 0x000fe20000000800 */
[----:B------:R-:W-:-:S03]  /*0b20*/  LOP3.LUT R4, R4, UR4, RZ, 0xc0, !PT ;  /* 0x0000000404047c12 */ /* 0x000fc6000f8ec0ff */
[----:B------:R-:W-:Y:S02]  /*0b30*/  STS [R49+0x1000], RZ ;  /* 0x001000ff31007388 */ /* 0x000fe40000000800 */
[----:B------:R-:W-:Y:S01]  /*0b40*/  IMAD.SHL.U32 R5, R4, 0x400, RZ ;  /* 0x0000040004057824 */ /* 0x000fe200078e00ff */
[----:B------:R-:W-:Y:S01]  /*0b50*/  SHF.R.U32.HI R4, RZ, 0x4, R4 ;  /* 0x00000004ff047819 */ /* 0x000fe20000011604 */
[----:B------:R-:W-:Y:S03]  /*0b60*/  STS [R49+0x1400], RZ ;  /* 0x001400ff31007388 */ /* 0x000fe60000000800 */
[----:B------:R-:W-:Y:S01]  /*0b70*/  LOP3.LUT R54, R5, 0x7c00, RZ, 0xc0, !PT ;  /* 0x00007c0005367812 */ /* 0x000fe200078ec0ff */
[----:B------:R-:W-:Y:S01]  /*0b80*/  STS [R49+0x1800], RZ ;  /* 0x001800ff31007388 */ /* 0x000fe20000000800 */
[----:B------:R-:W-:-:S03]  /*0b90*/  LOP3.LUT R4, R4, 0xffffffe, RZ, 0xc0, !PT ;  /* 0x0ffffffe04047812 */ /* 0x000fc600078ec0ff */
[----:B------:R-:W-:Y:S01]  /*0ba0*/  STS [R49+0x1c00], RZ ;  /* 0x001c00ff31007388 */ /* 0x000fe20000000800 */
[----:B------:R-:W-:Y:S02]  /*0bb0*/  IADD3 R54, PT, PT, R4, R49, R54 ;  /* 0x0000003104367210 */ /* 0x000fe40007ffe036 */
[----:B------:R-:W-:Y:S01]  /*0bc0*/  SHF.R.U32.HI R4, RZ, UR6, R3 ;  /* 0x00000006ff047c19 */ /* 0x000fe20008011603 */
[----:B------:R-:W-:Y:S03]  /*0bd0*/  STS [R49+0x2000], RZ ;  /* 0x002000ff31007388 */ /* 0x000fe60000000800 */
[----:B------:R-:W-:Y:S01]  /*0be0*/  LOP3.LUT R4, R4, UR4, RZ, 0xc0, !PT ;  /* 0x0000000404047c12 */ /* 0x000fe2000f8ec0ff */
[----:B------:R-:W-:Y:S04]  /*0bf0*/  STS [R49+0x2400], RZ ;  /* 0x002400ff31007388 */ /* 0x000fe80000000800 */
[----:B------:R-:W-:Y:S01]  /*0c00*/  STS [R49+0x2800], RZ ;  /* 0x002800ff31007388 */ /* 0x000fe20000000800 */
[----:B------:R-:W-:Y:S01]  /*0c10*/  IMAD.SHL.U32 R5, R4, 0x400, RZ ;  /* 0x0000040004057824 */ /* 0x000fe200078e00ff */
[----:B------:R-:W-:-:S02]  /*0c20*/  SHF.R.U32.HI R4, RZ, 0x4, R4 ;  /* 0x00000004ff047819 */ /* 0x000fc40000011604 */
[----:B------:R-:W-:Y:S02]  /*0c30*/  STS [R49+0x2c00], RZ ;  /* 0x002c00ff31007388 */ /* 0x000fe40000000800 */
[----:B------:R-:W-:Y:S02]  /*0c40*/  LOP3.LUT R56, R5, 0x7c00, RZ, 0xc0, !PT ;  /* 0x00007c0005387812 */ /* 0x000fe400078ec0ff */
        /* <DEDUP_REMOVED lines=32> */
[----:B------:R-:W0:Y:S02]  /*0e50*/  LDS.U16 R52, [R54] ;  /* 0x0000000036347984 */ /* 0x000e240000000400 */
[----:B0-----:R-:W-:-:S05]  /*0e60*/  VIADD R5, R52, 0x1 ;  /* 0x0000000134057836 */ /* 0x001fca0000000000 */
[----:B------:R0:W-:Y:S04]  /*0e70*/  STS.U16 [R54], R5 ;  /* 0x0000000536007388 */ /* 0x0001e80000000400 */
[----:B------:R-:W1:Y:S01]  /*0e80*/  LDS.U16 R57, [R56] ;  /* 0x0000000038397984 */ /* 0x000e620000000400 */
[----:B0-----:R-:W-:Y:S01]  /*0e90*/  IMAD.SHL.U32 R5, R4, 0x400, RZ ;  /* 0x0000040004057824 */ /* 0x001fe200078e00ff */
[----:B------:R-:W-:-:S04]  /*0ea0*/  SHF.R.U32.HI R4, RZ, 0x4, R4 ;  /* 0x00000004ff047819 */ /* 0x000fc80000011604 */
[----:B------:R-:W-:Y:S02]  /*0eb0*/  LOP3.LUT R60, R5, 0x7c00, RZ, 0xc0, !PT ;  /* 0x00007c00053c7812 */ /* 0x000fe400078ec0ff */
[----:B------:R-:W-:-:S04]  /*0ec0*/  LOP3.LUT R4, R4, 0xffffffe, RZ, 0xc0, !PT ;  /* 0x0ffffffe04047812 */ /* 0x000fc800078ec0ff */
[----:B------:R-:W-:Y:S02]  /*0ed0*/  IADD3 R60, PT, PT, R4, R49, R60 ;  /* 0x00000031043c7210 */ /* 0x000fe40007ffe03c */
[----:B------:R-:W-:-:S04]  /*0ee0*/  SHF.R.U32.HI R4, RZ, UR6, R14 ;  /* 0x00000006ff047c19 */ /* 0x000fc8000801160e */
[----:B------:R-:W-:-:S05]  /*0ef0*/  LOP3.LUT R4, R4, UR4, RZ, 0xc0, !PT ;  /* 0x0000000404047c12 */ /* 0x000fca000f8ec0ff */
[----:B------:R-:W-:Y:S01]  /*0f00*/  IMAD.SHL.U32 R6, R4, 0x400, RZ ;  /* 0x0000040004067824 */ /* 0x000fe200078e00ff */
[----:B------:R-:W-:-:S04]  /*0f10*/  SHF.R.U32.HI R4, RZ, 0x4, R4 ;  /* 0x00000004ff047819 */ /* 0x000fc80000011604 */
[----:B------:R-:W-:Y:S02]  /*0f20*/  LOP3.LUT R6, R6, 0x7c00, RZ, 0xc0, !PT ;  /* 0x00007c0006067812 */ /* 0x000fe400078ec0ff */
[----:B------:R-:W-:-:S04]  /*0f30*/  LOP3.LUT R4, R4, 0xffffffe, RZ, 0xc0, !PT ;  /* 0x0ffffffe04047812 */ /* 0x000fc800078ec0ff */
[----:B------:R-:W-:Y:S01]  /*0f40*/  IADD3 R62, PT, PT, R4, R49, R6 ;  /* 0x00000031043e7210 */ /* 0x000fe20007ffe006 */
[----:B-1----:R-:W-:Y:S01]  /*0f50*/  VIADD R7, R57, 0x1 ;  /* 0x0000000139077836 */ /* 0x002fe20000000000 */
[----:B------:R-:W-:-:S04]  /*0f60*/  SHF.R.U32.HI R4, RZ, UR6, R15 ;  /* 0x00000006ff047c19 */ /* 0x000fc8000801160f */
[----:B------:R-:W-:Y:S01]  /*0f70*/  STS.U16 [R56], R7 ;  /* 0x0000000738007388 */ /* 0x000fe20000000400 */
[----:B------:R-:W-:-:S03]  /*0f80*/  LOP3.LUT R4, R4, UR4, RZ, 0xc0, !PT ;  /* 0x0000000404047c12 */ /* 0x000fc6000f8ec0ff */
        /* <DEDUP_REMOVED lines=129> */
[----:B------:R-:W-:Y:S01]  /*17a0*/  SHF.R.U32.HI R4, RZ, UR6, R28 ;  /* 0x00000006ff047c19 */ /* 0x000fe2000801161c */
[----:B------:R-:W0:Y:S03]  /*17b0*/  S2UR UR6, SR_CgaCtaId ;  /* 0x00000000000679c3 */ /* 0x000e260000008800 */
[----:B------:R-:W-:Y:S01]  /*17c0*/  LOP3.LUT R4, R4, UR4, RZ, 0xc0, !PT ;  /* 0x0000000404047c12 */ /* 0x000fe2000f8ec0ff */
[----:B------:R-:W-:-:S04]  /*17d0*/  UMOV UR4, 0x400 ;  /* 0x0000040000047882 */ /* 0x000fc80000000000 */
[----:B------:R-:W-:Y:S01]  /*17e0*/  IMAD.SHL.U32 R6, R4, 0x400, RZ ;  /* 0x0000040004067824 */ /* 0x000fe200078e00ff */
[----:B------:R-:W-:-:S04]  /*17f0*/  SHF.R.U32.HI R4, RZ, 0x4, R4 ;  /* 0x00000004ff047819 */ /* 0x000fc80000011604 */
[----:B------:R-:W-:Y:S02]  /*1800*/  LOP3.LUT R6, R6, 0x7c00, RZ, 0xc0, !PT ;  /* 0x00007c0006067812 */ /* 0x000fe400078ec0ff */
[----:B------:R-:W-:-:S04]  /*1810*/  LOP3.LUT R4, R4, 0xffffffe, RZ, 0xc0, !PT ;  /* 0x0ffffffe04047812 */ /* 0x000fc800078ec0ff */
[----:B------:R-:W-:Y:S01]  /*1820*/  IADD3 R90, PT, PT, R4, R49, R6 ;  /* 0x00000031045a7210 */ /* 0x000fe20007ffe006 */
[----:B-1----:R-:W-:Y:S01]  /*1830*/  VIADD R7, R85, 0x1 ;  /* 0x0000000155077836 */ /* 0x002fe20000000000 */
[----:B0-----:R-:W-:-:S04]  /*1840*/  ULEA UR4, UR6, UR4, 0x18 ;  /* 0x0000000406047291 */ /* 0x001fc8000f8ec0ff */
[----:B------:R-:W-:Y:S04]  /*1850*/  STS.U16 [R84], R7 ;  /* 0x0000000754007388 */ /* 0x000fe80000000400 */
[----:B------:R-:W0:Y:S02]  /*1860*/  LDS.U16 R87, [R86] ;  /* 0x0000000056577984 */ /* 0x000e240000000400 */
[----:B0-----:R-:W-:-:S05]  /*1870*/  VIADD R5, R87, 0x1 ;  /* 0x0000000157057836 */ /* 0x001fca0000000000 */
[----:B------:R-:W-:Y:S04]  /*1880*/  STS.U16 [R86], R5 ;  /* 0x0000000556007388 */ /* 0x000fe80000000400 */
[----:B------:R-:W0:Y:S02]  /*1890*/  LDS.U16 R89, [R88] ;  /* 0x0000000058597984 */ /* 0x000e240000000400 */
[----:B0-----:R-:W-:-:S05]  /*18a0*/  VIADD R7, R89, 0x1 ;  /* 0x0000000159077836 */ /* 0x001fca0000000000 */
[----:B------:R-:W-:Y:S04]  /*18b0*/  STS.U16 [R88], R7 ;  /* 0x0000000758007388 */ /* 0x000fe80000000400 */
[----:B------:R-:W0:Y:S02]  /*18c0*/  LDS.U16 R91, [R90] ;  /* 0x000000005a5b7984 */ /* 0x000e240000000400 */
[----:B0-----:R-:W-:-:S05]  /*18d0*/  VIADD R5, R91, 0x1 ;  /* 0x000000015b057836 */ /* 0x001fca0000000000 */
[----:B------:R-:W-:Y:S01]  /*18e0*/  STS.U16 [R90], R5 ;  /* 0x000000055a007388 */ /* 0x000fe20000000400 */
[----:B------:R-:W-:Y:S06]  /*18f0*/  BAR.SYNC.DEFER_BLOCKING 0x0 ;  /* 0x0000000000007b1d */ /* 0x000fec0000010000 */
[----:B------:R-:W-:Y:S04]  /*1900*/  LDS R92, [R51] ;  /* 0x00000000335c7984 */ /* 0x000fe80000000800 */
[----:B------:R-:W0:Y:S04]  /*1910*/  LDS R93, [R51+0x4] ;  /* 0x00000400335d7984 */ /* 0x000e280000000800 */
[----:B------:R-:W1:Y:S04]  /*1920*/  LDS R94, [R51+0x8] ;  /* 0x00000800335e7984 */ /* 0x000e680000000800 */
[----:B------:R-:W2:Y:S04]  /*1930*/  LDS R95, [R51+0xc] ;  /* 0x00000c00335f7984 */ /* 0x000ea80000000800 */
[----:B------:R-:W3:Y:S04]  /*1940*/  LDS R96, [R51+0x10] ;  /* 0x0000100033607984 */ /* 0x000ee80000000800 */
[----:B------:R-:W4:Y:S04]  /*1950*/  LDS R97, [R51+0x14] ;  /* 0x0000140033617984 */ /* 0x000f280000000800 */
[----:B------:R-:W4:Y:S04]  /*1960*/  LDS R98, [R51+0x18] ;  /* 0x0000180033627984 */ /* 0x000f280000000800 */
[----:B------:R-:W4:Y:S04]  /*1970*/  LDS R99, [R51+0x1c] ;  /* 0x00001c0033637984 */ /* 0x000f280000000800 */
[----:B------:R-:W4:Y:S04]  /*1980*/  LDS R100, [R51+0x20] ;  /* 0x0000200033647984 */ /* 0x000f280000000800 */
[----:B------:R-:W4:Y:S04]  /*1990*/  LDS R101, [R51+0x24] ;  /* 0x0000240033657984 */ /* 0x000f280000000800 */
[----:B------:R-:W4:Y:S04]  /*19a0*/  LDS R102, [R51+0x28] ;  /* 0x0000280033667984 */ /* 0x000f280000000800 */
[----:B------:R-:W4:Y:S01]  /*19b0*/  LDS R103, [R51+0x2c] ;  /* 0x00002c0033677984 */ /* 0x000f220000000800 */
[----:B0-----:R-:W-:-:S03]  /*19c0*/  IMAD.IADD R93, R92, 0x1, R93 ;  /* 0x000000015c5d7824 */ /* 0x001fc600078e025d */
[----:B------:R-:W0:Y:S01]  /*19d0*/  LDS R104, [R51+0x30] ;  /* 0x0000300033687984 */ /* 0x000e220000000800 */
[----:B-1----:R-:W-:-:S03]  /*19e0*/  IMAD.IADD R94, R94, 0x1, R93 ;  /* 0x000000015e5e7824 */ /* 0x002fc600078e025d */
[----:B------:R-:W1:Y:S01]  /*19f0*/  LDS R105, [R51+0x34] ;  /* 0x0000340033697984 */ /* 0x000e620000000800 */
[----:B--2---:R-:W-:-:S03]  /*1a00*/  IMAD.IADD R95, R95, 0x1, R94 ;  /* 0x000000015f5f7824 */ /* 0x004fc600078e025e */
[----:B------:R-:W2:Y:S01]  /*1a10*/  LDS R106, [R51+0x38] ;  /* 0x00003800336a7984 */ /* 0x000ea20000000800 */
[----:B---3--:R-:W-:-:S03]  /*1a20*/  IMAD.IADD R96, R96, 0x1, R95 ;  /* 0x0000000160607824 */ /* 0x008fc600078e025f */
[----:B------:R-:W3:Y:S01]  /*1a30*/  LDS R107, [R51+0x3c] ;  /* 0x00003c00336b7984 */ /* 0x000ee20000000800 */
[----:B----4-:R-:W-:-:S03]  /*1a40*/  IMAD.IADD R97, R97, 0x1, R96 ;  /* 0x0000000161617824 */ /* 0x010fc600078e0260 */
[----:B------:R-:W4:Y:S01]  /*1a50*/  LDS R108, [R51+0x40] ;  /* 0x00004000336c7984 */ /* 0x000f220000000800 */
[----:B------:R-:W-:-:S03]  /*1a60*/  IMAD.IADD R98, R98, 0x1, R97 ;  /* 0x0000000162627824 */ /* 0x000fc600078e0261 */
        /* <DEDUP_REMOVED lines=31> */
[----:B------:R-:W-:-:S04]  /*1c60*/  IMAD.IADD R114, R114, 0x1, R113 ;  /* 0x0000000172727824 */ /* 0x000fc800078e0271 */
[----:B0-----:R-:W-:-:S04]  /*1c70*/  IMAD.IADD R115, R115, 0x1, R114 ;  /* 0x0000000173737824 */ /* 0x001fc800078e0272 */
[----:B-1----:R-:W-:-:S04]  /*1c80*/  IMAD.IADD R116, R116, 0x1, R115 ;  /* 0x0000000174747824 */ /* 0x002fc800078e0273 */
[----:B--2---:R-:W-:-:S04]  /*1c90*/  IMAD.IADD R117, R117, 0x1, R116 ;  /* 0x0000000175757824 */ /* 0x004fc800078e0274 */
[----:B---3--:R-:W-:-:S04]  /*1ca0*/  IMAD.IADD R118, R118, 0x1, R117 ;  /* 0x0000000176767824 */ /* 0x008fc800078e0275 */
[----:B----4-:R-:W-:-:S04]  /*1cb0*/  IMAD.IADD R119, R119, 0x1, R118 ;  /* 0x0000000177777824 */ /* 0x010fc800078e0276 */
[----:B------:R-:W-:-:S04]  /*1cc0*/  IMAD.IADD R120, R120, 0x1, R119 ;  /* 0x0000000178787824 */ /* 0x000fc800078e0277 */
[----:B------:R-:W-:-:S04]  /*1cd0*/  IMAD.IADD R121, R121, 0x1, R120 ;  /* 0x0000000179797824 */ /* 0x000fc800078e0278 */
[----:B------:R-:W-:-:S04]  /*1ce0*/  IMAD.IADD R122, R122, 0x1, R121 ;  /* 0x000000017a7a7824 */ /* 0x000fc800078e0279 */
[----:B------:R-:W-:-:S04]  /*1cf0*/  IMAD.IADD R123, R123, 0x1, R122 ;  /* 0x000000017b7b7824 */ /* 0x000fc800078e027a */
[----:B------:R-:W-:-:S05]  /*1d00*/  IMAD.IADD R125, R4, 0x1, R123 ;  /* 0x00000001047d7824 */ /* 0x000fca00078e027b */
        /* <DEDUP_REMOVED lines=8> */
[----:B------:R-:W0:Y:S02]  /*1d90*/  SHFL.UP P0, R126, R127, 0x10, RZ ;  /* 0x060000007f7e7989 */ /* 0x000e2400000000ff */
[----:B0-----:R-:W-:Y:S01]  /*1da0*/  @P0 IMAD.IADD R126, R127, 0x1, R126 ;  /* 0x000000017f7e0824 */ /* 0x001fe200078e027e */
[----:B------:R-:W-:-:S03]  /*1db0*/  ISETP.NE.AND P0, PT, R124, 0x1, PT ;  /* 0x000000017c00780c */ /* 0x000fc60003f05270 */
[----:B------:R-:W-:Y:S01]  /*1dc0*/  IMAD.IADD R125, R126, 0x1, -R125 ;  /* 0x000000017e7d7824 */ /* 0x000fe200078e0a7d */
[----:B------:R-:W-:Y:S01]  /*1dd0*/  @!P1 STS [R50+0x8400], R126 ;  /* 0x0084007e32009388 */ /* 0x000fe20000000800 */
[----:B------:R-:W-:Y:S01]  /*1de0*/  BAR.SYNC.DEFER_BLOCKING 0x0 ;  /* 0x0000000000007b1d */ /* 0x000fe20000010000 */
[----:B------:R-:W-:-:S05]  /*1df0*/  ISETP.NE.AND P1, PT, R124, 0x4, PT ;  /* 0x000000047c00780c */ /* 0x000fca0003f25270 */
[----:B------:R-:W0:Y:S04]  /*1e00*/  LDS.128 R4, [UR4+0x8400] ;  /* 0x00840004ff047984 */ /* 0x000e280008000c00 */
[----:B------:R-:W1:Y:S01]  /*1e10*/  LDS.128 R8, [UR4+0x8410] ;  /* 0x00841004ff087984 */ /* 0x000e620008000c00 */
[C---:B0-----:R-:W-:Y:S01]  /*1e20*/  SEL R55, R4.reuse, R55, !P0 ;  /* 0x0000003704377207 */ /* 0x041fe20004000000 */
[----:B------:R-:W-:Y:S01]  /*1e30*/  IMAD.IADD R5, R4, 0x1, R5 ;  /* 0x0000000104057824 */ /* 0x000fe200078e0205 */
[----:B------:R-:W-:-:S03]  /*1e40*/  ISETP.NE.AND P0, PT, R124, 0x2, PT ;  /* 0x000000027c00780c */ /* 0x000fc60003f05270 */
[----:B------:R-:W-:Y:S01]  /*1e50*/  IMAD.IADD R6, R6, 0x1, R5 ;  /* 0x0000000106067824 */ /* 0x000fe200078e0205 */
[----:B------:R-:W-:Y:S02]  /*1e60*/  SEL R55, R5, R55, !P0 ;  /* 0x0000003705377207 */ /* 0x000fe40004000000 */
[----:B------:R-:W-:Y:S01]  /*1e70*/  ISETP.NE.AND P0, PT, R124, 0x3, PT ;  /* 0x000000037c00780c */ /* 0x000fe20003f05270 */
[----:B------:R-:W-:-:S03]  /*1e80*/  IMAD.IADD R7, R7, 0x1, R6 ;  /* 0x0000000107077824 */ /* 0x000fc600078e0206 */
[----:B------:R-:W-:Y:S01]  /*1e90*/  SEL R55, R6, R55, !P0 ;  /* 0x0000003706377207 */ /* 0x000fe20004000000 */
[C---:B-1----:R-:W-:Y:S01]  /*1ea0*/  IMAD.IADD R8, R7.reuse, 0x1, R8 ;  /* 0x0000000107087824 */ /* 0x042fe200078e0208 */
[----:B------:R-:W-:Y:S02]  /*1eb0*/  ISETP.NE.AND P0, PT, R124, 0x5, PT ;  /* 0x000000057c00780c */ /* 0x000fe40003f05270 */
[----:B------:R-:W-:Y:S01]  /*1ec0*/  SEL R55, R7, R55, !P1 ;  /* 0x0000003707377207 */ /* 0x000fe20004800000 */
[----:B------:R-:W-:Y:S01]  /*1ed0*/  IMAD.IADD R9, R9, 0x1, R8 ;  /* 0x0000000109097824 */ /* 0x000fe200078e0208 */
[----:B------:R-:W-:Y:S02]  /*1ee0*/  ISETP.NE.AND P1, PT, R48, RZ, PT ;  /* 0x000000ff3000720c */ /* 0x000fe40003f25270 */
[----:B------:R-:W-:Y:S01]  /*1ef0*/  SEL R55, R8, R55, !P0 ;  /* 0x0000003708377207 */ /* 0x000fe20004000000 */
[----:B------:R-:W-:Y:S01]  /*1f00*/  IMAD.IADD R10, R10, 0x1, R9 ;  /* 0x000000010a0a7824 */ /* 0x000fe200078e0209 */
[----:B------:R-:W-:-:S02]  /*1f10*/  ISETP.GT.U32.AND P0, PT, R0, 0x1f, PT ;  /* 0x0000001f0000780c */ /* 0x000fc40003f04070 */
[----:B------:R-:W-:Y:S01]  /*1f20*/  SEL R55, R9, R55, !P2 ;  /* 0x0000003709377207 */ /* 0x000fe20005000000 */
[----:B------:R-:W-:Y:S01]  /*1f30*/  IMAD.IADD R11, R11, 0x1, R10 ;  /* 0x000000010b0b7824 */ /* 0x000fe200078e020a */
[----:B------:R-:W-:Y:S02]  /*1f40*/  ISETP.GT.U32.OR P2, PT, R0, 0x1f, P1 ;  /* 0x0000001f0000780c */ /* 0x000fe40000f44470 */
[----:B------:R-:W-:Y:S02]  /*1f50*/  SEL R4, R125, RZ, P1 ;  /* 0x000000ff7d047207 */ /* 0x000fe40000800000 */
[----:B------:R-:W-:-:S05]  /*1f60*/  SEL R55, R10, R55, !P3 ;  /* 0x000000370a377207 */ /* 0x000fca0005800000 */
[----:B------:R-:W-:Y:S01]  /*1f70*/  @P0 IMAD.IADD R125, R55, 0x1, R4 ;  /* 0x00000001377d0824 */ /* 0x000fe200078e0204 */
[----:B------:R-:W-:-:S03]  /*1f80*/  ISETP.NE.AND P0, PT, R0, RZ, PT ;  /* 0x000000ff0000720c */ /* 0x000fc60003f05270 */
[----:B------:R-:W-:-:S05]  /*1f90*/  @!P2 IMAD.U32 R125, R11, 0x10000, RZ ;  /* 0x000100000b7da824 */ /* 0x000fca00078e00ff */
[----:B------:R-:W-:Y:S01]  /*1fa0*/  @!P2 STS [UR4+0x8428], R125 ;  /* 0x0084287dff00a988 */ /* 0x000fe20008000804 */
[----:B------:R-:W-:Y:S06]  /*1fb0*/  BAR.SYNC.DEFER_BLOCKING 0x0 ;  /* 0x0000000000007b1d */ /* 0x000fec0000010000 */
[----:B------:R-:W0:Y:S02]  /*1fc0*/  LDS R4, [UR4+0x8428] ;  /* 0x00842804ff047984 */ /* 0x000e240008000800 */
[----:B0-----:R-:W-:-:S05]  /*1fd0*/  SEL R4, R4, RZ, P0 ;  /* 0x000000ff04047207 */ /* 0x001fca0000000000 */
[----:B------:R-:W-:-:S04]  /*1fe0*/  IMAD.IADD R4, R4, 0x1, R125 ;  /* 0x0000000104047824 */ /* 0x000fc800078e027d */
[--C-:B------:R-:W-:Y:S01]  /*1ff0*/  IMAD.IADD R92, R92, 0x1, R4.reuse ;  /* 0x000000015c5c7824 */ /* 0x100fe200078e0204 */
[----:B------:R-:W-:Y:S01]  /*2000*/  STS [R51], R4 ;  /* 0x0000000433007388 */ /* 0x000fe20000000800 */
[--C-:B------:R-:W-:Y:S02]  /*2010*/  IMAD.IADD R6, R93, 0x1, R4.reuse ;  /* 0x000000015d067824 */ /* 0x100fe400078e0204 */
[--C-:B------:R-:W-:Y:S01]  /*2020*/  IMAD.IADD R94, R94, 0x1, R4.reuse ;  /* 0x000000015e5e7824 */ /* 0x100fe200078e0204 */
[----:B------:R-:W-:Y:S01]  /*2030*/  STS [R51+0x4], R92 ;  /* 0x0000045c33007388 */ /* 0x000fe20000000800 */
[--C-:B------:R-:W-:Y:S02]  /*2040*/  IMAD.IADD R8, R95, 0x1, R4.reuse ;  /* 0x000000015f087824 */ /* 0x100fe400078e0204 */
[--C-:B------:R-:W-:Y:S01]  /*2050*/  IMAD.IADD R96, R96, 0x1, R4.reuse ;  /* 0x0000000160607824 */ /* 0x100fe200078e0204 */
[----:B------:R-:W-:Y:S01]  /*2060*/  STS [R51+0x8], R6 ;  /* 0x0000080633007388 */ /* 0x000fe20000000800 */
[----:B------:R-:W-:-:S02]  /*2070*/  IMAD.IADD R10, R97, 0x1, R4 ;  /* 0x00000001610a7824 */ /* 0x000fc400078e0204 */
[--C-:B------:R-:W-:Y:S01]  /*2080*/  IMAD.IADD R98, R98, 0x1, R4.reuse ;  /* 0x0000000162627824 */ /* 0x100fe200078e0204 */
[----:B------:R-:W-:Y:S01]  /*2090*/  STS [R51+0xc], R94 ;  /* 0x00000c5e33007388 */ /* 0x000fe20000000800 */
        /* <DEDUP_REMOVED lines=36> */
[----:B------:R-:W-:-:S03]  /*22e0*/  IMAD.IADD R150, R123, 0x1, R4 ;  /* 0x000000017b967824 */ /* 0x000fc600078e0204 */
[----:B------:R-:W-:Y:S04]  /*22f0*/  STS [R51+0x40], R134 ;  /* 0x0000408633007388 */ /* 0x000fe80000000800 */
        /* <DEDUP_REMOVED lines=15> */
[----:B------:R-:W-:Y:S01]  /*23f0*/  STS [R51+0x80], R150 ;  /* 0x0000809633007388 */ /* 0x000fe20000000800 */
[----:B------:R-:W-:Y:S06]  /*2400*/  BAR.SYNC.DEFER_BLOCKING 0x0 ;  /* 0x0000000000007b1d */ /* 0x000fec0000010000 */
[----:B------:R-:W0:Y:S04]  /*2410*/  LDS.U16 R5, [R54] ;  /* 0x0000000036057984 */ /* 0x000e280000000400 */
[----:B------:R-:W1:Y:S04]  /*2420*/  LDS.U16 R56, [R56] ;  /* 0x0000000038387984 */ /* 0x000e680000000400 */
[----:B------:R-:W2:Y:S04]  /*2430*/  LDS.U16 R58, [R58] ;  /* 0x000000003a3a7984 */ /* 0x000ea80000000400 */
[----:B------:R-:W3:Y:S04]  /*2440*/  LDS.U16 R60, [R60] ;  /* 0x000000003c3c7984 */ /* 0x000ee80000000400 */
[----:B------:R-:W4:Y:S04]  /*2450*/  LDS.U16 R62, [R62] ;  /* 0x000000003e3e7984 */ /* 0x000f280000000400 */
[----:B------:R-:W4:Y:S04]  /*2460*/  LDS.U16 R64, [R64] ;  /* 0x0000000040407984 */ /* 0x000f280000000400 */
[----:B------:R-:W4:Y:S04]  /*2470*/  LDS.U16 R66, [R66] ;  /* 0x0000000042427984 */ /* 0x000f280000000400 */
[----:B------:R-:W4:Y:S04]  /*2480*/  LDS.U16 R68, [R68] ;  /* 0x0000000044447984 */ /* 0x000f280000000400 */
[----:B------:R-:W4:Y:S04]  /*2490*/  LDS.U16 R70, [R70] ;  /* 0x0000000046467984 */ /* 0x000f280000000400 */
[----:B------:R-:W4:Y:S04]  /*24a0*/  LDS.U16 R72, [R72] ;  /* 0x0000000048487984 */ /* 0x000f280000000400 */
[----:B------:R-:W4:Y:S01]  /*24b0*/  LDS.U16 R74, [R74] ;  /* 0x000000004a4a7984 */ /* 0x000f220000000400 */
[----:B0-----:R-:W-:-:S03]  /*24c0*/  IMAD.IADD R5, R52, 0x1, R5 ;  /* 0x0000000134057824 */ /* 0x001fc600078e0205 */
[----:B------:R-:W0:Y:S01]  /*24d0*/  LDS.U16 R76, [R76] ;  /* 0x000000004c4c7984 */ /* 0x000e220000000400 */
[----:B-1----:R-:W-:-:S03]  /*24e0*/  IMAD.IADD R56, R57, 0x1, R56 ;  /* 0x0000000139387824 */ /* 0x002fc600078e0238 */
[----:B------:R-:W1:Y:S01]  /*24f0*/  LDS.U16 R78, [R78] ;  /* 0x000000004e4e7984 */ /* 0x000e620000000400 */
[----:B--2---:R-:W-:-:S03]  /*2500*/  IMAD.IADD R58, R59, 0x1, R58 ;  /* 0x000000013b3a7824 */ /* 0x004fc600078e023a */
[----:B------:R-:W2:Y:S01]  /*2510*/  LDS.U16 R80, [R80] ;  /* 0x0000000050507984 */ /* 0x000ea20000000400 */
[----:B---3--:R-:W-:-:S03]  /*2520*/  IMAD.IADD R60, R61, 0x1, R60 ;  /* 0x000000013d3c7824 */ /* 0x008fc600078e023c */
[----:B------:R-:W3:Y:S01]  /*2530*/  LDS.U16 R82, [R82] ;  /* 0x0000000052527984 */ /* 0x000ee20000000400 */
[----:B----4-:R-:W-:-:S03]  /*2540*/  IMAD.IADD R62, R63, 0x1, R62 ;  /* 0x000000013f3e7824 */ /* 0x010fc600078e023e */
[----:B------:R-:W4:Y:S01]  /*2550*/  LDS.U16 R84, [R84] ;  /* 0x0000000054547984 */ /* 0x000f220000000400 */
[----:B------:R-:W-:-:S03]  /*2560*/  IMAD.IADD R64, R65, 0x1, R64 ;  /* 0x0000000141407824 */ /* 0x000fc600078e0240 */
[----:B------:R-:W4:Y:S01]  /*2570*/  LDS.U16 R86, [R86] ;  /* 0x0000000056567984 */ /* 0x000f220000000400 */
[----:B------:R-:W-:-:S03]  /*2580*/  IMAD.IADD R66, R67, 0x1, R66 ;  /* 0x0000000143427824 */ /* 0x000fc600078e0242 */
[----:B------:R-:W4:Y:S01]  /*2590*/  LDS.U16 R88, [R88] ;  /* 0x0000000058587984 */ /* 0x000f220000000400 */
[----:B------:R-:W-:-:S03]  /*25a0*/  IMAD.IADD R68, R69, 0x1, R68 ;  /* 0x0000000145447824 */ /* 0x000fc600078e0244 */
[----:B------:R-:W4:Y:S01]  /*25b0*/  LDS.U16 R90, [R90] ;  /* 0x000000005a5a7984 */ /* 0x000f220000000400 */
[----:B------:R-:W-:Y:S02]  /*25c0*/  IMAD.IADD R70, R71, 0x1, R70 ;  /* 0x0000000147467824 */ /* 0x000fe400078e0246 */
[----:B------:R-:W-:Y:S02]  /*25d0*/  IMAD.IADD R72, R73, 0x1, R72 ;  /* 0x0000000149487824 */ /* 0x000fe400078e0248 */
[----:B------:R-:W-:Y:S02]  /*25e0*/  IMAD.IADD R74, R75, 0x1, R74 ;  /* 0x000000014b4a7824 */ /* 0x000fe400078e024a */
[----:B0-----:R-:W-:Y:S02]  /*25f0*/  IMAD.IADD R76, R77, 0x1, R76 ;  /* 0x000000014d4c7824 */ /* 0x001fe400078e024c */
[----:B-1----:R-:W-:Y:S02]  /*2600*/  IMAD.IADD R78, R79, 0x1, R78 ;  /* 0x000000014f4e7824 */ /* 0x002fe400078e024e */
[----:B--2---:R-:W-:-:S02]  /*2610*/  IMAD.IADD R80, R81, 0x1, R80 ;  /* 0x0000000151507824 */ /* 0x004fc400078e0250 */
[----:B---3--:R-:W-:Y:S02]  /*2620*/  IMAD.IADD R82, R83, 0x1, R82 ;  /* 0x0000000153527824 */ /* 0x008fe400078e0252 */
[----:B----4-:R-:W-:Y:S02]  /*2630*/  IMAD.IADD R84, R85, 0x1, R84 ;  /* 0x0000000155547824 */ /* 0x010fe400078e0254 */
[----:B------:R-:W-:Y:S02]  /*2640*/  IMAD.IADD R86, R87, 0x1, R86 ;  /* 0x0000000157567824 */ /* 0x000fe400078e0256 */
[----:B------:R-:W-:Y:S02]  /*2650*/  IMAD.IADD R88, R89, 0x1, R88 ;  /* 0x0000000159587824 */ /* 0x000fe400078e0258 */
[----:B------:R-:W-:Y:S01]  /*2660*/  IMAD.IADD R90, R91, 0x1, R90 ;  /* 0x000000015b5a7824 */ /* 0x000fe200078e025a */
[----:B------:R-:W-:Y:S06]  /*2670*/  BAR.SYNC.DEFER_BLOCKING 0x0 ;  /* 0x0000000000007b1d */ /* 0x000fec0000010000 */
[----:B------:R-:W-:Y:S05]  /*2680*/  BRA.U UP0, `(.L_x_219) ;  /* 0x0000000500987547 */ /* 0x000fea000b800000 */
[----:B------:R-:W-:Y:S01]  /*2690*/  LEA R4, R5, UR4, 0x2 ;  /* 0x0000000405047c11 */ /* 0x000fe2000f8e10ff */
[----:B------:R-:W-:Y:S01]  /*26a0*/  UIADD3 UR8, UPT, UPT, UR8, 0x6, URZ ;  /* 0x0000000608087890 */ /* 0x000fe2000fffe0ff */
[----:B------:R-:W-:Y:S01]  /*26b0*/  LEA R5, R56, UR4, 0x2 ;  /* 0x0000000438057c11 */ /* 0x000fe2000f8e10ff */
[----:B------:R-:W-:Y:S01]  /*26c0*/  UIADD3 UR5, UPT, UPT, UR5, -0x6, URZ ;  /* 0xfffffffa05057890 */ /* 0x000fe2000fffe0ff */
[----:B------:R-:W-:Y:S01]  /*26d0*/  LEA R6, R58, UR4, 0x2 ;  /* 0x000000043a067c11 */ /* 0x000fe2000f8e10ff */
[----:B------:R0:W-:Y:S01]  /*26e0*/  STS [R4], R2 ;  /* 0x0000000204007388 */ /* 0x0001e20000000800 */
[----:B------:R-:W-:Y:S02]  /*26f0*/  LEA R7, R60, UR4, 0x2 ;  /* 0x000000043c077c11 */ /* 0x000fe4000f8e10ff */
[----:B------:R-:W-:Y:S01]  /*2700*/  LEA R8, R62, UR4, 0x2 ;  /* 0x000000043e087c11 */ /* 0x000fe2000f8e10ff */
[----:B------:R0:W-:Y:S01]  /*2710*/  STS [R5], R3 ;  /* 0x0000000305007388 */ /* 0x0001e20000000800 */
[----:B------:R-:W-:-:S02]  /*2720*/  LEA R9, R64, UR4, 0x2 ;  /* 0x0000000440097c11 */ /* 0x000fc4000f8e10ff */
[----:B------:R-:W-:Y:S01]  /*2730*/  LEA R10, R66, UR4, 0x2 ;  /* 0x00000004420a7c11 */ /* 0x000fe2000f8e10ff */
[----:B------:R0:W-:Y:S01]  /*2740*/  STS [R6], R12 ;  /* 0x0000000c06007388 */ /* 0x0001e20000000800 */
[----:B------:R-:W-:Y:S02]  /*2750*/  LEA R11, R68, UR4, 0x2 ;  /* 0x00000004440b7c11 */ /* 0x000fe4000f8e10ff */
        /* <DEDUP_REMOVED lines=16> */
[----:B------:R0:W-:Y:S04]  /*2860*/  STS [R52], R18 ;  /* 0x0000001234007388 */ /* 0x0001e80000000800 */
        /* <DEDUP_REMOVED lines=9> */
[----:B------:R0:W-:Y:S01]  /*2900*/  STS [R64], R28 ;  /* 0x0000001c40007388 */ /* 0x0001e20000000800 */
[----:B------:R-:W-:Y:S06]  /*2910*/  BAR.SYNC.DEFER_BLOCKING 0x0 ;  /* 0x0000000000007b1d */ /* 0x000fec0000010000 */
[----:B------:R0:W1:Y:S04]  /*2920*/  LDS R2, [R53] ;  /* 0x0000000035027984 */ /* 0x0000680000000800 */
[----:B------:R0:W3:Y:S04]  /*2930*/  LDS R3, [R53+0x4] ;  /* 0x0000040035037984 */ /* 0x0000e80000000800 */
[----:B------:R0:W4:Y:S04]  /*2940*/  LDS R12, [R53+0x8] ;  /* 0x00000800350c7984 */ /* 0x0001280000000800 */
[----:B------:R0:W2:Y:S04]  /*2950*/  LDS R13, [R53+0xc] ;  /* 0x00000c00350d7984 */ /* 0x0000a80000000800 */
[----:B------:R0:W0:Y:S04]  /*2960*/  LDS R14, [R53+0x10] ;  /* 0x00001000350e7984 */ /* 0x0000280000000800 */
        /* <DEDUP_REMOVED lines=13> */
[----:B------:R0:W0:Y:S01]  /*2a40*/  LDS R28, [R53+0x48] ;  /* 0x00004800351c7984 */ /* 0x0000220000000800 */
[----:B------:R-:W-:Y:S06]  /*2a50*/  BAR.SYNC.DEFER_BLOCKING 0x0 ;  /* 0x0000000000007b1d */ /* 0x000fec0000010000 */
        /* <DEDUP_REMOVED lines=20> */
[----:B------:R0:W0:Y:S04]  /*2ba0*/  LDS R29, [R53] ;  /* 0x00000000351d7984 */ /* 0x0000280000000800 */
        /* <DEDUP_REMOVED lines=19> */
[----:B-1234-:R-:W-:Y:S05]  /*2ce0*/  BRA `(.L_x_220) ;  /* 0xffffffdc00587947 */ /* 0x01efea000383ffff */
.L_x_219:
[----:B------:R-:W-:Y:S01]  /*2cf0*/  LEA R5, R5, UR4, 0x2 ;  /* 0x0000000405057c11 */ /* 0x000fe2000f8e10ff */
[----:B------:R-:W-:Y:S01]  /*2d00*/  IMAD R53, R0, -0x48, R53 ;  /* 0xffffffb800357824 */ /* 0x000fe200078e0235 */
[----:B------:R-:W-:Y:S01]  /*2d10*/  LEA R56, R56, UR4, 0x2 ;  /* 0x0000000438387c11 */ /* 0x000fe2000f8e10ff */
[----:B------:R-:W0:Y:S01]  /*2d20*/  LDCU.64 UR6, c[0x0][0x3a0] ;  /* 0x00007400ff0677ac */ /* 0x000e220008000a00 */
[----:B------:R-:W-:Y:S01]  /*2d30*/  LEA R58, R58, UR4, 0x2 ;  /* 0x000000043a3a7c11 */ /* 0x000fe2000f8e10ff */
[----:B------:R-:W-:Y:S01]  /*2d40*/  STS [R5], R2 ;  /* 0x0000000205007388 */ /* 0x000fe20000000800 */
[----:B------:R-:W-:Y:S01]  /*2d50*/  LEA R60, R60, UR4, 0x2 ;  /* 0x000000043c3c7c11 */ /* 0x000fe2000f8e10ff */
[----:B------:R-:W-:Y:S01]  /*2d60*/  VIADD R6, R0, 0x100 ;  /* 0x0000010000067836 */ /* 0x000fe20000000000 */
[----:B------:R-:W-:Y:S01]  /*2d70*/  LEA R62, R62, UR4, 0x2 ;  /* 0x000000043e3e7c11 */ /* 0x000fe2000f8e10ff */
[----:B------:R1:W-:Y:S01]  /*2d80*/  STS [R56], R3 ;  /* 0x0000000338007388 */ /* 0x0003e20000000800 */
[----:B------:R-:W-:Y:S01]  /*2d90*/  LEA R64, R64, UR4, 0x2 ;  /* 0x0000000440407c11 */ /* 0x000fe2000f8e10ff */
[----:B------:R-:W-:Y:S01]  /*2da0*/  VIADD R8, R0, 0x300 ;  /* 0x0000030000087836 */ /* 0x000fe20000000000 */
[----:B------:R-:W-:Y:S01]  /*2db0*/  LEA R66, R66, UR4, 0x2 ;  /* 0x0000000442427c11 */ /* 0x000fe2000f8e10ff */
[----:B------:R2:W-:Y:S01]  /*2dc0*/  STS [R58], R12 ;  /* 0x0000000c3a007388 */ /* 0x0005e20000000800 */
[----:B------:R-:W-:-:S02]  /*2dd0*/  LEA R68, R68, UR4, 0x2 ;  /* 0x0000000444447c11 */ /* 0x000fc4000f8e10ff */
[----:B------:R-:W-:Y:S01]  /*2de0*/  LEA R70, R70, UR4, 0x2 ;  /* 0x0000000446467c11 */ /* 0x000fe2000f8e10ff */
[----:B------:R-:W-:Y:S01]  /*2df0*/  STS [R60], R13 ;  /* 0x0000000d3c007388 */ /* 0x000fe20000000800 */
[----:B------:R-:W-:Y:S01]  /*2e00*/  LEA R72, R72, UR4, 0x2 ;  /* 0x0000000448487c11 */ /* 0x000fe2000f8e10ff */
[----:B-1----:R-:W1:Y:S01]  /*2e10*/  LDC.64 R2, c[0x0][0x388] ;  /* 0x0000e200ff027b82 */ /* 0x002e620000000a00 */
[----:B------:R-:W-:Y:S01]  /*2e20*/  LEA R74, R74, UR4, 0x2 ;  /* 0x000000044a4a7c11 */ /* 0x000fe2000f8e10ff */
[----:B------:R-:W-:Y:S01]  /*2e30*/  STS [R62], R14 ;  /* 0x0000000e3e007388 */ /* 0x000fe20000000800 */
[----:B------:R-:W-:Y:S01]  /*2e40*/  LEA R76, R76, UR4, 0x2 ;  /* 0x000000044c4c7c11 */ /* 0x000fe2000f8e10ff */
[----:B0-----:R-:W-:Y:S01]  /*2e50*/  IMAD.U32 R4, RZ, RZ, UR7 ;  /* 0x00000007ff047e24 */ /* 0x001fe2000f8e00ff */
[----:B------:R-:W-:Y:S01]  /*2e60*/  LEA R78, R78, UR4, 0x2 ;  /* 0x000000044e4e7c11 */ /* 0x000fe2000f8e10ff */
[----:B------:R-:W-:Y:S01]  /*2e70*/  STS [R64], R15 ;  /* 0x0000000f40007388 */ /* 0x000fe20000000800 */
[----:B------:R-:W-:Y:S01]  /*2e80*/  LEA R80, R80, UR4, 0x2 ;  /* 0x0000000450507c11 */ /* 0x000fe2000f8e10ff */
[----:B--2---:R-:W-:Y:S01]  /*2e90*/  VIADD R12, R0, 0x500 ;  /* 0x00000500000c7836 */ /* 0x004fe20000000000 */
[----:B------:R-:W-:Y:S01]  /*2ea0*/  LEA R82, R82, UR4, 0x2 ;  /* 0x0000000452527c11 */ /* 0x000fe2000f8e10ff */
[----:B------:R-:W-:Y:S01]  /*2eb0*/  STS [R66], R16 ;  /* 0x0000001042007388 */ /* 0x000fe20000000800 */
[----:B------:R-:W-:-:S02]  /*2ec0*/  LEA R84, R84, UR4, 0x2 ;  /* 0x0000000454547c11 */ /* 0x000fc4000f8e10ff */
[----:B------:R-:W-:Y:S01]  /*2ed0*/  LEA R86, R86, UR4, 0x2 ;  /* 0x0000000456567c11 */ /* 0x000fe2000f8e10ff */
[----:B------:R-:W-:Y:S01]  /*2ee0*/  STS [R68], R17 ;  /* 0x0000001144007388 */ /* 0x000fe20000000800 */
[----:B------:R-:W-:Y:S02]  /*2ef0*/  LEA R88, R88, UR4, 0x2 ;  /* 0x0000000458587c11 */ /* 0x000fe4000f8e10ff */
[----:B------:R-:W-:Y:S01]  /*2f00*/  LEA R90, R90, UR4, 0x2 ;  /* 0x000000045a5a7c11 */ /* 0x000fe2000f8e10ff */
[----:B------:R-:W-:Y:S01]  /*2f10*/  STS [R70], R18 ;  /* 0x0000001246007388 */ /* 0x000fe20000000800 */
[----:B------:R-:W-:Y:S02]  /*2f20*/  ISETP.LT.U32.AND P6, PT, R0, UR6, PT ;  /* 0x0000000600007c0c */ /* 0x000fe4000bfc1070 */
[----:B------:R-:W-:Y:S01]  /*2f30*/  ISETP.LT.U32.AND P2, PT, R6, UR6, PT ;  /* 0x0000000606007c0c */ /* 0x000fe2000bf41070 */
[----:B------:R-:W-:Y:S01]  /*2f40*/  STS [R72], R19 ;  /* 0x0000001348007388 */ /* 0x000fe20000000800 */
[----:B------:R-:W-:Y:S01]  /*2f50*/  ISETP.GT.U32.AND.EX P6, PT, R4, RZ, PT, P6 ;  /* 0x000000ff0400720c */ /* 0x000fe20003fc4160 */
[----:B------:R-:W-:Y:S01]  /*2f60*/  VIADD R6, R0, 0x200 ;  /* 0x0000020000067836 */ /* 0x000fe20000000000 */
[----:B------:R-:W-:Y:S01]  /*2f70*/  ISETP.LT.U32.AND P4, PT, R8, UR6, PT ;  /* 0x0000000608007c0c */ /* 0x000fe2000bf81070 */
[----:B------:R-:W-:Y:S01]  /*2f80*/  STS [R74], R20 ;  /* 0x000000144a007388 */ /* 0x000fe20000000800 */
[----:B------:R-:W-:Y:S01]  /*2f90*/  IMAD.U32 R8, RZ, RZ, UR7 ;  /* 0x00000007ff087e24 */ /* 0x000fe2000f8e00ff */
[C---:B------:R-:W-:Y:S01]  /*2fa0*/  LOP3.LUT R10, R0.reuse, 0x400, RZ, 0xfc, !PT ;  /* 0x00000400000a7812 */ /* 0x040fe200078efcff */
[----:B-1----:R-:W-:Y:S01]  /*2fb0*/  IMAD.WIDE.U32 R2, R0, 0x4, R2 ;  /* 0x0000000400027825 */ /* 0x002fe200078e0002 */
[----:B------:R-:W-:Y:S01]  /*2fc0*/  STS [R76], R21 ;  /* 0x000000154c007388 */ /* 0x000fe20000000800 */
[----:B------:R-:W-:-:S02]  /*2fd0*/  ISETP.LT.U32.AND P5, PT, R6, UR6, PT ;  /* 0x0000000606007c0c */ /* 0x000fc4000bfa1070 */
[----:B------:R-:W-:Y:S01]  /*2fe0*/  VIADD R6, R0, 0x600 ;  /* 0x0000060000067836 */ /* 0x000fe20000000000 */
[----:B------:R-:W-:Y:S01]  /*2ff0*/  STS [R78], R22 ;  /* 0x000000164e007388 */ /* 0x000fe20000000800 */
[----:B------:R-:W-:Y:S01]  /*3000*/  ISETP.LT.U32.AND P3, PT, R10, UR6, PT ;  /* 0x000000060a007c0c */ /* 0x000fe2000bf61070 */
[----:B------:R-:W-:Y:S01]  /*3010*/  IMAD.U32 R10, RZ, RZ, UR7 ;  /* 0x00000007ff0a7e24 */ /* 0x000fe2000f8e00ff */
[----:B------:R-:W-:Y:S01]  /*3020*/  ISETP.GT.U32.AND.EX P2, PT, R8, RZ, PT, P2 ;  /* 0x000000ff0800720c */ /* 0x000fe20003f44120 */
[----:B------:R-:W-:Y:S01]  /*3030*/  STS [R80], R23 ;  /* 0x0000001750007388 */ /* 0x000fe20000000800 */
[----:B------:R-:W-:Y:S01]  /*3040*/  ISETP.LT.U32.AND P0, PT, R6, UR6, PT ;  /* 0x0000000606007c0c */ /* 0x000fe2000bf01070 */
[----:B------:R-:W-:Y:S01]  /*3050*/  VIADD R6, R0, 0x700 ;  /* 0x0000070000067836 */ /* 0x000fe20000000000 */
[----:B------:R-:W-:Y:S01]  /*3060*/  ISETP.GT.U32.AND.EX P5, PT, R10, RZ, PT, P5 ;  /* 0x000000ff0a00720c */ /* 0x000fe20003fa4150 */
[----:B------:R-:W-:Y:S01]  /*3070*/  STS [R82], R24 ;  /* 0x0000001852007388 */ /* 0x000fe20000000800 */
[----:B------:R-:W-:-:S02]  /*3080*/  ISETP.GT.U32.AND.EX P4, PT, R8, RZ, PT, P4 ;  /* 0x000000ff0800720c */ /* 0x000fc40003f84140 */
[----:B------:R-:W-:Y:S01]  /*3090*/  ISETP.LT.U32.AND P1, PT, R12, UR6, PT ;  /* 0x000000060c007c0c */ /* 0x000fe2000bf21070 */
[----:B------:R-:W-:Y:S01]  /*30a0*/  STS [R84], R25 ;  /* 0x0000001954007388 */ /* 0x000fe20000000800 */
[C---:B------:R-:W-:Y:S02]  /*30b0*/  ISETP.GT.U32.AND.EX P0, PT, R8.reuse, RZ, PT, P0 ;  /* 0x000000ff0800720c */ /* 0x040fe40003f04100 */
[----:B------:R-:W-:Y:S01]  /*30c0*/  ISETP.GT.U32.AND.EX P1, PT, R8, RZ, PT, P1 ;  /* 0x000000ff0800720c */ /* 0x000fe20003f24110 */
[----:B------:R-:W-:Y:S04]  /*30d0*/  STS [R86], R26 ;  /* 0x0000001a56007388 */ /* 0x000fe80000000800 */
[----:B------:R-:W-:Y:S04]  /*30e0*/  STS [R88], R27 ;  /* 0x0000001b58007388 */ /* 0x000fe80000000800 */
[----:B------:R-:W-:Y:S01]  /*30f0*/  STS [R90], R28 ;  /* 0x0000001c5a007388 */ /* 0x000fe20000000800 */
[----:B------:R-:W-:Y:S06]  /*3100*/  BAR.SYNC.DEFER_BLOCKING 0x0 ;  /* 0x0000000000007b1d */ /* 0x000fec0000010000 */
[----:B------:R-:W0:Y:S04]  /*3110*/  LDS R7, [R53] ;  /* 0x0000000035077984 */ /* 0x000e280000000800 */
[----:B------:R-:W-:Y:S04]  /*3120*/  LDS R9, [R53+0x400] ;  /* 0x0004000035097984 */ /* 0x000fe80000000800 */
        /* <DEDUP_REMOVED lines=16> */
[----:B------:R-:W-:Y:S01]  /*3230*/  LDS R65, [R53+0x4800] ;  /* 0x0048000035417984 */ /* 0x000fe20000000800 */
[----:B------:R-:W-:Y:S06]  /*3240*/  BAR.SYNC.DEFER_BLOCKING 0x0 ;  /* 0x0000000000007b1d */ /* 0x000fec0000010000 */
[----:B------:R1:W-:Y:S04]  /*3250*/  STS [R5], R29 ;  /* 0x0000001d05007388 */ /* 0x0003e80000000800 */
[----:B------:R-:W-:Y:S04]  /*3260*/  STS [R56], R30 ;  /* 0x0000001e38007388 */ /* 0x000fe80000000800 */
[----:B------:R-:W-:Y:S01]  /*3270*/  STS [R58], R31 ;  /* 0x0000001f3a007388 */ /* 0x000fe20000000800 */
[----:B-1----:R-:W1:Y:S03]  /*3280*/  LDC.64 R4, c[0x0][0x398] ;  /* 0x0000e600ff047b82 */ /* 0x002e660000000a00 */
[----:B------:R-:W-:Y:S04]  /*3290*/  STS [R60], R32 ;  /* 0x000000203c007388 */ /* 0x000fe80000000800 */
[----:B------:R-:W-:Y:S04]  /*32a0*/  STS [R62], R33 ;  /* 0x000000213e007388 */ /* 0x000fe80000000800 */
[----:B------:R-:W-:Y:S04]  /*32b0*/  STS [R64], R34 ;  /* 0x0000002240007388 */ /* 0x000fe80000000800 */
[----:B------:R-:W-:Y:S04]  /*32c0*/  STS [R66], R35 ;  /* 0x0000002342007388 */ /* 0x000fe80000000800 */
[----:B------:R-:W-:Y:S04]  /*32d0*/  STS [R68], R36 ;  /* 0x0000002444007388 */ /* 0x000fe80000000800 */
[----:B------:R-:W-:Y:S01]  /*32e0*/  STS [R70], R37 ;  /* 0x0000002546007388 */ /* 0x000fe20000000800 */
[----:B-1----:R-:W-:-:S03]  /*32f0*/  IMAD.WIDE.U32 R4, R0, 0x4, R4 ;  /* 0x0000000400047825 */ /* 0x002fc600078e0004 */
[----:B------:R-:W-:Y:S04]  /*3300*/  STS [R72], R38 ;  /* 0x0000002648007388 */ /* 0x000fe80000000800 */
        /* <DEDUP_REMOVED lines=8> */
[----:B------:R-:W-:Y:S01]  /*3390*/  STS [R90], R47 ;  /* 0x0000002f5a007388 */ /* 0x000fe20000000800 */
[----:B------:R-:W-:Y:S06]  /*33a0*/  BAR.SYNC.DEFER_BLOCKING 0x0 ;  /* 0x0000000000007b1d */ /* 0x000fec0000010000 */
[----:B------:R-:W1:Y:S04]  /*33b0*/  @P6 LDS R67, [R53] ;  /* 0x0000000035436984 */ /* 0x000e680000000800 */
[----:B------:R-:W2:Y:S04]  /*33c0*/  LDS R29, [R53+0x400] ;  /* 0x00040000351d7984 */ /* 0x000ea80000000800 */
[----:B------:R-:W3:Y:S04]  /*33d0*/  LDS R31, [R53+0x800] ;  /* 0x00080000351f7984 */ /* 0x000ee80000000800 */
[----:B------:R-:W4:Y:S04]  /*33e0*/  LDS R33, [R53+0xc00] ;  /* 0x000c000035217984 */ /* 0x000f280000000800 */
[----:B------:R-:W5:Y:S04]  /*33f0*/  LDS R35, [R53+0x1000] ;  /* 0x0010000035237984 */ /* 0x000f680000000800 */
[----:B------:R-:W5:Y:S04]  /*3400*/  LDS R37, [R53+0x1400] ;  /* 0x0014000035257984 */ /* 0x000f680000000800 */
[----:B------:R-:W5:Y:S04]  /*3410*/  LDS R39, [R53+0x1800] ;  /* 0x0018000035277984 */ /* 0x000f680000000800 */
[----:B0-----:R0:W-:Y:S04]  /*3420*/  @P6 STG.E desc[UR10][R2.64], R7 ;  /* 0x0000000702006986 */ /* 0x0011e8000c10190a */
[----:B------:R-:W5:Y:S04]  /*3430*/  LDS R41, [R53+0x1c00] ;  /* 0x001c000035297984 */ /* 0x000f680000000800 */
[----:B-1----:R-:W-:Y:S01]  /*3440*/  @P6 STG.E desc[UR10][R4.64], R67 ;  /* 0x0000004304006986 */ /* 0x002fe2000c10190a */
[----:B------:R-:W-:Y:S01]  /*3450*/  ISETP.LT.U32.AND P6, PT, R6, UR6, PT ;  /* 0x0000000606007c0c */ /* 0x000fe2000bfc1070 */
[----:B0-----:R-:W-:Y:S01]  /*3460*/  IMAD.U32 R7, RZ, RZ, UR7 ;  /* 0x00000007ff077e24 */ /* 0x001fe2000f8e00ff */
[----:B------:R-:W-:Y:S01]  /*3470*/  LOP3.LUT R6, R0, 0x800, RZ, 0xfc, !PT ;  /* 0x0000080000067812 */ /* 0x000fe200078efcff */
[----:B------:R-:W-:Y:S01]  /*3480*/  @P2 STG.E desc[UR10][R2.64+0x400], R9 ;  /* 0x0004000902002986 */ /* 0x000fe2000c10190a */
[----:B------:R-:W-:-:S02]  /*3490*/  ISETP.GT.U32.AND.EX P6, PT, R10, RZ, PT, P6 ;  /* 0x000000ff0a00720c */ /* 0x000fc40003fc4160 */
[----:B------:R-:W-:Y:S01]  /*34a0*/  ISETP.GT.U32.AND.EX P3, PT, R7, RZ, PT, P3 ;  /* 0x000000ff0700720c */ /* 0x000fe20003f64130 */
[----:B--2---:R-:W-:Y:S01]  /*34b0*/  @P2 STG.E desc[UR10][R4.64+0x400], R29 ;  /* 0x0004001d04002986 */ /* 0x004fe2000c10190a */
[----:B------:R-:W-:Y:S01]  /*34c0*/  ISETP.LT.U32.AND P2, PT, R6, UR6, PT ;  /* 0x0000000606007c0c */ /* 0x000fe2000bf41070 */
[----:B------:R-:W-:Y:S02]  /*34d0*/  VIADD R6, R0, 0x900 ;  /* 0x0000090000067836 */ /* 0x000fe40000000000 */
[----:B------:R-:W-:Y:S01]  /*34e0*/  @P5 STG.E desc[UR10][R2.64+0x800], R11 ;  /* 0x0008000b02005986 */ /* 0x000fe2000c10190a */
[----:B------:R-:W-:-:S03]  /*34f0*/  ISETP.GT.U32.AND.EX P2, PT, R8, RZ, PT, P2 ;  /* 0x000000ff0800720c */ /* 0x000fc60003f44120 */
[----:B---3--:R-:W-:Y:S01]  /*3500*/  @P5 STG.E desc[UR10][R4.64+0x800], R31 ;  /* 0x0008001f04005986 */ /* 0x008fe2000c10190a */
[----:B------:R-:W-:Y:S01]  /*3510*/  ISETP.LT.U32.AND P5, PT, R6, UR6, PT ;  /* 0x0000000606007c0c */ /* 0x000fe2000bfa1070 */
[----:B------:R-:W-:Y:S02]  /*3520*/  VIADD R6, R0, 0xa00 ;  /* 0x00000a0000067836 */ /* 0x000fe40000000000 */
[----:B------:R-:W0:Y:S01]  /*3530*/  LDS R7, [R53+0x2000] ;  /* 0x0020000035077984 */ /* 0x000e220000000800 */
[----:B------:R-:W-:Y:S01]  /*3540*/  ISETP.GT.U32.AND.EX P5, PT, R8, RZ, PT, P5 ;  /* 0x000000ff0800720c */ /* 0x000fe20003fa4150 */
[----:B------:R-:W-:Y:S02]  /*3550*/  VIADD R8, R0, 0x1100 ;  /* 0x0000110000087836 */ /* 0x000fe40000000000 */
[----:B------:R-:W-:Y:S04]  /*3560*/  @P4 STG.E desc[UR10][R2.64+0xc00], R13 ;  /* 0x000c000d02004986 */ /* 0x000fe8000c10190a */
[----:B----4-:R-:W-:Y:S01]  /*3570*/  @P4 STG.E desc[UR10][R4.64+0xc00], R33 ;  /* 0x000c002104004986 */ /* 0x010fe2000c10190a */
[----:B------:R-:W-:Y:S01]  /*3580*/  ISETP.LT.U32.AND P4, PT, R6, UR6, PT ;  /* 0x0000000606007c0c */ /* 0x000fe2000bf81070 */
[----:B------:R-:W-:-:S02]  /*3590*/  VIADD R6, R0, 0xb00 ;  /* 0x00000b0000067836 */ /* 0x000fc40000000000 */
[----:B------:R-:W1:Y:S01]  /*35a0*/  LDS R9, [R53+0x2400] ;  /* 0x0024000035097984 */ /* 0x000e620000000800 */
[----:B------:R-:W-:-:S03]  /*35b0*/  ISETP.GT.U32.AND.EX P4, PT, R10, RZ, PT, P4 ;  /* 0x000000ff0a00720c */ /* 0x000fc60003f84140 */
[----:B------:R-:W2:Y:S04]  /*35c0*/  LDS R11, [R53+0x2800] ;  /* 0x00280000350b7984 */ /* 0x000ea80000000800 */
[----:B------:R-:W3:Y:S04]  /*35d0*/  LDS R13, [R53+0x2c00] ;  /* 0x002c0000350d7984 */ /* 0x000ee80000000800 */
[----:B------:R-:W-:Y:S04]  /*35e0*/  @P3 STG.E desc[UR10][R2.64+0x1000], R15 ;  /* 0x0010000f02003986 */ /* 0x000fe8000c10190a */
[----:B-----5:R-:W-:Y:S01]  /*35f0*/  @P3 STG.E desc[UR10][R4.64+0x1000], R35 ;  /* 0x0010002304003986 */ /* 0x020fe2000c10190a */
[----:B------:R-:W-:-:S02]  /*3600*/  ISETP.LT.U32.AND P3, PT, R6, UR6, PT ;  /* 0x0000000606007c0c */ /* 0x000fc4000bf61070 */
[----:B------:R-:W-:Y:S01]  /*3610*/  LOP3.LUT R6, R0, 0xc00, RZ, 0xfc, !PT ;  /* 0x00000c0000067812 */ /* 0x000fe200078efcff */
[----:B------:R-:W-:Y:S04]  /*3620*/  @P1 STG.E desc[UR10][R2.64+0x1400], R17 ;  /* 0x0014001102001986 */ /* 0x000fe8000c10190a */
[----:B------:R-:W-:Y:S01]  /*3630*/  @P1 STG.E desc[UR10][R4.64+0x1400], R37 ;  /* 0x0014002504001986 */ /* 0x000fe2000c10190a */
[----:B------:R-:W-:Y:S01]  /*3640*/  ISETP.LT.U32.AND P1, PT, R6, UR6, PT ;  /* 0x0000000606007c0c */ /* 0x000fe2000bf21070 */
[----:B------:R-:W-:Y:S02]  /*3650*/  VIADD R6, R0, 0xd00 ;  /* 0x00000d0000067836 */ /* 0x000fe40000000000 */
[----:B------:R-:W-:Y:S04]  /*3660*/  @P0 STG.E desc[UR10][R2.64+0x1800], R19 ;  /* 0x0018001302000986 */ /* 0x000fe8000c10190a */
[----:B------:R-:W-:Y:S01]  /*3670*/  @P0 STG.E desc[UR10][R4.64+0x1800], R39 ;  /* 0x0018002704000986 */ /* 0x000fe2000c10190a */
[----:B------:R-:W-:Y:S01]  /*3680*/  ISETP.LT.U32.AND P0, PT, R6, UR6, PT ;  /* 0x0000000606007c0c */ /* 0x000fe2000bf01070 */
[----:B------:R-:W-:-:S02]  /*3690*/  VIADD R6, R0, 0xe00 ;  /* 0x00000e0000067836 */ /* 0x000fc40000000000 */
[----:B------:R-:W-:Y:S04]  /*36a0*/  @P6 STG.E desc[UR10][R2.64+0x1c00], R21 ;  /* 0x001c001502006986 */ /* 0x000fe8000c10190a */
[----:B------:R-:W-:Y:S01]  /*36b0*/  @P6 STG.E desc[UR10][R4.64+0x1c00], R41 ;  /* 0x001c002904006986 */ /* 0x000fe2000c10190a */
[----:B------:R-:W-:Y:S01]  /*36c0*/  ISETP.LT.U32.AND P6, PT, R6, UR6, PT ;  /* 0x0000000606007c0c */ /* 0x000fe2000bfc1070 */
[----:B------:R-:W-:Y:S02]  /*36d0*/  IMAD.U32 R6, RZ, RZ, UR7 ;  /* 0x00000007ff067e24 */ /* 0x000fe4000f8e00ff */
[----:B------:R-:W4:Y:S03]  /*36e0*/  LDS R15, [R53+0x3000] ;  /* 0x00300000350f7984 */ /* 0x000f260000000800 */
[----:B------:R-:W-:Y:S01]  /*36f0*/  ISETP.GT.U32.AND.EX P3, PT, R6, RZ, PT, P3 ;  /* 0x000000ff0600720c */ /* 0x000fe20003f64130 */
[----:B------:R-:W5:Y:S01]  /*3700*/  LDS R17, [R53+0x3400] ;  /* 0x0034000035117984 */ /* 0x000f620000000800 */
[----:B------:R-:W-:-:S03]  /*3710*/  VIADD R6, R0, 0xf00 ;  /* 0x00000f0000067836 */ /* 0x000fc60000000000 */
[----:B------:R-:W5:Y:S04]  /*3720*/  LDS R19, [R53+0x3800] ;  /* 0x0038000035137984 */ /* 0x000f680000000800 */
[----:B------:R-:W5:Y:S04]  /*3730*/  LDS R21, [R53+0x3c00] ;  /* 0x003c000035157984 */ /* 0x000f680000000800 */
[----:B------:R-:W5:Y:S04]  /*3740*/  LDS R29, [R53+0x4000] ;  /* 0x00400000351d7984 */ /* 0x000f680000000800 */
[----:B------:R-:W5:Y:S04]  /*3750*/  LDS R31, [R53+0x4400] ;  /* 0x00440000351f7984 */ /* 0x000f680000000800 */
[----:B------:R-:W-:Y:S04]  /*3760*/  @P2 STG.E desc[UR10][R2.64+0x2000], R23 ;  /* 0x0020001702002986 */ /* 0x000fe8000c10190a */
[----:B0-----:R0:W-:Y:S01]  /*3770*/  @P2 STG.E desc[UR10][R4.64+0x2000], R7 ;  /* 0x0020000704002986 */ /* 0x0011e2000c10190a */
[----:B------:R-:W-:-:S02]  /*3780*/  ISETP.LT.U32.AND P2, PT, R6, UR6, PT ;  /* 0x0000000606007c0c */ /* 0x000fc4000bf41070 */
[C---:B------:R-:W-:Y:S01]  /*3790*/  LOP3.LUT R6, R0.reuse, 0x1000, RZ, 0xfc, !PT ;  /* 0x0000100000067812 */ /* 0x040fe200078efcff */
[----:B------:R2:W-:Y:S01]  /*37a0*/  @P5 STG.E desc[UR10][R2.64+0x2400], R25 ;  /* 0x0024001902005986 */ /* 0x0005e2000c10190a */
[----:B------:R-:W-:-:S03]  /*37b0*/  VIADD R0, R0, 0x1200 ;  /* 0x0000120000007836 */ /* 0x000fc60000000000 */
[----:B-1----:R1:W-:Y:S01]  /*37c0*/  @P5 STG.E desc[UR10][R4.64+0x2400], R9 ;  /* 0x0024000904005986 */ /* 0x0023e2000c10190a */
[----:B------:R-:W-:Y:S01]  /*37d0*/  ISETP.LT.U32.AND P5, PT, R6, UR6, PT ;  /* 0x0000000606007c0c */ /* 0x000fe2000bfa1070 */
[----:B------:R-:W-:Y:S02]  /*37e0*/  IMAD.U32 R6, RZ, RZ, UR7 ;  /* 0x00000007ff067e24 */ /* 0x000fe4000f8e00ff */
[----:B------:R1:W-:Y:S01]  /*37f0*/  @P4 STG.E desc[UR10][R2.64+0x2800], R27 ;  /* 0x0028001b02004986 */ /* 0x0003e2000c10190a */
[----:B0-----:R-:W-:Y:S02]  /*3800*/  IMAD.U32 R7, RZ, RZ, UR7 ;  /* 0x00000007ff077e24 */ /* 0x001fe4000f8e00ff */
[C---:B------:R-:W-:Y:S01]  /*3810*/  ISETP.GT.U32.AND.EX P1, PT, R6.reuse, RZ, PT, P1 ;  /* 0x000000ff0600720c */ /* 0x040fe20003f24110 */
[----:B--2---:R1:W-:Y:S01]  /*3820*/  @P4 STG.E desc[UR10][R4.64+0x2800], R11 ;  /* 0x0028000b04004986 */ /* 0x0043e2000c10190a */
[----:B------:R-:W-:Y:S02]  /*3830*/  ISETP.GT.U32.AND.EX P6, PT, R6, RZ, PT, P6 ;  /* 0x000000ff0600720c */ /* 0x000fe40003fc4160 */
[----:B------:R-:W-:Y:S01]  /*3840*/  ISETP.LT.U32.AND P4, PT, R8, UR6, PT ;  /* 0x0000000608007c0c */ /* 0x000fe2000bf81070 */
[----:B------:R1:W-:Y:S01]  /*3850*/  @P3 STG.E desc[UR10][R2.64+0x2c00], R49 ;  /* 0x002c003102003986 */ /* 0x0003e2000c10190a */
[----:B------:R-:W-:-:S02]  /*3860*/  ISETP.GT.U32.AND.EX P2, PT, R7, RZ, PT, P2 ;  /* 0x000000ff0700720c */ /* 0x000fc40003f44120 */
[----:B------:R-:W-:Y:S01]  /*3870*/  ISETP.GT.U32.AND.EX P4, PT, R6, RZ, PT, P4 ;  /* 0x000000ff0600720c */ /* 0x000fe20003f84140 */
[----:B---3--:R1:W-:Y:S01]  /*3880*/  @P3 STG.E desc[UR10][R4.64+0x2c00], R13 ;  /* 0x002c000d04003986 */ /* 0x0083e2000c10190a */
[----:B------:R-:W-:Y:S01]  /*3890*/  ISETP.LT.U32.AND P3, PT, R0, UR6, PT ;  /* 0x0000000600007c0c */ /* 0x000fe2000bf61070 */
[----:B------:R-:W-:Y:S02]  /*38a0*/  IMAD.U32 R0, RZ, RZ, UR7 ;  /* 0x00000007ff007e24 */ /* 0x000fe4000f8e00ff */
[----:B------:R1:W-:Y:S03]  /*38b0*/  @P1 STG.E desc[UR10][R2.64+0x3000], R51 ;  /* 0x0030003302001986 */ /* 0x0003e6000c10190a */
[C---:B------:R-:W-:Y:S01]  /*38c0*/  ISETP.GT.U32.AND.EX P0, PT, R0.reuse, RZ, PT, P0 ;  /* 0x000000ff0000720c */ /* 0x040fe20003f04100 */
[----:B----4-:R1:W-:Y:S01]  /*38d0*/  @P1 STG.E desc[UR10][R4.64+0x3000], R15 ;  /* 0x0030000f04001986 */ /* 0x0103e2000c10190a */
[----:B------:R-:W-:-:S02]  /*38e0*/  ISETP.GT.U32.AND.EX P5, PT, R0, RZ, PT, P5 ;  /* 0x000000ff0000720c */ /* 0x000fc40003fa4150 */
[----:B------:R-:W-:-:S09]  /*38f0*/  ISETP.GT.U32.AND.EX P3, PT, R0, RZ, PT, P3 ;  /* 0x000000ff0000720c */ /* 0x000fd20003f64130 */
[----:B------:R1:W-:Y:S04]  /*3900*/  @P0 STG.E desc[UR10][R2.64+0x3400], R55 ;  /* 0x0034003702000986 */ /* 0x0003e8000c10190a */
[----:B-----5:R1:W-:Y:S04]  /*3910*/  @P0 STG.E desc[UR10][R4.64+0x3400], R17 ;  /* 0x0034001104000986 */ /* 0x0203e8000c10190a */
[----:B------:R1:W-:Y:S04]  /*3920*/  @P6 STG.E desc[UR10][R2.64+0x3800], R57 ;  /* 0x0038003902006986 */ /* 0x0003e8000c10190a */
[----:B------:R1:W-:Y:S04]  /*3930*/  @P6 STG.E desc[UR10][R4.64+0x3800], R19 ;  /* 0x0038001304006986 */ /* 0x0003e8000c10190a */
[----:B------:R1:W-:Y:S04]  /*3940*/  @P2 STG.E desc[UR10][R2.64+0x3c00], R59 ;  /* 0x003c003b02002986 */ /* 0x0003e8000c10190a */
[----:B------:R1:W-:Y:S04]  /*3950*/  @P2 STG.E desc[UR10][R4.64+0x3c00], R21 ;  /* 0x003c001504002986 */ /* 0x0003e8000c10190a */
[----:B------:R1:W-:Y:S04]  /*3960*/  @P5 STG.E desc[UR10][R2.64+0x4000], R61 ;  /* 0x0040003d02005986 */ /* 0x0003e8000c10190a */
[----:B------:R1:W-:Y:S04]  /*3970*/  @P5 STG.E desc[UR10][R4.64+0x4000], R29 ;  /* 0x0040001d04005986 */ /* 0x0003e8000c10190a */
[----:B------:R1:W-:Y:S04]  /*3980*/  @P4 STG.E desc[UR10][R2.64+0x4400], R63 ;  /* 0x0044003f02004986 */ /* 0x0003e8000c10190a */
[----:B------:R1:W-:Y:S01]  /*3990*/  @P4 STG.E desc[UR10][R4.64+0x4400], R31 ;  /* 0x0044001f04004986 */ /* 0x0003e2000c10190a */
[----:B------:R-:W-:Y:S05]  /*39a0*/  @!P3 EXIT ;  /* 0x000000000000b94d */ /* 0x000fea0003800000 */
[----:B------:R-:W0:Y:S04]  /*39b0*/  LDS R53, [R53+0x4800] ;  /* 0x0048000035357984 */ /* 0x000e280000000800 */
[----:B------:R-:W-:Y:S04]  /*39c0*/  STG.E desc[UR10][R2.64+0x4800], R65 ;  /* 0x0048004102007986 */ /* 0x000fe8000c10190a */
[----:B0-----:R-:W-:Y:S01]  /*39d0*/  STG.E desc[UR10][R4.64+0x4800], R53 ;  /* 0x0048003504007986 */ /* 0x001fe2000c10190a */
[----:B------:R-:W-:Y:S05]  /*39e0*/  EXIT ;  /* 0x000000000000794d */ /* 0x000fea0003800000 */
.L_x_221:
        /* <DEDUP_REMOVED lines=9> */
.L_x_535:


//--------------------- .text._ZN3cub18CUB_300001_SM_10006detail10radix_sort29DeviceRadixSortOnesweepKernelINS1_5radix10policy_hubIj6float2yE10Policy1000ELNS0_9SortOrderE0EjS6_yiiNS1_21identity_decomposer_tEEEvPT5_SC_PT3_PKSD_PT1_PKSH_PT2_PKSL_T4_iiT6_ --------------------------
	.section	.text._ZN3cub18CUB_300001_SM_10006detail10radix_sort29DeviceRadixSortOnesweepKernelINS1_5radix10policy_hubIj6float2yE10Policy1000ELNS0_9SortOrderE0EjS6_yiiNS1_21identity_decomposer_tEEEvPT5_SC_PT3_PKSD_PT1_PKSH_PT2_PKSL_T4_iiT6_,"ax",@progbits
	.align	128
        .global         _ZN3cub18CUB_300001_SM_10006detail10radix_sort29DeviceRadixSortOnesweepKernelINS1_5radix10policy_hubIj6float2yE10Policy1000ELNS0_9SortOrderE0EjS6_yiiNS1_21identity_decomposer_tEEEvPT5_SC_PT3_PKSD_PT1_PKSH_PT2_PKSL_T4_iiT6_
        .type           _ZN3cub18CUB_300001_SM_10006detail10radix_sort29DeviceRadixSortOnesweepKernelINS1_5radix10policy_hubIj6float2yE10Policy1000ELNS0_9SortOrderE0EjS6_yiiNS1_21identity_decomposer_tEEEvPT5_SC_PT3_PKSD_PT1_PKSH_PT2_PKSL_T4_iiT6_,@function
        .size           _ZN3cub18CUB_300001_SM_10006detail10radix_sort29DeviceRadixSortOnesweepKernelINS1_5radix10policy_hubIj6float2yE10Policy1000ELNS0_9SortOrderE0EjS6_yiiNS1_21identity_decomposer_tEEEvPT5_SC_PT3_PKSD_PT1_PKSH_PT2_PKSL_T4_iiT6_,(.L_x_536 - _ZN3cub18CUB_300001_SM_10006detail10radix_sort29DeviceRadixSortOnesweepKernelINS1_5radix10policy_hubIj6float2yE10Policy1000ELNS0_9SortOrderE0EjS6_yiiNS1_21identity_decomposer_tEEEvPT5_SC_PT3_PKSD_PT1_PKSH_PT2_PKSL_T4_iiT6_)
        .other          _ZN3cub18CUB_300001_SM_10006detail10radix_sort29DeviceRadixSortOnesweepKernelINS1_5radix10policy_hubIj6float2yE10Policy1000ELNS0_9SortOrderE0EjS6_yiiNS1_21identity_decomposer_tEEEvPT5_SC_PT3_PKSD_PT1_PKSH_PT2_PKSL_T4_iiT6_,@"STO_CUDA_ENTRY STV_DEFAULT"
_ZN3cub18CUB_300001_SM_10006detail10radix_sort29DeviceRadixSortOnesweepKernelINS1_5radix10policy_hubIj6float2yE10Policy1000ELNS0_9SortOrderE0EjS6_yiiNS1_21identity_decomposer_tEEEvPT5_SC_PT3_PKSD_PT1_PKSH_PT2_PKSL_T4_iiT6_:
.text._ZN3cub18CUB_300001_SM_10006detail10radix_sort29DeviceRadixSortOnesweepKernelINS1_5radix10policy_hubIj6float2yE10Policy1000ELNS0_9SortOrderE0EjS6_yiiNS1_21identity_decomposer_tEEEvPT5_SC_PT3_PKSD_PT1_PKSH_PT2_PKSL_T4_iiT6_:
[----:B------:R-:W-:Y:S01]  /*0000*/  LDC R1, c[0x0][0x37c] ;  /* 0x0000df00ff017b82 */ /* 0x000fe20000000800 */
[----:B------:R-:W0:Y:S01]  /*0010*/  S2R R5, SR_TID.X ;  /* 0x0000000000057919 */ /* 0x000e220000002100 */
[----:B------:R-:W-:Y:S01]  /*0020*/  MOV R13, 0x400 ;  /* 0x00000400000d7802 */ /* 0x000fe20000000f00 */
[----:B------:R-:W1:Y:S01]  /*0030*/  LDCU.64 UR8, c[0x0][0x358] ;  /* 0x00006b00ff0877ac */ /* 0x000e620008000a00 */
[----:B------:R-:W-:Y:S01]  /*0040*/  BSSY.RECONVERGENT B0, `(.L_x_222) ;  /* 0x000000c000007945 */ /* 0x000fe20003800200 */
[----:B------:R-:W2:Y:S01]  /*0050*/  S2R R0, SR_CgaCtaId ;  /* 0x0000000000007919 */ /* 0x000ea20000008800 */
[----:B0-----:R-:W-:Y:S02]  /*0060*/  ISETP.NE.AND P0, PT, R5, RZ, PT ;  /* 0x000000ff0500720c */ /* 0x001fe40003f05270 */
[----:B--2---:R-:W-:-:S11]  /*0070*/  LEA R13, R0, R13, 0x18 ;  /* 0x0000000d000d7211 */ /* 0x004fd600078ec0ff */
[----:B-1----:R-:W-:Y:S05]  /*0080*/  @P0 BRA `(.L_x_223) ;  /* 0x00000000001c0947 */ /* 0x002fea0003800000 */
[----:B------:R-:W0:Y:S01]  /*0090*/  LDC.64 R2, c[0x0][0x388] ;  /* 0x0000e200ff027b82 */ /* 0x000e220000000a00 */
[----:B------:R-:W-:-:S05]  /*00a0*/  IMAD.MOV.U32 R7, RZ, RZ, 0x1 ;  /* 0x00000001ff077424 */ /* 0x000fca00078e00ff */
[----:B0-----:R-:W2:Y:S02]  /*00b0*/  ATOMG.E.ADD.STRONG.GPU PT, R2, desc[UR8][R2.64], R7 ;  /* 0x80000007020279a8 */ /* 0x001ea400081ef108 */
[----:B------:R-:W0:Y:S01]  /*00c0*/  S2UR UR5, SR_CgaCtaId ;  /* 0x00000000000579c3 */ /* 0x000e220000008800 */
[----:B------:R-:W-:Y:S02]  /*00d0*/  UMOV UR4, 0x400 ;  /* 0x0000040000047882 */ /* 0x000fe40000000000 */
[----:B0-----:R-:W-:-:S09]  /*00e0*/  ULEA UR4, UR5, UR4, 0x18 ;  /* 0x0000000405047291 */ /* 0x001fd2000f8ec0ff */
[----:B--2---:R0:W-:Y:S03]  /*00f0*/  STS [UR4+0xa800], R2 ;  /* 0x00a80002ff007988 */ /* 0x0041e60008000804 */
.L_x_223:
[----:B------:R-:W-:Y:S05]  /*0100*/  BSYNC.RECONVERGENT B0 ;  /* 0x0000000000007941 */ /* 0x000fea0003800200 */
.L_x_222:
[----:B------:R-:W-:Y:S01]  /*0110*/  BAR.SYNC.DEFER_BLOCKING 0x0 ;  /* 0x0000000000007b1d */ /* 0x000fe20000010000 */
[----:B0-----:R-:W-:-:S05]  /*0120*/  SHF.R.U32.HI R2, RZ, 0x5, R5 ;  /* 0x00000005ff027819 */ /* 0x001fca0000011605 */
[----:B------:R-:W0:Y:S01]  /*0130*/  LDCU UR4, c[0x0][0x3c0] ;  /* 0x00007800ff0477ac */ /* 0x000e220008000800 */
[----:B------:R-:W1:Y:S01]  /*0140*/  S2R R33, SR_LANEID ;  /* 0x0000000000217919 */ /* 0x000e620000000000 */
[----:B------:R-:W2:Y:S02]  /*0150*/  LDS R7, [R13+0xa800] ;  /* 0x00a800000d077984 */ /* 0x000ea40000000800 */
[----:B--2---:R-:W-:-:S04]  /*0160*/  IMAD R39, R7, 0x1500, RZ ;  /* 0x0000150007277824 */ /* 0x004fc800078e02ff */
[----:B------:R-:W-:Y:S01]  /*0170*/  VIADD R12, R39, 0x1500 ;  /* 0x00001500270c7836 */ /* 0x000fe20000000000 */
[----:B------:R-:W-:-:S04]  /*0180*/  SHF.R.S32.HI R9, RZ, 0x1f, R39 ;  /* 0x0000001fff097819 */ /* 0x000fc80000011427 */
[----:B0-----:R-:W-:-:S13]  /*0190*/  ISETP.GT.AND P0, PT, R12, UR4, PT ;  /* 0x000000040c007c0c */ /* 0x001fda000bf04270 */
[----:B-1----:R-:W-:Y:S05]  /*01a0*/  @P0 BRA `(.L_x_224) ;  /* 0x00000000005c0947 */ /* 0x002fea0003800000 */
        /* <DEDUP_REMOVED lines=23> */
.L_x_224:
[C---:B------:R-:W-:Y:S01]  /*0320*/  LOP3.LUT R0, R5.reuse, 0x1f, RZ, 0xc0, !PT ;  /* 0x0000001f05007812 */ /* 0x040fe200078ec0ff */
[----:B------:R-:W0:Y:S01]  /*0330*/  LDCU.64 UR6, c[0x0][0x3a8] ;  /* 0x00007500ff0677ac */ /* 0x000e220008000a00 */
[----:B------:R-:W-:Y:S01]  /*0340*/  LOP3.LUT R3, R5, 0x3e0, RZ, 0xc0, !PT ;  /* 0x000003e005037812 */ /* 0x000fe200078ec0ff */
[----:B------:R-:W-:Y:S01]  /*0350*/  IMAD.MOV.U32 R27, RZ, RZ, -0x1 ;  /* 0xffffffffff1b7424 */ /* 0x000fe200078e00ff */
[----:B------:R-:W-:-:S03]  /*0360*/  IADD3 R11, PT, PT, -R39, UR4, RZ ;  /* 0x00000004270b7c10 */ /* 0x000fc6000fffe1ff */
[----:B------:R-:W-:-:S04]  /*0370*/  IMAD R0, R3, 0xe, R0 ;  /* 0x0000000e03007824 */ /* 0x000fc800078e0200 */
[C---:B------:R-:W-:Y:S01]  /*0380*/  VIADD R6, R0.reuse, 0x20 ;  /* 0x0000002000067836 */ /* 0x040fe20000000000 */
[----:B------:R-:W-:Y:S01]  /*0390*/  IADD3 R38, P1, PT, R39, R0, RZ ;  /* 0x0000000027267210 */ /* 0x000fe20007f3e0ff */
[C---:B------:R-:W-:Y:S01]  /*03a0*/  VIADD R8, R0.reuse, 0x40 ;  /* 0x0000004000087836 */ /* 0x040fe20000000000 */
[CC--:B------:R-:W-:Y:S01]  /*03b0*/  ISETP.GE.AND P0, PT, R0.reuse, R11.reuse, PT ;  /* 0x0000000b0000720c */ /* 0x0c0fe20003f06270 */
[----:B------:R-:W-:Y:S01]  /*03c0*/  VIADD R10, R0, 0x80 ;  /* 0x00000080000a7836 */ /* 0x000fe20000000000 */
[-C--:B------:R-:W-:Y:S01]  /*03d0*/  ISETP.GE.AND P4, PT, R6, R11.reuse, PT ;  /* 0x0000000b0600720c */ /* 0x080fe20003f86270 */
[----:B------:R-:W-:Y:S01]  /*03e0*/  VIADD R6, R0, 0x60 ;  /* 0x0000006000067836 */ /* 0x000fe20000000000 */
[-C--:B------:R-:W-:Y:S01]  /*03f0*/  ISETP.GE.AND P3, PT, R8, R11.reuse, PT ;  /* 0x0000000b0800720c */ /* 0x080fe20003f66270 */
[----:B------:R-:W-:Y:S01]  /*0400*/  IMAD.X R3, RZ, RZ, R9, P1 ;  /* 0x000000ffff037224 */ /* 0x000fe200008e0609 */
[----:B0-----:R-:W-:Y:S02]  /*0410*/  LEA R8, P1, R38, UR6, 0x2 ;  /* 0x0000000626087c11 */ /* 0x001fe4000f8210ff */
[-C--:B------:R-:W-:Y:S01]  /*0420*/  ISETP.GE.AND P6, PT, R6, R11.reuse, PT ;  /* 0x0000000b0600720c */ /* 0x080fe20003fc6270 */
[----:B------:R-:W-:Y:S01]  /*0430*/  VIADD R6, R0, 0xa0 ;  /* 0x000000a000067836 */ /* 0x000fe20000000000 */
[----:B------:R-:W-:Y:S01]  /*0440*/  LEA.HI.X R9, R38, UR7, R3, 0x2, P1 ;  /* 0x0000000726097c11 */ /* 0x000fe200088f1403 */
[----:B------:R-:W-:Y:S01]  /*0450*/  IMAD.MOV.U32 R26, RZ, RZ, -0x1 ;  /* 0xffffffffff1a7424 */ /* 0x000fe200078e00ff */
[-C--:B------:R-:W-:Y:S01]  /*0460*/  ISETP.GE.AND P5, PT, R10, R11.reuse, PT ;  /* 0x0000000b0a00720c */ /* 0x080fe20003fa6270 */
[----:B------:R-:W-:Y:S01]  /*0470*/  VIADD R10, R0, 0xc0 ;  /* 0x000000c0000a7836 */ /* 0x000fe20000000000 */
[-C--:B------:R-:W-:Y:S01]  /*0480*/  ISETP.GE.AND P2, PT, R6, R11.reuse, PT ;  /* 0x0000000b0600720c */ /* 0x080fe20003f46270 */
[----:B------:R-:W-:Y:S01]  /*0490*/  VIADD R6, R0, 0xe0 ;  /* 0x000000e000067836 */ /* 0x000fe20000000000 */
[----:B------:R1:W5:Y:S01]  /*04a0*/  @!P0 LDG.E R27, desc[UR8][R8.64] ;  /* 0x00000008081b8981 */ /* 0x000362000c1e1900 */
[----:B------:R-:W-:Y:S01]  /*04b0*/  IMAD.MOV.U32 R24, RZ, RZ, -0x1 ;  /* 0xffffffffff187424 */ /* 0x000fe200078e00ff */
[----:B------:R-:W-:-:S02]  /*04c0*/  ISETP.GE.AND P1, PT, R10, R11, PT ;  /* 0x0000000b0a00720c */ /* 0x000fc40003f26270 */
[-C--:B------:R-:W-:Y:S01]  /*04d0*/  ISETP.GE.AND P0, PT, R6, R11.reuse, PT ;  /* 0x0000000b0600720c */ /* 0x080fe20003f06270 */
[----:B------:R-:W-:Y:S01]  /*04e0*/  VIADD R6, R0, 0x100 ;  /* 0x0000010000067836 */ /* 0x000fe20000000000 */
[----:B------:R1:W5:Y:S04]  /*04f0*/  @!P4 LDG.E R26, desc[UR8][R8.64+0x80] ;  /* 0x00008008081ac981 */ /* 0x000368000c1e1900 */
[-C--:B------:R-:W-:Y:S01]  /*0500*/  ISETP.GE.AND P4, PT, R6, R11.reuse, PT ;  /* 0x0000000b0600720c */ /* 0x080fe20003f86270 */
[----:B------:R-:W-:Y:S01]  /*0510*/  VIADD R6, R0, 0x140 ;  /* 0x0000014000067836 */ /* 0x000fe20000000000 */
[----:B------:R1:W5:Y:S01]  /*0520*/  @!P6 LDG.E R24, desc[UR8][R8.64+0x180] ;  /* 0x000180080818e981 */ /* 0x000362000c1e1900 */
[----:B------:R-:W-:Y:S02]  /*0530*/  IMAD.MOV.U32 R25, RZ, RZ, -0x1 ;  /* 0xffffffffff197424 */ /* 0x000fe400078e00ff */
[----:B------:R-:W-:Y:S01]  /*0540*/  IMAD.MOV.U32 R23, RZ, RZ, -0x1 ;  /* 0xffffffffff177424 */ /* 0x000fe200078e00ff */
[----:B------:R-:W-:Y:S01]  /*0550*/  ISETP.GE.AND P6, PT, R6, R11, PT ;  /* 0x0000000b0600720c */ /* 0x000fe20003fc6270 */
[----:B------:R-:W-:-:S02]  /*0560*/  VIADD R10, R0, 0x120 ;  /* 0x00000120000a7836 */ /* 0x000fc40000000000 */
[----:B------:R-:W-:Y:S01]  /*0570*/  VIADD R6, R0, 0x160 ;  /* 0x0000016000067836 */ /* 0x000fe20000000000 */
[----:B------:R1:W5:Y:S01]  /*0580*/  @!P3 LDG.E R25, desc[UR8][R8.64+0x100] ;  /* 0x000100080819b981 */ /* 0x000362000c1e1900 */
[----:B------:R-:W-:Y:S01]  /*0590*/  IMAD.MOV.U32 R22, RZ, RZ, -0x1 ;  /* 0xffffffffff167424 */ /* 0x000fe200078e00ff */
[-C--:B------:R-:W-:Y:S01]  /*05a0*/  ISETP.GE.AND P3, PT, R10, R11.reuse, PT ;  /* 0x0000000b0a00720c */ /* 0x080fe20003f66270 */
[----:B------:R-:W-:Y:S01]  /*05b0*/  IMAD.MOV.U32 R21, RZ, RZ, -0x1 ;  /* 0xffffffffff157424 */ /* 0x000fe200078e00ff */
[----:B------:R1:W5:Y:S01]  /*05c0*/  @!P5 LDG.E R23, desc[UR8][R8.64+0x200] ;  /* 0x000200080817d981 */ /* 0x000362000c1e1900 */
[-C--:B------:R-:W-:Y:S01]  /*05d0*/  ISETP.GE.AND P5, PT, R6, R11.reuse, PT ;  /* 0x0000000b0600720c */ /* 0x080fe20003fa6270 */
[C---:B------:R-:W-:Y:S02]  /*05e0*/  VIADD R10, R0.reuse, 0x180 ;  /* 0x00000180000a7836 */ /* 0x040fe40000000000 */
[----:B------:R-:W-:Y:S01]  /*05f0*/  VIADD R6, R0, 0x1a0 ;  /* 0x000001a000067836 */ /* 0x000fe20000000000 */
[----:B------:R1:W5:Y:S02]  /*0600*/  @!P2 LDG.E R22, desc[UR8][R8.64+0x280] ;  /* 0x000280080816a981 */ /* 0x000364000c1e1900 */
[----:B------:R-:W-:-:S02]  /*0610*/  ISETP.GE.AND P2, PT, R10, R11, PT ;  /* 0x0000000b0a00720c */ /* 0x000fc40003f46270 */
[----:B------:R1:W5:Y:S01]  /*0620*/  @!P1 LDG.E R21, desc[UR8][R8.64+0x300] ;  /* 0x0003000808159981 */ /* 0x000362000c1e1900 */
[----:B------:R-:W-:Y:S01]  /*0630*/  ISETP.GE.AND P1, PT, R6, R11, PT ;  /* 0x0000000b0600720c */ /* 0x000fe20003f26270 */
[----:B------:R-:W-:Y:S02]  /*0640*/  IMAD.MOV.U32 R20, RZ, RZ, -0x1 ;  /* 0xffffffffff147424 */ /* 0x000fe400078e00ff */
[----:B------:R-:W-:Y:S02]  /*0650*/  IMAD.MOV.U32 R19, RZ, RZ, -0x1 ;  /* 0xffffffffff137424 */ /* 0x000fe400078e00ff */
[----:B------:R-:W-:Y:S02]  /*0660*/  IMAD.MOV.U32 R18, RZ, RZ, -0x1 ;  /* 0xffffffffff127424 */ /* 0x000fe400078e00ff */
[----:B------:R-:W-:Y:S01]  /*0670*/  IMAD.MOV.U32 R17, RZ, RZ, -0x1 ;  /* 0xffffffffff117424 */ /* 0x000fe200078e00ff */
[----:B------:R1:W5:Y:S01]  /*0680*/  @!P0 LDG.E R20, desc[UR8][R8.64+0x380] ;  /* 0x0003800808148981 */ /* 0x000362000c1e1900 */
[----:B------:R-:W-:-:S02]  /*0690*/  IMAD.MOV.U32 R16, RZ, RZ, -0x1 ;  /* 0xffffffffff107424 */ /* 0x000fc400078e00ff */
        /* <DEDUP_REMOVED lines=8> */
.L_x_225:
[----:B------:R-:W-:Y:S01]  /*0720*/  VIMNMX R6, PT, PT, R33, 0xe0, !PT ;  /* 0x000000e021067848 */ /* 0x000fe20007fe0100 */
[----:B------:R-:W2:Y:S01]  /*0730*/  LDCU UR4, c[0x0][0x3c8] ;  /* 0x00007900ff0477ac */ /* 0x000ea20008000800 */
[----:B------:R-:W-:Y:S01]  /*0740*/  BSSY.RECONVERGENT B0, `(.L_x_226) ;  /* 0x0000025000007945 */ /* 0x000fe20003800200 */
[--C-:B01----:R-:W-:Y:S01]  /*0750*/  IMAD.MOV.U32 R9, RZ, RZ, R33.reuse ;  /* 0x000000ffff097224 */ /* 0x103fe200078e0021 */
[----:B------:R-:W-:Y:S01]  /*0760*/  IADD3 R6, PT, PT, R6, 0x1f, -R33 ;  /* 0x0000001f06067810 */ /* 0x000fe20007ffe821 */
[----:B------:R-:W-:-:S03]  /*0770*/  UMOV UR5, 0xffffffff ;  /* 0xffffffff00057882 */ /* 0x000fc60000000000 */
[C---:B------:R-:W-:Y:S02]  /*0780*/  ISETP.GE.U32.AND P0, PT, R6.reuse, 0x1e0, PT ;  /* 0x000001e00600780c */ /* 0x040fe40003f06070 */
[----:B------:R-:W-:Y:S01]  /*0790*/  LEA.HI R8, R6, 0x1, RZ, 0x1b ;  /* 0x0000000106087811 */ /* 0x000fe200078fd8ff */
[----:B------:R-:W-:-:S03]  /*07a0*/  IMAD.SHL.U32 R6, R2, 0x400, RZ ;  /* 0x0000040002067824 */ /* 0x000fc600078e00ff */
[----:B------:R-:W-:-:S04]  /*07b0*/  LOP3.LUT R11, R8, 0xf, RZ, 0xc0, !PT ;  /* 0x0000000f080b7812 */ /* 0x000fc800078ec0ff */
[----:B------:R-:W-:Y:S01]  /*07c0*/  ISETP.NE.AND P1, PT, R11, RZ, PT ;  /* 0x000000ff0b00720c */ /* 0x000fe20003f25270 */
[----:B--2---:R-:W-:Y:S02]  /*07d0*/  USHF.L.U32 UR4, UR5, UR4, URZ ;  /* 0x0000000405047299 */ /* 0x004fe400080006ff */
[----:B------:R-:W-:Y:S10]  /*07e0*/  @!P0 BRA `(.L_x_227) ;  /* 0x0000000000688947 */ /* 0x000ff40003800000 */
[----:B------:R-:W-:Y:S01]  /*07f0*/  IMAD R10, R33, 0x4, R6 ;  /* 0x00000004210a7824 */ /* 0x000fe200078e0206 */
[----:B------:R-:W-:Y:S01]  /*0800*/  LOP3.LUT R2, R8, 0xffffff0, RZ, 0xc0, !PT ;  /* 0x0ffffff008027812 */ /* 0x000fe200078ec0ff */
[----:B------:R-:W-:-:S03]  /*0810*/  IMAD.MOV.U32 R9, RZ, RZ, R33 ;  /* 0x000000ffff097224 */ /* 0x000fc600078e0021 */
[----:B------:R-:W-:Y:S01]  /*0820*/  IADD3 R10, PT, PT, R10, 0x400, R13 ;  /* 0x000004000a0a7810 */ /* 0x000fe20007ffe00d */
[----:B------:R-:W-:-:S07]  /*0830*/  IMAD.MOV R2, RZ, RZ, -R2 ;  /* 0x000000ffff027224 */ /* 0x000fce00078e0a02 */
.L_x_228:
        /* <DEDUP_REMOVED lines=21> */
.L_x_227:
[----:B------:R-:W-:Y:S05]  /*0990*/  BSYNC.RECONVERGENT B0 ;  /* 0x0000000000007941 */ /* 0x000fea0003800200 */
.L_x_226:
        /* <DEDUP_REMOVED lines=18> */
.L_x_232:
[----:B------:R-:W-:Y:S05]  /*0ac0*/  BSYNC.RECONVERGENT B1 ;  /* 0x0000000000017941 */ /* 0x000fea0003800200 */
.L_x_231:
[----:B------:R-:W-:Y:S05]  /*0ad0*/  @!P1 BRA `(.L_x_230) ;  /* 0x0000000000489947 */ /* 0x000fea0003800000 */
[----:B------:R-:W-:Y:S02]  /*0ae0*/  ISETP.GE.U32.AND P0, PT, R28, 0x4, PT ;  /* 0x000000041c00780c */ /* 0x000fe40003f06070 */
[----:B------:R-:W-:-:S04]  /*0af0*/  LOP3.LUT R8, R8, 0x3, RZ, 0xc0, !PT ;  /* 0x0000000308087812 */ /* 0x000fc800078ec0ff */
[----:B------:R-:W-:-:S07]  /*0b00*/  ISETP.NE.AND P1, PT, R8, RZ, PT ;  /* 0x000000ff0800720c */ /* 0x000fce0003f25270 */
[C---:B0-----:R-:W-:Y:S02]  /*0b10*/  @P0 IMAD R10, R9.reuse, 0x4, R2 ;  /* 0x00000004090a0824 */ /* 0x041fe400078e0202 */
        /* <DEDUP_REMOVED lines=9> */
.L_x_233:
[----:B------:R-:W-:Y:S01]  /*0bb0*/  VIADD R8, R8, 0x1 ;  /* 0x0000000108087836 */ /* 0x000fe20000000000 */
[----:B------:R0:W-:Y:S04]  /*0bc0*/  STS [R6], RZ ;  /* 0x000000ff06007388 */ /* 0x0001e80000000800 */
[----:B------:R-:W-:Y:S01]  /*0bd0*/  ISETP.NE.AND P0, PT, R8, RZ, PT ;  /* 0x000000ff0800720c */ /* 0x000fe20003f05270 */
[----:B0-----:R-:W-:-:S12]  /*0be0*/  VIADD R6, R6, 0x80 ;  /* 0x0000008006067836 */ /* 0x001fd80000000000 */
[----:B------:R-:W-:Y:S05]  /*0bf0*/  @P0 BRA `(.L_x_233) ;  /* 0xfffffffc00ec0947 */ /* 0x000fea000383ffff */
.L_x_230:
[----:B------:R-:W-:Y:S05]  /*0c00*/  BSYNC.RECONVERGENT B0 ;  /* 0x0000000000007941 */ /* 0x000fea0003800200 */
.L_x_229:
[----:B------:R-:W2:Y:S01]  /*0c10*/  LDCU UR5, c[0x0][0x3c4] ;  /* 0x00007880ff0577ac */ /* 0x000ea20008000800 */
[----:B------:R-:W3:Y:S01]  /*0c20*/  LDC.64 R8, c[0x0][0x380] ;  /* 0x0000e000ff087b82 */ /* 0x000ee20000000a00 */
[----:B------:R-:W-:Y:S01]  /*0c30*/  ISETP.GT.U32.AND P2, PT, R5, 0xff, PT ;  /* 0x000000ff0500780c */ /* 0x000fe20003f44070 */
[----:B------:R-:W-:Y:S03]  /*0c40*/  BSSY.RECONVERGENT B0, `(.L_x_234) ;  /* 0x0000062000007945 */ /* 0x000fe60003800200 */
[----:B------:R-:W-:Y:S02]  /*0c50*/  P2R R52, PR, RZ, 0x4 ;  /* 0x00000004ff347803 */ /* 0x000fe40000000000 */
[----:B--2--5:R-:W-:Y:S02]  /*0c60*/  SHF.R.U32.HI R45, RZ, UR5, R27 ;  /* 0x00000005ff2d7c19 */ /* 0x024fe4000801161b */
[----:B------:R-:W-:-:S02]  /*0c70*/  SHF.R.U32.HI R48, RZ, UR5, R26 ;  /* 0x00000005ff307c19 */ /* 0x000fc4000801161a */
[----:B------:R-:W-:Y:S02]  /*0c80*/  LOP3.LUT R45, R45, UR4, RZ, 0x30, !PT ;  /* 0x000000042d2d7c12 */ /* 0x000fe4000f8e30ff */
[----:B------:R-:W-:Y:S02]  /*0c90*/  SHF.R.U32.HI R46, RZ, UR5, R25 ;  /* 0x00000005ff2e7c19 */ /* 0x000fe40008011619 */
[----:B------:R-:W-:Y:S01]  /*0ca0*/  SHF.R.U32.HI R47, RZ, UR5, R24 ;  /* 0x00000005ff2f7c19 */ /* 0x000fe20008011618 */
[----:B------:R-:W-:Y:S01]  /*0cb0*/  IMAD R6, R45, 0x4, R2 ;  /* 0x000000042d067824 */ /* 0x000fe200078e0202 */
[----:B------:R-:W-:Y:S01]  /*0cc0*/  LOP3.LUT R48, R48, UR4, RZ, 0x30, !PT ;  /* 0x0000000430307c12 */ /* 0x000fe2000f8e30ff */
[----:B------:R-:W-:Y:S01]  /*0cd0*/  NOP ;  /* 0x0000000000007918 */ /* 0x000fe20000000000 */
[----:B------:R-:W-:-:S03]  /*0ce0*/  SHF.R.U32.HI R44, RZ, UR5, R23 ;  /* 0x00000005ff2c7c19 */ /* 0x000fc60008011617 */
[----:B01----:R-:W-:Y:S01]  /*0cf0*/  IMAD R10, R48, 0x4, R2 ;  /* 0x00000004300a7824 */ /* 0x003fe200078e0202 */
[----:B------:R-:W-:Y:S01]  /*0d00*/  LOP3.LUT R46, R46, UR4, RZ, 0x30, !PT ;  /* 0x000000042e2e7c12 */ /* 0x000fe2000f8e30ff */
[----:B------:R0:W-:Y:S01]  /*0d10*/  ATOMS.POPC.INC.32 RZ, [R6+URZ] ;  /* 0x0000000006ff7f8c */ /* 0x0001e2000d8000ff */
[----:B------:R-:W-:Y:S02]  /*0d20*/  SHF.R.U32.HI R43, RZ, UR5, R22 ;  /* 0x00000005ff2b7c19 */ /* 0x000fe40008011616 */
[----:B------:R-:W-:Y:S01]  /*0d30*/  LOP3.LUT R47, R47, UR4, RZ, 0x30, !PT ;  /* 0x000000042f2f7c12 */ /* 0x000fe2000f8e30ff */
[--C-:B------:R-:W-:Y:S01]  /*0d40*/  IMAD R11, R46, 0x4, R2.reuse ;  /* 0x000000042e0b7824 */ /* 0x100fe200078e0202 */
[----:B------:R-:W-:Y:S01]  /*0d50*/  LOP3.LUT R44, R44, UR4, RZ, 0x30, !PT ;  /* 0x000000042c2c7c12 */ /* 0x000fe2000f8e30ff */
[----:B------:R1:W-:Y:S01]  /*0d60*/  ATOMS.POPC.INC.32 RZ, [R10+URZ] ;  /* 0x000000000aff7f8c */ /* 0x0003e2000d8000ff */
[----:B------:R-:W-:Y:S01]  /*0d70*/  LOP3.LUT R43, R43, UR4, RZ, 0x30, !PT ;  /* 0x000000042b2b7c12 */ /* 0x000fe2000f8e30ff */
[--C-:B0-----:R-:W-:Y:S01]  /*0d80*/  IMAD R6, R47, 0x4, R2.reuse ;  /* 0x000000042f067824 */ /* 0x101fe200078e0202 */
[----:B------:R-:W-:Y:S01]  /*0d90*/  SHF.R.U32.HI R42, RZ, UR5, R21 ;  /* 0x00000005ff2a7c19 */ /* 0x000fe20008011615 */
[----:B------:R-:W-:Y:S01]  /*0da0*/  IMAD R28, R44, 0x4, R2 ;  /* 0x000000042c1c7824 */ /* 0x000fe200078e0202 */
[----:B------:R-:W-:Y:S01]  /*0db0*/  SHF.R.U32.HI R41, RZ, UR5, R20 ;  /* 0x00000005ff297c19 */ /* 0x000fe20008011614 */
[----:B------:R0:W-:Y:S01]  /*0dc0*/  ATOMS.POPC.INC.32 RZ, [R11+URZ] ;  /* 0x000000000bff7f8c */ /* 0x0001e2000d8000ff */
[----:B------:R-:W-:Y:S01]  /*0dd0*/  SHF.R.U32.HI R37, RZ, UR5, R19 ;  /* 0x00000005ff257c19 */ /* 0x000fe20008011613 */
[----:B------:R-:W-:Y:S01]  /*0de0*/  IMAD R29, R43, 0x4, R2 ;  /* 0x000000042b1d7824 */ /* 0x000fe200078e0202 */
[----:B------:R-:W-:Y:S01]  /*0df0*/  SHF.R.U32.HI R34, RZ, UR5, R18 ;  /* 0x00000005ff227c19 */ /* 0x000fe20008011612 */
[----:B------:R2:W-:Y:S01]  /*0e00*/  ATOMS.POPC.INC.32 RZ, [R6+URZ] ;  /* 0x0000000006ff7f8c */ /* 0x0005e2000d8000ff */
[----:B------:R-:W-:Y:S01]  /*0e10*/  SHF.R.U32.HI R32, RZ, UR5, R17 ;  /* 0x00000005ff207c19 */ /* 0x000fe20008011611 */
[----:B-1----:R-:W-:Y:S01]  /*0e20*/  IMAD.MOV.U32 R10, RZ, RZ, RZ ;  /* 0x000000ffff0a7224 */ /* 0x002fe200078e00ff */
[----:B------:R-:W-:Y:S01]  /*0e30*/  LOP3.LUT R42, R42, UR4, RZ, 0x30, !PT ;  /* 0x000000042a2a7c12 */ /* 0x000fe2000f8e30ff */
[----:B------:R1:W-:Y:S01]  /*0e40*/  ATOMS.POPC.INC.32 RZ, [R28+URZ] ;  /* 0x000000001cff7f8c */ /* 0x0003e2000d8000ff */
[----:B------:R-:W-:Y:S01]  /*0e50*/  SHF.R.U32.HI R31, RZ, UR5, R16 ;  /* 0x00000005ff1f7c19 */ /* 0x000fe20008011610 */
[----:B0-----:R-:W-:Y:S01]  /*0e60*/  IMAD R11, R5, 0x4, R13 ;  /* 0x00000004050b7824 */ /* 0x001fe200078e020d */
[----:B------:R-:W-:Y:S01]  /*0e70*/  LOP3.LUT R41, R41, UR4, RZ, 0x30, !PT ;  /* 0x0000000429297c12 */ /* 0x000fe2000f8e30ff */
[--C-:B------:R-:W-:Y:S01]  /*0e80*/  IMAD R40, R42, 0x4, R2.reuse ;  /* 0x000000042a287824 */ /* 0x100fe200078e0202 */
[----:B------:R-:W-:Y:S01]  /*0e90*/  SHF.R.U32.HI R30, RZ, UR5, R15 ;  /* 0x00000005ff1e7c19 */ /* 0x000fe2000801160f */
[----:B------:R0:W-:Y:S01]  /*0ea0*/  ATOMS.POPC.INC.32 RZ, [R29+URZ] ;  /* 0x000000001dff7f8c */ /* 0x0001e2000d8000ff */
[----:B------:R-:W-:Y:S01]  /*0eb0*/  LOP3.LUT R37, R37, UR4, RZ, 0x30, !PT ;  /* 0x0000000425257c12 */ /* 0x000fe2000f8e30ff */
[----:B------:R-:W-:Y:S01]  /*0ec0*/  IMAD R36, R41, 0x4, R2 ;  /* 0x0000000429247824 */ /* 0x000fe200078e0202 */
[----:B--2---:R-:W-:Y:S01]  /*0ed0*/  SHF.R.U32.HI R6, RZ, UR5, R14 ;  /* 0x00000005ff067c19 */ /* 0x004fe2000801160e */
[----:B------:R2:W-:Y:S01]  /*0ee0*/  ATOMS.POPC.INC.32 RZ, [R40+URZ] ;  /* 0x0000000028ff7f8c */ /* 0x0005e2000d8000ff */
[----:B------:R-:W-:Y:S01]  /*0ef0*/  LOP3.LUT R34, R34, UR4, RZ, 0x30, !PT ;  /* 0x0000000422227c12 */ /* 0x000fe2000f8e30ff */
[--C-:B------:R-:W-:Y:S01]  /*0f00*/  IMAD R35, R37, 0x4, R2.reuse ;  /* 0x0000000425237824 */ /* 0x100fe200078e0202 */
[----:B------:R-:W-:Y:S01]  /*0f10*/  LOP3.LUT R32, R32, UR4, RZ, 0x30, !PT ;  /* 0x0000000420207c12 */ /* 0x000fe2000f8e30ff */
[----:B------:R2:W-:Y:S01]  /*0f20*/  ATOMS.POPC.INC.32 RZ, [R36+URZ] ;  /* 0x0000000024ff7f8c */ /* 0x0005e2000d8000ff */
[----:B------:R-:W-:Y:S01]  /*0f30*/  LOP3.LUT R31, R31, UR4, RZ, 0x30, !PT ;  /* 0x000000041f1f7c12 */ /* 0x000fe2000f8e30ff */
[--C-:B-1----:R-:W-:Y:S01]  /*0f40*/  IMAD R28, R34, 0x4, R2.reuse ;  /* 0x00000004221c7824 */ /* 0x102fe200078e0202 */
[----:B------:R-:W-:Y:S01]  /*0f50*/  LOP3.LUT R30, R30, UR4, RZ, 0x30, !PT ;  /* 0x000000041e1e7c12 */ /* 0x000fe2000f8e30ff */
[----:B------:R2:W-:Y:S01]  /*0f60*/  ATOMS.POPC.INC.32 RZ, [R35+URZ] ;  /* 0x0000000023ff7f8c */ /* 0x0005e2000d8000ff */
[----:B0-----:R-:W-:Y:S01]  /*0f70*/  LOP3.LUT R29, R6, UR4, RZ, 0x30, !PT ;  /* 0x00000004061d7c12 */ /* 0x001fe2000f8e30ff */
[----:B------:R-:W-:-:S02]  /*0f80*/  IMAD R6, R32, 0x4, R2 ;  /* 0x0000000420067824 */ /* 0x000fc400078e0202 */
[--C-:B------:R-:W-:Y:S01]  /*0f90*/  IMAD R49, R31, 0x4, R2.reuse ;  /* 0x000000041f317824 */ /* 0x100fe200078e0202 */
[----:B------:R2:W-:Y:S01]  /*0fa0*/  ATOMS.POPC.INC.32 RZ, [R28+URZ] ;  /* 0x000000001cff7f8c */ /* 0x0005e2000d8000ff */
[--C-:B------:R-:W-:Y:S02]  /*0fb0*/  IMAD R50, R30, 0x4, R2.reuse ;  /* 0x000000041e327824 */ /* 0x100fe400078e0202 */
[----:B------:R-:W-:Y:S01]  /*0fc0*/  IMAD R2, R29, 0x4, R2 ;  /* 0x000000041d027824 */ /* 0x000fe200078e0202 */
[----:B------:R2:W-:Y:S04]  /*0fd0*/  ATOMS.POPC.INC.32 RZ, [R6+URZ] ;  /* 0x0000000006ff7f8c */ /* 0x0005e8000d8000ff */
[----:B------:R2:W-:Y:S04]  /*0fe0*/  ATOMS.POPC.INC.32 RZ, [R49+URZ] ;  /* 0x0000000031ff7f8c */ /* 0x0005e8000d8000ff */
[----:B------:R2:W-:Y:S04]  /*0ff0*/  ATOMS.POPC.INC.32 RZ, [R50+URZ] ;  /* 0x0000000032ff7f8c */ /* 0x0005e8000d8000ff */
[----:B------:R2:W-:Y:S01]  /*1000*/  ATOMS.POPC.INC.32 RZ, [R2+URZ] ;  /* 0x0000000002ff7f8c */ /* 0x0005e2000d8000ff */
[----:B------:R-:W-:Y:S06]  /*1010*/  BAR.SYNC.DEFER_BLOCKING 0x0 ;  /* 0x0000000000007b1d */ /* 0x000fec0000010000 */
[----:B---3--:R-:W-:Y:S05]  /*1020*/  @P2 BRA `(.L_x_235) ;  /* 0x00000000008c2947 */ /* 0x008fea0003800000 */
[----:B--2---:R-:W-:Y:S04]  /*1030*/  LDS R2, [R11] ;  /* 0x000000000b027984 */ /* 0x004fe80000000800 */
[----:B------:R-:W0:Y:S04]  /*1040*/  LDS R49, [R11+0x400] ;  /* 0x000400000b317984 */ /* 0x000e280000000800 */
[----:B------:R-:W1:Y:S04]  /*1050*/  LDS R51, [R11+0x800] ;  /* 0x000800000b337984 */ /* 0x000e680000000800 */
[----:B------:R-:W2:Y:S04]  /*1060*/  LDS R53, [R11+0xc00] ;  /* 0x000c00000b357984 */ /* 0x000ea80000000800 */
[----:B------:R-:W3:Y:S04]  /*1070*/  LDS R55, [R11+0x1000] ;  /* 0x001000000b377984 */ /* 0x000ee80000000800 */
[----:B------:R-:W4:Y:S04]  /*1080*/  LDS R57, [R11+0x1400] ;  /* 0x001400000b397984 */ /* 0x000f280000000800 */
[----:B------:R-:W5:Y:S04]  /*1090*/  LDS R59, [R11+0x1800] ;  /* 0x001800000b3b7984 */ /* 0x000f680000000800 */
[----:B------:R-:W5:Y:S04]  /*10a0*/  LDS R61, [R11+0x1c00] ;  /* 0x001c00000b3d7984 */ /* 0x000f680000000800 */
[----:B------:R-:W5:Y:S04]  /*10b0*/  LDS R63, [R11+0x2000] ;  /* 0x002000000b3f7984 */ /* 0x000f680000000800 */
[----:B------:R-:W5:Y:S04]  /*10c0*/  LDS R65, [R11+0x2400] ;  /* 0x002400000b417984 */ /* 0x000f680000000800 */
[----:B------:R-:W5:Y:S01]  /*10d0*/  LDS R67, [R11+0x2800] ;  /* 0x002800000b437984 */ /* 0x000f620000000800 */
[----:B0-----:R-:W-:-:S03]  /*10e0*/  IMAD.IADD R10, R2, 0x1, R49 ;  /* 0x00000001020a7824 */ /* 0x001fc600078e0231 */
[----:B------:R-:W-:Y:S01]  /*10f0*/  STS [R11+0x400], R2 ;  /* 0x000400020b007388 */ /* 0x000fe20000000800 */
[----:B-1----:R-:W-:-:S03]  /*1100*/  IMAD.IADD R50, R10, 0x1, R51 ;  /* 0x000000010a327824 */ /* 0x002fc600078e0233 */
[----:B------:R-:W0:Y:S01]  /*1110*/  LDS R49, [R11+0x2c00] ;  /* 0x002c00000b317984 */ /* 0x000e220000000800 */
[----:B--2---:R-:W-:-:S03]  /*1120*/  IMAD.IADD R54, R50, 0x1, R53 ;  /* 0x0000000132367824 */ /* 0x004fc600078e0235 */
[----:B------:R-:W-:Y:S01]  /*1130*/  STS [R11+0xc00], R50 ;  /* 0x000c00320b007388 */ /* 0x000fe20000000800 */
[----:B---3--:R-:W-:-:S03]  /*1140*/  IMAD.IADD R56, R54, 0x1, R55 ;  /* 0x0000000136387824 */ /* 0x008fc600078e0237 */
[----:B------:R-:W-:Y:S01]  /*1150*/  STS [R11+0x1000], R54 ;  /* 0x001000360b007388 */ /* 0x000fe20000000800 */
[----:B----4-:R-:W-:-:S03]  /*1160*/  IMAD.IADD R58, R56, 0x1, R57 ;  /* 0x00000001383a7824 */ /* 0x010fc600078e0239 */
[----:B------:R-:W-:Y:S01]  /*1170*/  STS [R11+0x1400], R56 ;  /* 0x001400380b007388 */ /* 0x000fe20000000800 */
[----:B-----5:R-:W-:-:S03]  /*1180*/  IMAD.IADD R60, R58, 0x1, R59 ;  /* 0x000000013a3c7824 */ /* 0x020fc600078e023b */
[----:B------:R-:W-:Y:S01]  /*1190*/  STS [R11+0x1800], R58 ;  /* 0x0018003a0b007388 */ /* 0x000fe20000000800 */
[----:B------:R-:W-:-:S03]  /*11a0*/  IMAD.IADD R62, R60, 0x1, R61 ;  /* 0x000000013c3e7824 */ /* 0x000fc600078e023d */
[----:B------:R-:W-:Y:S01]  /*11b0*/  STS [R11+0x1c00], R60 ;  /* 0x001c003c0b007388 */ /* 0x000fe20000000800 */
[----:B------:R-:W-:-:S03]  /*11c0*/  IMAD.IADD R64, R62, 0x1, R63 ;  /* 0x000000013e407824 */ /* 0x000fc600078e023f */
[----:B------:R-:W-:Y:S01]  /*11d0*/  STS [R11+0x2000], R62 ;  /* 0x0020003e0b007388 */ /* 0x000fe20000000800 */
[----:B------:R-:W-:-:S03]  /*11e0*/  IMAD.IADD R66, R64, 0x1, R65 ;  /* 0x0000000140427824 */ /* 0x000fc600078e0241 */
[----:B------:R-:W-:Y:S01]  /*11f0*/  STS [R11+0x2400], R64 ;  /* 0x002400400b007388 */ /* 0x000fe20000000800 */
[----:B------:R-:W-:-:S03]  /*1200*/  IMAD.IADD R68, R66, 0x1, R67 ;  /* 0x0000000142447824 */ /* 0x000fc600078e0243 */
[----:B------:R-:W-:Y:S04]  /*1210*/  STS [R11+0x2800], R66 ;  /* 0x002800420b007388 */ /* 0x000fe80000000800 */
[----:B------:R-:W-:Y:S04]  /*1220*/  STS [R11], RZ ;  /* 0x000000ff0b007388 */ /* 0x000fe80000000800 */
[----:B------:R-:W-:Y:S04]  /*1230*/  STS [R11+0x2c00], R68 ;  /* 0x002c00440b007388 */ /* 0x000fe80000000800 */
[----:B------:R0:W-:Y:S02]  /*1240*/  STS [R11+0x800], R10 ;  /* 0x0008000a0b007388 */ /* 0x0001e40000000800 */
[----:B0-----:R-:W-:-:S07]  /*1250*/  IMAD.IADD R10, R68, 0x1, R49 ;  /* 0x00000001440a7824 */ /* 0x001fce00078e0231 */
.L_x_235:
[----:B------:R-:W-:Y:S05]  /*1260*/  BSYNC.RECONVERGENT B0 ;  /* 0x0000000000007941 */ /* 0x000fea0003800200 */
.L_x_234:
[C---:B------:R-:W-:Y:S01]  /*1270*/  ISETP.NE.AND P0, PT, R10.reuse, 0x1500, PT ;  /* 0x000015000a00780c */ /* 0x040fe20003f05270 */
[----:B--2---:R-:W-:Y:S01]  /*1280*/  IMAD R49, R7, 0x100, R5 ;  /* 0x0000010007317824 */ /* 0x004fe200078e0205 */
[----:B------:R-:W0:Y:S02]  /*1290*/  LDCU.64 UR6, c[0x0][0x3b8] ;  /* 0x00007700ff0677ac */ /* 0x000e240008000a00 */
[----:B------:R-:W-:Y:S01]  /*12a0*/  ISETP.LT.U32.AND P0, PT, R5, 0x100, !P0 ;  /* 0x000001000500780c */ /* 0x000fe20004701070 */
[----:B------:R-:W-:Y:S01]  /*12b0*/  IMAD.WIDE R8, R49, 0x4, R8 ;  /* 0x0000000431087825 */ /* 0x000fe200078e0208 */
[----:B------:R-:W-:-:S05]  /*12c0*/  @!P2 LOP3.LUT R49, R10, 0x40000000, RZ, 0xfc, !PT ;  /* 0x400000000a31a812 */ /* 0x000fca00078efcff */
[----:B------:R1:W-:Y:S06]  /*12d0*/  @!P2 STG.E.STRONG.SYS desc[UR8][R8.64], R49 ;  /* 0x000000310800a986 */ /* 0x0003ec000c115908 */
[----:B------:R-:W-:Y:S06]  /*12e0*/  BAR.RED.OR.DEFER_BLOCKING 0x0, P0 ;  /* 0x0000000000007b1d */ /* 0x000fec0000014800 */
[----:B------:R-:W2:Y:S01]  /*12f0*/  B2R.RESULT RZ, P0 ;  /* 0x0000000000ff731c */ /* 0x000ea20000004000 */
[----:B0-----:R-:W-:-:S04]  /*1300*/  LEA R2, P1, R38, UR6, 0x3 ;  /* 0x0000000626027c11 */ /* 0x001fc8000f8218ff */
[----:B------:R-:W-:Y:S01]  /*1310*/  LEA.HI.X R3, R38, UR7, R3, 0x3, P1 ;  /* 0x0000000726037c11 */ /* 0x000fe200088f1c03 */
[----:B-12---:R-:W-:Y:S08]  /*1320*/  @!P0 BRA `(.L_x_236) ;  /* 0x0000001000188947 */ /* 0x006ff00003800000 */
[----:B------:R-:W-:Y:S01]  /*1330*/  BSSY B1, `(.L_x_237) ;  /* 0x0000030000017945 */ /* 0x000fe20003800000 */
[----:B------:R-:W-:-:S03]  /*1340*/  IMAD R33, R5, 0x8, R13 ;  /* 0x0000000805217824 */ /* 0x000fc600078e020d */
[----:B------:R-:W-:Y:S05]  /*1350*/  @P2 BRA `(.L_x_238) ;  /* 0x0000000000b42947 */ /* 0x000fea0003800000 */
[----:B------:R-:W0:Y:S02]  /*1360*/  LDCU.64 UR6, c[0x0][0x398] ;  /* 0x00007300ff0677ac */ /* 0x000e240008000a00 */
[----:B0-----:R-:W-:-:S04]  /*1370*/  LEA R30, P0, R5, UR6, 0x3 ;  /* 0x00000006051e7c11 */ /* 0x001fc8000f8018ff */
[----:B------:R-:W-:-:S05]  /*1380*/  LEA.HI.X R31, R5, UR7, RZ, 0x3, P0 ;  /* 0x00000007051f7c11 */ /* 0x000fca00080f1cff */
[----:B------:R-:W2:Y:S01]  /*1390*/  LDG.E.64 R28, desc[UR8][R30.64] ;  /* 0x000000081e1c7981 */ /* 0x000ea2000c1e1b00 */
[----:B------:R-:W-:-:S04]  /*13a0*/  ISETP.GT.U32.AND P0, PT, R5, R45, PT ;  /* 0x0000002d0500720c */ /* 0x000fc80003f04070 */
[----:B------:R-:W-:-:S04]  /*13b0*/  SEL R11, RZ, 0x1500, !P0 ;  /* 0x00001500ff0b7807 */ /* 0x000fc80004000000 */
[----:B--2---:R-:W-:Y:S01]  /*13c0*/  IADD3 R28, P0, PT, R28, -R11, RZ ;  /* 0x8000000b1c1c7210 */ /* 0x004fe20007f1e0ff */
[----:B------:R-:W-:-:S03]  /*13d0*/  IMAD.MOV.U32 R11, RZ, RZ, R10 ;  /* 0x000000ffff0b7224 */ /* 0x000fc600078e000a */
[----:B------:R-:W-:Y:S02]  /*13e0*/  IADD3.X R29, PT, PT, R29, -0x1, RZ, P0, !PT ;  /* 0xffffffff1d1d7810 */ /* 0x000fe400007fe4ff */
[----:B------:R-:W-:-:S03]  /*13f0*/  ISETP.GE.AND P0, PT, R7, 0x1, PT ;  /* 0x000000010700780c */ /* 0x000fc60003f06270 */
[----:B------:R0:W-:Y:S10]  /*1400*/  STS.64 [R33+0xa800], R28 ;  /* 0x00a8001c21007388 */ /* 0x0001f40000000a00 */
[----:B------:R-:W-:Y:S05]  /*1410*/  @!P0 BRA `(.L_x_239) ;  /* 0x00000000006c8947 */ /* 0x000fea0003800000 */
[----:B------:R-:W-:Y:S01]  /*1420*/  BSSY B0, `(.L_x_240) ;  /* 0x0000019000007945 */ /* 0x000fe20003800000 */
[----:B------:R-:W-:Y:S02]  /*1430*/  IMAD.MOV.U32 R6, RZ, RZ, -0x1 ;  /* 0xffffffffff067424 */ /* 0x000fe400078e00ff */
[----:B------:R-:W-:Y:S02]  /*1440*/  IMAD.MOV.U32 R30, RZ, RZ, R7 ;  /* 0x000000ffff1e7224 */ /* 0x000fe400078e0007 */
[----:B------:R-:W-:-:S07]  /*1450*/  IMAD.MOV.U32 R11, RZ, RZ, R10 ;  /* 0x000000ffff0b7224 */ /* 0x000fce00078e000a */
.L_x_244:
[----:B0-----:R-:W0:Y:S01]  /*1460*/  LDC.64 R28, c[0x0][0x380] ;  /* 0x0000e000ff1c7b82 */ /* 0x001e220000000a00 */
[----:B------:R-:W-:Y:S01]  /*1470*/  VIADD R35, R30, 0xffffffff ;  /* 0xffffffff1e237836 */ /* 0x000fe20000000000 */
[----:B------:R-:W-:Y:S03]  /*1480*/  BSSY B2, `(.L_x_241) ;  /* 0x0000008000027945 */ /* 0x000fe60003800000 */
[----:B------:R-:W-:-:S04]  /*1490*/  IMAD R31, R35, 0x100, R5 ;  /* 0x00000100231f7824 */ /* 0x000fc800078e0205 */
[----:B0-----:R-:W-:-:S07]  /*14a0*/  IMAD.WIDE R28, R31, 0x4, R28 ;  /* 0x000000041f1c7825 */ /* 0x001fce00078e021c */
.L_x_242:
[----:B------:R-:W-:Y:S05]  /*14b0*/  YIELD ;  /* 0x0000000000007946 */ /* 0x000fea0003800000 */
[----:B------:R0:W-:Y:S06]  /*14c0*/  MEMBAR.SC.CTA ;  /* 0x0000000000007992 */ /* 0x0001ec0000000000 */
[----:B0-----:R-:W2:Y:S02]  /*14d0*/  LDG.E.STRONG.SYS R31, desc[UR8][R28.64] ;  /* 0x000000081c1f7981 */ /* 0x001ea4000c1f5900 */
[----:B--2---:R-:W-:-:S13]  /*14e0*/  ISETP.NE.AND P0, PT, R31, RZ, PT ;  /* 0x000000ff1f00720c */ /* 0x004fda0003f05270 */
[----:B------:R-:W-:Y:S05]  /*14f0*/  @!P0 BRA `(.L_x_242) ;  /* 0xfffffffc00ec8947 */ /* 0x000fea000383ffff */
[----:B------:R-:W-:Y:S05]  /*1500*/  BSYNC B2 ;  /* 0x0000000000027941 */ /* 0x000fea0003800000 */
.L_x_241:
[----:B------:R-:W-:Y:S01]  /*1510*/  BSSY.RECONVERGENT B2, `(.L_x_243) ;  /* 0x0000006000027945 */ /* 0x000fe20003800200 */
[C---:B------:R-:W-:Y:S02]  /*1520*/  ISETP.GT.AND P0, PT, R31.reuse, -0x1, PT ;  /* 0xffffffff1f00780c */ /* 0x040fe40003f04270 */
[----:B------:R-:W-:Y:S01]  /*1530*/  LOP3.LUT R28, R31, 0x3fffffff, RZ, 0xc0, !PT ;  /* 0x3fffffff1f1c7812 */ /* 0x000fe200078ec0ff */
[----:B------:R-:W-:Y:S05]  /*1540*/  WARPSYNC.EXCLUSIVE R6 ;  /* 0x0000000006007348 */ /* 0x000fea0003a00000 */
[----:B------:R-:W-:-:S05]  /*1550*/  IMAD.IADD R11, R28, 0x1, R11 ;  /* 0x000000011c0b7824 */ /* 0x000fca00078e020b */
[----:B------:R-:W-:-:S07]  /*1560*/  VOTE.ANY R6, PT, P0 ;  /* 0x0000000000067806 */ /* 0x000fce00000e0100 */
[----:B------:R-:W-:Y:S05]  /*1570*/  BSYNC.RECONVERGENT B2 ;  /* 0x0000000000027941 */ /* 0x000fea0003800200 */
.L_x_243:
[----:B------:R-:W-:Y:S01]  /*1580*/  ISETP.GT.U32.AND P1, PT, R30, 0x1, PT ;  /* 0x000000011e00780c */ /* 0x000fe20003f24070 */
[----:B------:R-:W-:-:S12]  /*1590*/  IMAD.MOV.U32 R30, RZ, RZ, R35 ;  /* 0x000000ffff1e7224 */ /* 0x000fd800078e0023 */
[----:B------:R-:W-:Y:S05]  /*15a0*/  @P0 BRA P1, `(.L_x_244) ;  /* 0xfffffffc00ac0947 */ /* 0x000fea000083ffff */
[----:B------:R-:W-:Y:S05]  /*15b0*/  BSYNC B0 ;  /* 0x0000000000007941 */ /* 0x000fea0003800000 */
.L_x_240:
[----:B------:R1:W2:Y:S02]  /*15c0*/  LDS.64 R28, [R33+0xa800] ;  /* 0x00a80000211c7984 */ /* 0x0002a40000000a00 */
.L_x_239:
[C---:B------:R-:W-:Y:S01]  /*15d0*/  IMAD.IADD R31, R11.reuse, 0x1, -R10 ;  /* 0x000000010b1f7824 */ /* 0x040fe200078e0a0a */
[----:B------:R-:W-:-:S04]  /*15e0*/  LOP3.LUT R11, R11, 0x80000000, RZ, 0xfc, !PT ;  /* 0x800000000b0b7812 */ /* 0x000fc800078efcff */
[C---:B0-2---:R-:W-:Y:S01]  /*15f0*/  IADD3 R28, P0, PT, R31.reuse, R28, RZ ;  /* 0x0000001c1f1c7210 */ /* 0x045fe20007f1e0ff */
[----:B------:R0:W-:Y:S03]  /*1600*/  STG.E.STRONG.SYS desc[UR8][R8.64], R11 ;  /* 0x0000000b08007986 */ /* 0x0001e6000c115908 */
[----:B------:R-:W-:-:S05]  /*1610*/  LEA.HI.X.SX32 R29, R31, R29, 0x1, P0 ;  /* 0x0000001d1f1d7211 */ /* 0x000fca00000f0eff */
[----:B------:R0:W-:Y:S04]  /*1620*/  STS.64 [R33+0xa800], R28 ;  /* 0x00a8001c21007388 */ /* 0x0001e80000000a00 */
.L_x_238:
[----:B------:R-:W-:Y:S05]  /*1630*/  BSYNC B1 ;  /* 0x0000000000017941 */ /* 0x000fea0003800000 */
.L_x_237:
[----:B------:R-:W2:Y:S01]  /*1640*/  LDC R6, c[0x0][0x3c0] ;  /* 0x0000f000ff067b82 */ /* 0x000ea20000000800 */
[----:B------:R-:W-:-:S07]  /*1650*/  IMAD R13, R45, 0x8, R13 ;  /* 0x000000082d0d7824 */ /* 0x000fce00078e020d */
[----:B0-----:R-:W0:Y:S01]  /*1660*/  LDC.64 R28, c[0x0][0x390] ;  /* 0x0000e400ff1c7b82 */ /* 0x001e220000000a00 */
[----:B--2---:R-:W-:Y:S02]  /*1670*/  ISETP.GE.AND P0, PT, R12, R6, PT ;  /* 0x000000060c00720c */ /* 0x004fe40003f06270 */
[----:B0-----:R-:W-:-:S04]  /*1680*/  ISETP.EQ.U32.AND P1, PT, R28, RZ, PT ;  /* 0x000000ff1c00720c */ /* 0x001fc80003f22070 */
[----:B------:R-:W-:-:S04]  /*1690*/  ISETP.EQ.OR.EX P0, PT, R29, RZ, !P0, P1 ;  /* 0x000000ff1d00720c */ /* 0x000fc80004702710 */
[----:B------:R-:W-:-:S13]  /*16a0*/  ISETP.GT.U32.OR P0, PT, R5, 0xff, P0 ;  /* 0x000000ff0500780c */ /* 0x000fda0000704470 */
[----:B------:R-:W-:Y:S05]  /*16b0*/  @P0 BRA `(.L_x_245) ;  /* 0x0000000000240947 */ /* 0x000fea0003800000 */
[----:B------:R-:W0:Y:S01]  /*16c0*/  LDS.64 R8, [R33+0xa800] ;  /* 0x00a8000021087984 */ /* 0x000e220000000a00 */
[C---:B------:R-:W-:Y:S02]  /*16d0*/  ISETP.GT.U32.AND P0, PT, R5.reuse, R45, PT ;  /* 0x0000002d0500720c */ /* 0x040fe40003f04070 */
[----:B------:R-:W-:Y:S02]  /*16e0*/  SHF.R.S32.HI R11, RZ, 0x1f, R10 ;  /* 0x0000001fff0b7819 */ /* 0x000fe4000001140a */
[----:B------:R-:W-:Y:S02]  /*16f0*/  SEL R31, RZ, 0x1500, !P0 ;  /* 0x00001500ff1f7807 */ /* 0x000fe40004000000 */
[----:B------:R-:W-:-:S04]  /*1700*/  LEA R4, P2, R5, R28, 0x3 ;  /* 0x0000001c05047211 */ /* 0x000fc800078418ff */
[----:B------:R-:W-:Y:S02]  /*1710*/  LEA.HI.X R5, R5, R29, RZ, 0x3, P2 ;  /* 0x0000001d05057211 */ /* 0x000fe400010f1cff */
[----:B0-----:R-:W-:-:S04]  /*1720*/  IADD3 R10, P0, P1, R8, R31, R10 ;  /* 0x0000001f080a7210 */ /* 0x001fc8000791e00a */
[----:B------:R-:W-:-:S05]  /*1730*/  IADD3.X R11, PT, PT, R9, RZ, R11, P0, P1 ;  /* 0x000000ff090b7210 */ /* 0x000fca00007e240b */
[----:B------:R0:W-:Y:S04]  /*1740*/  STG.E.64 desc[UR8][R4.64], R10 ;  /* 0x0000000a04007986 */ /* 0x0001e8000c101b08 */
.L_x_245:
[----:B------:R-:W-:Y:S05]  /*1750*/  WARPSYNC.ALL ;  /* 0x0000000000007948 */ /* 0x000fea0003800000 */
[----:B------:R-:W-:Y:S01]  /*1760*/  BAR.SYNC.DEFER_BLOCKING 0x0 ;  /* 0x0000000000007b1d */ /* 0x000fe20000010000 */
[----:B------:R-:W-:-:S05]  /*1770*/  ISETP.GT.AND P0, PT, R12, R6, PT ;  /* 0x000000060c00720c */ /* 0x000fca0003f04270 */
[----:B0-----:R0:W2:Y:S08]  /*1780*/  LDS.64 R4, [R13+0xa800] ;  /* 0x00a800000d047984 */ /* 0x0010b00000000a00 */
[----:B0-----:R-:W-:Y:S05]  /*1790*/  @P0 BRA `(.L_x_246) ;  /* 0x0000000000500947 */ /* 0x001fea0003800000 */
[----:B------:R-:W0:Y:S01]  /*17a0*/  LDCU.64 UR4, c[0x0][0x3a0] ;  /* 0x00007400ff0477ac */ /* 0x000e220008000a00 */
[----:B--2---:R-:W-:-:S05]  /*17b0*/  IADD3 R4, P1, PT, R0, R4, RZ ;  /* 0x0000000400047210 */ /* 0x004fca0007f3e0ff */
[----:B------:R-:W-:Y:S01]  /*17c0*/  IMAD.X R5, RZ, RZ, R5, P1 ;  /* 0x000000ffff057224 */ /* 0x000fe200008e0605 */
[----:B0-----:R-:W-:-:S04]  /*17d0*/  LEA R8, P1, R4, UR4, 0x2 ;  /* 0x0000000404087c11 */ /* 0x001fc8000f8210ff */
        /* <DEDUP_REMOVED lines=16> */
.L_x_246:
[----:B------:R-:W0:Y:S01]  /*18e0*/  LDCU.64 UR4, c[0x0][0x3a0] ;  /* 0x00007400ff0477ac */ /* 0x000e220008000a00 */
        /* <DEDUP_REMOVED lines=10> */
[----:B------:R-:W-:-:S03]  /*1990*/  VIADD R28, R0, 0xa0 ;  /* 0x000000a0001c7836 */ /* 0x000fc60000000000 */
[-C--:B------:R-:W-:Y:S01]  /*19a0*/  ISETP.GE.AND P6, PT, R10, R11.reuse, PT ;  /* 0x0000000b0a00720c */ /* 0x080fe20003fc6270 */
[----:B------:R-:W-:Y:S01]  /*19b0*/  VIADD R10, R0, 0xc0 ;  /* 0x000000c0000a7836 */ /* 0x000fe20000000000 */
[----:B0-----:R-:W-:Y:S02]  /*19c0*/  LEA R8, P1, R4, UR4, 0x2 ;  /* 0x0000000404087c11 */ /* 0x001fe4000f8210ff */
[-C--:B------:R-:W-:Y:S02]  /*19d0*/  ISETP.GE.AND P2, PT, R28, R11.reuse, PT ;  /* 0x0000000b1c00720c */ /* 0x080fe40003f46270 */
[----:B------:R-:W-:Y:S02]  /*19e0*/  LEA.HI.X R9, R4, UR5, R5, 0x2, P1 ;  /* 0x0000000504097c11 */ /* 0x000fe400088f1405 */
[-C--:B------:R-:W-:Y:S01]  /*19f0*/  ISETP.GE.AND P1, PT, R12, R11.reuse, PT ;  /* 0x0000000b0c00720c */ /* 0x080fe20003f26270 */
[----:B------:R-:W-:Y:S02]  /*1a00*/  VIADD R12, R0, 0xe0 ;  /* 0x000000e0000c7836 */ /* 0x000fe40000000000 */
[----:B------:R0:W-:Y:S01]  /*1a10*/  @!P3 STG.E desc[UR8][R8.64], R27 ;  /* 0x0000001b0800b986 */ /* 0x0001e2000c101908 */
[----:B------:R-:W-:Y:S01]  /*1a20*/  ISETP.GE.AND P3, PT, R10, R11, PT ;  /* 0x0000000b0a00720c */ /* 0x000fe20003f66270 */
[----:B------:R-:W-:-:S02]  /*1a30*/  VIADD R10, R0, 0x100 ;  /* 0x00000100000a7836 */ /* 0x000fc40000000000 */
[----:B------:R0:W-:Y:S01]  /*1a40*/  @!P4 STG.E desc[UR8][R8.64+0x80], R26 ;  /* 0x0000801a0800c986 */ /* 0x0001e2000c101908 */
        /* <DEDUP_REMOVED lines=24> */
.L_x_247:
[----:B------:R-:W-:Y:S05]  /*1bd0*/  @P0 BRA `(.L_x_248) ;  /* 0x00000000003c0947 */ /* 0x000fea0003800000 */
[----:B-1----:R1:W5:Y:S04]  /*1be0*/  LDG.E.64 R32, desc[UR8][R2.64] ;  /* 0x0000000802207981 */ /* 0x002368000c1e1b00 */
[----:B------:R1:W5:Y:S04]  /*1bf0*/  LDG.E.64 R30, desc[UR8][R2.64+0x100] ;  /* 0x00010008021e7981 */ /* 0x000368000c1e1b00 */
[----:B------:R1:W5:Y:S04]  /*1c00*/  LDG.E.64 R28, desc[UR8][R2.64+0x200] ;  /* 0x00020008021c7981 */ /* 0x000368000c1e1b00 */
[----:B0-2---:R1:W5:Y:S04]  /*1c10*/  LDG.E.64 R26, desc[UR8][R2.64+0x300] ;  /* 0x00030008021a7981 */ /* 0x005368000c1e1b00 */
[----:B------:R1:W5:Y:S04]  /*1c20*/  LDG.E.64 R24, desc[UR8][R2.64+0x400] ;  /* 0x0004000802187981 */ /* 0x000368000c1e1b00 */
        /* <DEDUP_REMOVED lines=8> */
[----:B------:R1:W5:Y:S01]  /*1cb0*/  LDG.E.64 R34, desc[UR8][R2.64+0xd00] ;  /* 0x000d000802227981 */ /* 0x000362000c1e1b00 */
[----:B------:R-:W-:Y:S05]  /*1cc0*/  BRA `(.L_x_249) ;  /* 0x0000000000a87947 */ /* 0x000fea0003800000 */
.L_x_248:
[----:B------:R-:W-:Y:S02]  /*1cd0*/  IMAD.IADD R39, R6, 0x1, -R39 ;  /* 0x0000000106277824 */ /* 0x000fe400078e0a27 */
        /* <DEDUP_REMOVED lines=13> */
[----:B-1----:R3:W5:Y:S01]  /*1db0*/  @!P3 LDG.E.64 R32, desc[UR8][R2.64] ;  /* 0x000000080220b981 */ /* 0x002762000c1e1b00 */
[-C--:B------:R-:W-:Y:S01]  /*1dc0*/  ISETP.GE.AND P3, PT, R36, R39.reuse, PT ;  /* 0x000000272400720c */ /* 0x080fe20003f66270 */
[----:B------:R-:W-:Y:S02]  /*1dd0*/  VIADD R36, R0, 0x100 ;  /* 0x0000010000247836 */ /* 0x000fe40000000000 */
[----:B------:R3:W5:Y:S01]  /*1de0*/  @!P4 LDG.E.64 R30, desc[UR8][R2.64+0x100] ;  /* 0x00010008021ec981 */ /* 0x000762000c1e1b00 */
[----:B------:R-:W-:Y:S01]  /*1df0*/  ISETP.GE.AND P4, PT, R38, R39, PT ;  /* 0x000000272600720c */ /* 0x000fe20003f86270 */
[----:B------:R-:W-:-:S02]  /*1e00*/  VIADD R38, R0, 0x120 ;  /* 0x0000012000267836 */ /* 0x000fc40000000000 */
[----:B------:R3:W5:Y:S01]  /*1e10*/  @!P5 LDG.E.64 R28, desc[UR8][R2.64+0x200] ;  /* 0x00020008021cd981 */ /* 0x000762000c1e1b00 */
[-C--:B------:R-:W-:Y:S01]  /*1e20*/  ISETP.GE.AND P5, PT, R36, R39.reuse, PT ;  /* 0x000000272400720c */ /* 0x080fe20003fa6270 */
[----:B------:R-:W-:Y:S02]  /*1e30*/  VIADD R36, R0, 0x140 ;  /* 0x0000014000247836 */ /* 0x000fe40000000000 */
[----:B0-2---:R3:W5:Y:S01]  /*1e40*/  @!P6 LDG.E.64 R26, desc[UR8][R2.64+0x300] ;  /* 0x00030008021ae981 */ /* 0x005762000c1e1b00 */
        /* <DEDUP_REMOVED lines=8> */
[----:B------:R3:W5:Y:S01]  /*1ed0*/  @!P3 LDG.E.64 R20, desc[UR8][R2.64+0x600] ;  /* 0x000600080214b981 */ /* 0x000762000c1e1b00 */
[----:B------:R-:W-:-:S03]  /*1ee0*/  ISETP.GE.AND P3, PT, R36, R39, PT ;  /* 0x000000272400720c */ /* 0x000fc60003f66270 */
[----:B------:R3:W5:Y:S01]  /*1ef0*/  @!P4 LDG.E.64 R18, desc[UR8][R2.64+0x700] ;  /* 0x000700080212c981 */ /* 0x000762000c1e1b00 */
[----:B------:R-:W-:-:S03]  /*1f00*/  ISETP.GE.AND P4, PT, R38, R39, PT ;  /* 0x000000272600720c */ /* 0x000fc60003f86270 */
[----:B------:R3:W5:Y:S04]  /*1f10*/  @!P5 LDG.E.64 R16, desc[UR8][R2.64+0x800] ;  /* 0x000800080210d981 */ /* 0x000768000c1e1b00 */
[----:B------:R3:W5:Y:S04]  /*1f20*/  @!P6 LDG.E.64 R14, desc[UR8][R2.64+0x900] ;  /* 0x00090008020ee981 */ /* 0x000768000c1e1b00 */
[----:B------:R3:W5:Y:S04]  /*1f30*/  @!P1 LDG.E.64 R12, desc[UR8][R2.64+0xa00] ;  /* 0x000a0008020c9981 */ /* 0x000768000c1e1b00 */
[----:B------:R3:W5:Y:S04]  /*1f40*/  @!P2 LDG.E.64 R10, desc[UR8][R2.64+0xb00] ;  /* 0x000b0008020aa981 */ /* 0x000768000c1e1b00 */
[----:B------:R3:W5:Y:S04]  /*1f50*/  @!P3 LDG.E.64 R8, desc[UR8][R2.64+0xc00] ;  /* 0x000c00080208b981 */ /* 0x000768000c1e1b00 */
[----:B------:R3:W5:Y:S02]  /*1f60*/  @!P4 LDG.E.64 R34, desc[UR8][R2.64+0xd00] ;  /* 0x000d00080222c981 */ /* 0x000764000c1e1b00 */
.L_x_249:
[----:B------:R-:W-:Y:S05]  /*1f70*/  @P0 BRA `(.L_x_250) ;  /* 0x0000000000480947 */ /* 0x000fea0003800000 */
[----:B------:R-:W1:Y:S02]  /*1f80*/  LDCU.64 UR4, c[0x0][0x3b0] ;  /* 0x00007600ff0477ac */ /* 0x000e640008000a00 */
[----:B-1-3--:R-:W-:-:S04]  /*1f90*/  LEA R2, P0, R4, UR4, 0x3 ;  /* 0x0000000404027c11 */ /* 0x00afc8000f8018ff */
[----:B------:R-:W-:-:S05]  /*1fa0*/  LEA.HI.X R3, R4, UR5, R5, 0x3, P0 ;  /* 0x0000000504037c11 */ /* 0x000fca00080f1c05 */
[----:B-----5:R-:W-:Y:S04]  /*1fb0*/  STG.E.64 desc[UR8][R2.64], R32 ;  /* 0x0000002002007986 */ /* 0x020fe8000c101b08 */
[----:B------:R-:W-:Y:S04]  /*1fc0*/  STG.E.64 desc[UR8][R2.64+0x100], R30 ;  /* 0x0001001e02007986 */ /* 0x000fe8000c101b08 */
        /* <DEDUP_REMOVED lines=11> */
[----:B------:R-:W-:Y:S01]  /*2080*/  STG.E.64 desc[UR8][R2.64+0xd00], R34 ;  /* 0x000d002202007986 */ /* 0x000fe2000c101b08 */
[----:B------:R-:W-:Y:S05]  /*2090*/  EXIT ;  /* 0x000000000000794d */ /* 0x000fea0003800000 */
.L_x_250:
[----:B------:R-:W0:Y:S01]  /*20a0*/  LDCU.64 UR4, c[0x0][0x3b0] ;  /* 0x00007600ff0477ac */ /* 0x000e220008000a00 */
[----:B------:R-:W-:Y:S02]  /*20b0*/  IMAD R7, R7, -0x1500, R6 ;  /* 0xffffeb0007077824 */ /* 0x000fe400078e0206 */
[C---:B-1-3--:R-:W-:Y:S02]  /*20c0*/  VIADD R2, R0.reuse, 0x20 ;  /* 0x0000002000027836 */ /* 0x04afe40000000000 */
[C---:B------:R-:W-:Y:S01]  /*20d0*/  VIADD R6, R0.reuse, 0x40 ;  /* 0x0000004000067836 */ /* 0x040fe20000000000 */
[CC--:B------:R-:W-:Y:S01]  /*20e0*/  ISETP.GE.AND P4, PT, R0.reuse, R7.reuse, PT ;  /* 0x000000070000720c */ /* 0x0c0fe20003f86270 */
[----:B------:R-:W-:Y:S01]  /*20f0*/  VIADD R36, R0, 0x60 ;  /* 0x0000006000247836 */ /* 0x000fe20000000000 */
[-C--:B------:R-:W-:Y:S01]  /*2100*/  ISETP.GE.AND P5, PT, R2, R7.reuse, PT ;  /* 0x000000070200720c */ /* 0x080fe20003fa6270 */
[----:B------:R-:W-:Y:S01]  /*2110*/  VIADD R38, R0, 0xc0 ;  /* 0x000000c000267836 */ /* 0x000fe20000000000 */
[-C--:B------:R-:W-:Y:S01]  /*2120*/  ISETP.GE.AND P6, PT, R6, R7.reuse, PT ;  /* 0x000000070600720c */ /* 0x080fe20003fc6270 */
[----:B------:R-:W-:Y:S01]  /*2130*/  VIADD R6, R0, 0x80 ;  /* 0x0000008000067836 */ /* 0x000fe20000000000 */
[-C--:B------:R-:W-:Y:S01]  /*2140*/  ISETP.GE.AND P0, PT, R36, R7.reuse, PT ;  /* 0x000000072400720c */ /* 0x080fe20003f06270 */
[----:B------:R-:W-:Y:S01]  /*2150*/  VIADD R36, R0, 0xa0 ;  /* 0x000000a000247836 */ /* 0x000fe20000000000 */
[----:B------:R-:W-:-:S02]  /*2160*/  ISETP.GE.AND P3, PT, R38, R7, PT ;  /* 0x000000072600720c */ /* 0x000fc40003f66270 */
[----:B0-----:R-:W-:Y:S02]  /*2170*/  LEA R2, P1, R4, UR4, 0x3 ;  /* 0x0000000404027c11 */ /* 0x001fe4000f8218ff */
[-C--:B------:R-:W-:Y:S02]  /*2180*/  ISETP.GE.AND P2, PT, R36, R7.reuse, PT ;  /* 0x000000072400720c */ /* 0x080fe40003f46270 */
[----:B------:R-:W-:Y:S01]  /*2190*/  LEA.HI.X R3, R4, UR5, R5, 0x3, P1 ;  /* 0x0000000504037c11 */ /* 0x000fe200088f1c05 */
[----:B------:R-:W-:Y:S01]  /*21a0*/  VIADD R4, R0, 0xe0 ;  /* 0x000000e000047836 */ /* 0x000fe20000000000 */
[-C--:B------:R-:W-:Y:S01]  /*21b0*/  ISETP.GE.AND P1, PT, R6, R7.reuse, PT ;  /* 0x000000070600720c */ /* 0x080fe20003f26270 */
[----:B------:R-:W-:Y:S02]  /*21c0*/  VIADD R6, R0, 0x100 ;  /* 0x0000010000067836 */ /* 0x000fe40000000000 */
[----:B-----5:R0:W-:Y:S01]  /*21d0*/  @!P4 STG.E.64 desc[UR8][R2.64], R32 ;  /* 0x000000200200c986 */ /* 0x0201e2000c101b08 */
[----:B------:R-:W-:Y:S01]  /*21e0*/  ISETP.GE.AND P4, PT, R4, R7, PT ;  /* 0x000000070400720c */ /* 0x000fe20003f86270 */
[----:B------:R-:W-:-:S02]  /*21f0*/  VIADD R4, R0, 0x120 ;  /* 0x0000012000047836 */ /* 0x000fc40000000000 */
[----:B------:R0:W-:Y:S01]  /*2200*/  @!P5 STG.E.64 desc[UR8][R2.64+0x100], R30 ;  /* 0x0001001e0200d986 */ /* 0x0001e2000c101b08 */
[-C--:B------:R-:W-:Y:S01]  /*2210*/  ISETP.GE.AND P5, PT, R6, R7.reuse, PT ;  /* 0x000000070600720c */ /* 0x080fe20003fa6270 */
[----:B------:R-:W-:Y:S02]  /*2220*/  VIADD R6, R0, 0x140 ;  /* 0x0000014000067836 */ /* 0x000fe40000000000 */
[----:B------:R0:W-:Y:S01]  /*2230*/  @!P6 STG.E.64 desc[UR8][R2.64+0x200], R28 ;  /* 0x0002001c0200e986 */ /* 0x0001e2000c101b08 */
[-C--:B------:R-:W-:Y:S01]  /*2240*/  ISETP.GE.AND P6, PT, R4, R7.reuse, PT ;  /* 0x000000070400720c */ /* 0x080fe20003fc6270 */
[----:B------:R-:W-:Y:S02]  /*2250*/  VIADD R4, R0, 0x160 ;  /* 0x0000016000047836 */ /* 0x000fe40000000000 */
[----:B------:R0:W-:Y:S01]  /*2260*/  @!P0 STG.E.64 desc[UR8][R2.64+0x300], R26 ;  /* 0x0003001a02008986 */ /* 0x0001e2000c101b08 */
[----:B------:R-:W-:Y:S01]  /*2270*/  ISETP.GE.AND P0, PT, R6, R7, PT ;  /* 0x000000070600720c */ /* 0x000fe20003f06270 */
[----:B------:R-:W-:-:S02]  /*2280*/  VIADD R6, R0, 0x180 ;  /* 0x0000018000067836 */ /* 0x000fc40000000000 */
[----:B------:R-:W-:Y:S01]  /*2290*/  VIADD R0, R0, 0x1a0 ;  /* 0x000001a000007836 */ /* 0x000fe20000000000 */
[----:B------:R0:W-:Y:S01]  /*22a0*/  @!P1 STG.E.64 desc[UR8][R2.64+0x400], R24 ;  /* 0x0004001802009986 */ /* 0x0001e2000c101b08 */
[----:B------:R-:W-:-:S03]  /*22b0*/  ISETP.GE.AND P1, PT, R4, R7, PT ;  /* 0x000000070400720c */ /* 0x000fc60003f26270 */
[----:B------:R0:W-:Y:S01]  /*22c0*/  @!P2 STG.E.64 desc[UR8][R2.64+0x500], R22 ;  /* 0x000500160200a986 */ /* 0x0001e2000c101b08 */
[----:B------:R-:W-:-:S03]  /*22d0*/  ISETP.GE.AND P2, PT, R6, R7, PT ;  /* 0x000000070600720c */ /* 0x000fc60003f46270 */
[----:B------:R0:W-:Y:S01]  /*22e0*/  @!P3 STG.E.64 desc[UR8][R2.64+0x600], R20 ;  /* 0x000600140200b986 */ /* 0x0001e2000c101b08 */
[----:B------:R-:W-:-:S03]  /*22f0*/  ISETP.GE.AND P3, PT, R0, R7, PT ;  /* 0x000000070000720c */ /* 0x000fc60003f66270 */
[----:B------:R0:W-:Y:S04]  /*2300*/  @!P4 STG.E.64 desc[UR8][R2.64+0x700], R18 ;  /* 0x000700120200c986 */ /* 0x0001e8000c101b08 */
[----:B------:R0:W-:Y:S04]  /*2310*/  @!P5 STG.E.64 desc[UR8][R2.64+0x800], R16 ;  /* 0x000800100200d986 */ /* 0x0001e8000c101b08 */
[----:B------:R0:W-:Y:S04]  /*2320*/  @!P6 STG.E.64 desc[UR8][R2.64+0x900], R14 ;  /* 0x0009000e0200e986 */ /* 0x0001e8000c101b08 */
[----:B------:R0:W-:Y:S04]  /*2330*/  @!P0 STG.E.64 desc[UR8][R2.64+0xa00], R12 ;  /* 0x000a000c02008986 */ /* 0x0001e8000c101b08 */
[----:B------:R0:W-:Y:S04]  /*2340*/  @!P1 STG.E.64 desc[UR8][R2.64+0xb00], R10 ;  /* 0x000b000a02009986 */ /* 0x0001e8000c101b08 */
[----:B------:R0:W-:Y:S01]  /*2350*/  @!P2 STG.E.64 desc[UR8][R2.64+0xc00], R8 ;  /* 0x000c00080200a986 */ /* 0x0001e2000c101b08 */
[----:B------:R-:W-:Y:S05]  /*2360*/  @P3 EXIT ;  /* 0x000000000000394d */ /* 0x000fea0003800000 */
[----:B------:R-:W-:Y:S01]  /*2370*/  STG.E.64 desc[UR8][R2.64+0xd00], R34 ;  /* 0x000d002202007986 */ /* 0x000fe2000c101b08 */
[----:B------:R-:W-:Y:S05]  /*2380*/  EXIT ;  /* 0x000000000000794d */ /* 0x000fea0003800000 */
.L_x_236:
        /* <DEDUP_REMOVED lines=12> */
[----:B------:R-:W1:Y:S04]  /*2450*/  LDS R55, [R8+0x3418] ;  /* 0x0034180008377984 */ /* 0x000e680000000800 */
        /* <DEDUP_REMOVED lines=8> */
[----:B------:R-:W0:Y:S01]  /*24e0*/  LDS R59, [R8+0x343c] ;  /* 0x00343c00083b7984 */ /* 0x000e220000000800 */
[----:B-1----:R-:W-:-:S04]  /*24f0*/  IADD3 R60, PT, PT, R55, R57, R58 ;  /* 0x00000039373c7210 */ /* 0x002fc80007ffe03a */
[----:B--2---:R-:W-:-:S04]  /*2500*/  IADD3 R60, PT, PT, R53, R60, R56 ;  /* 0x0000003c353c7210 */ /* 0x004fc80007ffe038 */
[----:B---3--:R-:W-:-:S04]  /*2510*/  IADD3 R60, PT, PT, R51, R60, R54 ;  /* 0x0000003c333c7210 */ /* 0x008fc80007ffe036 */
[----:B----4-:R-:W-:-:S04]  /*2520*/  IADD3 R60, PT, PT, R49, R60, R50 ;  /* 0x0000003c313c7210 */ /* 0x010fc80007ffe032 */
[----:B-----5:R-:W-:-:S05]  /*2530*/  IADD3 R60, PT, PT, R38, R60, R39 ;  /* 0x0000003c263c7210 */ /* 0x020fca0007ffe027 */
[----:B0-----:R-:W-:Y:S01]  /*2540*/  IMAD.IADD R59, R59, 0x1, R60 ;  /* 0x000000013b3b7824 */ /* 0x001fe200078e023c */
        /* <DEDUP_REMOVED lines=10> */
.L_x_355:
[----:B-1----:R-:W-:-:S04]  /*25f0*/  @P0 IMAD.IADD R64, R63, 0x1, R64 ;  /* 0x000000013f400824 */ /* 0x002fc800078e0240 */
[----:B------:R-:W-:-:S04]  /*2600*/  IMAD.IADD R59, R64, 0x1, -R59 ;  /* 0x00000001403b7824 */ /* 0x000fc800078e0a3b */
[----:B------:R-:W-:Y:S01]  /*2610*/  IMAD.IADD R58, R58, 0x1, R59 ;  /* 0x000000013a3a7824 */ /* 0x000fe200078e023b */
[----:B------:R1:W-:Y:S03]  /*2620*/  STS [R8+0x3410], R59 ;  /* 0x0034103b08007388 */ /* 0x0003e60000000800 */
        /* <DEDUP_REMOVED lines=19> */
[----:B------:R1:W-:Y:S04]  /*2760*/  STS [R8+0x3438], R39 ;  /* 0x0034382708007388 */ /* 0x0003e80000000800 */
[----:B------:R1:W-:Y:S02]  /*2770*/  STS [R8+0x343c], R61 ;  /* 0x00343c3d08007388 */ /* 0x0003e40000000800 */
.L_x_251:
[----:B------:R-:W-:Y:S05]  /*2780*/  WARPSYNC.ALL ;  /* 0x0000000000007948 */ /* 0x000fea0003800000 */
[----:B------:R-:W-:Y:S01]  /*2790*/  BAR.SYNC.DEFER_BLOCKING 0x0 ;  /* 0x0000000000007b1d */ /* 0x000fe20000010000 */
[----:B------:R-:W-:-:S05]  /*27a0*/  ISETP.NE.AND P0, PT, R52, RZ, PT ;  /* 0x000000ff3400720c */ /* 0x000fca0003f05270 */
[----:B------:R-:W-:Y:S01]  /*27b0*/  BSSY.RECONVERGENT B0, `(.L_x_253) ;  /* 0x0000027000007945 */ /* 0x000fe20003800200 */
[----:B0-----:R-:W0:Y:S07]  /*27c0*/  LDS R9, [R9+0x3410] ;  /* 0x0034100009097984 */ /* 0x001e2e0000000800 */
[----:B------:R-:W-:Y:S05]  /*27d0*/  @P0 BRA `(.L_x_254) ;  /* 0x0000000000900947 */ /* 0x000fea0003800000 */
[----:B-1----:R-:W0:Y:S04]  /*27e0*/  LDS R8, [R11] ;  /* 0x000000000b087984 */ /* 0x002e280000000800 */
        /* <DEDUP_REMOVED lines=8> */
[----:B------:R-:W5:Y:S04]  /*2870*/  LDS R66, [R11+0x2400] ;  /* 0x002400000b427984 */ /* 0x000f680000000800 */
[----:B------:R-:W5:Y:S01]  /*2880*/  LDS R68, [R11+0x2800] ;  /* 0x002800000b447984 */ /* 0x000f620000000800 */
[----:B0-----:R-:W-:-:S03]  /*2890*/  IMAD.IADD R8, R9, 0x1, R8 ;  /* 0x0000000109087824 */ /* 0x001fc600078e0208 */
[----:B------:R-:W0:Y:S01]  /*28a0*/  LDS R70, [R11+0x2c00] ;  /* 0x002c00000b467984 */ /* 0x000e220000000800 */
[C---:B-1----:R-:W-:Y:S02]  /*28b0*/  IMAD.IADD R38, R9.reuse, 0x1, R38 ;  /* 0x0000000109267824 */ /* 0x042fe400078e0226 */
[C---:B--2---:R-:W-:Y:S01]  /*28c0*/  IMAD.IADD R50, R9.reuse, 0x1, R50 ;  /* 0x0000000109327824 */ /* 0x044fe200078e0232 */
[----:B------:R2:W-:Y:S01]  /*28d0*/  STS [R11], R8 ;  /* 0x000000080b007388 */ /* 0x0005e20000000800 */
[----:B---3--:R-:W-:-:S03]  /*28e0*/  IMAD.IADD R54, R9, 0x1, R54 ;  /* 0x0000000109367824 */ /* 0x008fc600078e0236 */
[----:B------:R2:W-:Y:S01]  /*28f0*/  STS [R11+0x400], R38 ;  /* 0x000400260b007388 */ /* 0x0005e20000000800 */
[----:B----4-:R-:W-:-:S03]  /*2900*/  IMAD.IADD R56, R9, 0x1, R56 ;  /* 0x0000000109387824 */ /* 0x010fc600078e0238 */
[----:B------:R2:W-:Y:S01]  /*2910*/  STS [R11+0x800], R50 ;  /* 0x000800320b007388 */ /* 0x0005e20000000800 */
[----:B-----5:R-:W-:-:S03]  /*2920*/  IMAD.IADD R58, R9, 0x1, R58 ;  /* 0x00000001093a7824 */ /* 0x020fc600078e023a */
        /* <DEDUP_REMOVED lines=11> */
[----:B0-----:R-:W-:-:S03]  /*29e0*/  IMAD.IADD R70, R9, 0x1, R70 ;  /* 0x0000000109467824 */ /* 0x001fc600078e0246 */
[----:B------:R2:W-:Y:S04]  /*29f0*/  STS [R11+0x2400], R66 ;  /* 0x002400420b007388 */ /* 0x0005e80000000800 */
[----:B------:R2:W-:Y:S04]  /*2a00*/  STS [R11+0x2800], R68 ;  /* 0x002800440b007388 */ /* 0x0005e80000000800 */
[----:B------:R2:W-:Y:S02]  /*2a10*/  STS [R11+0x2c00], R70 ;  /* 0x002c00460b007388 */ /* 0x0005e40000000800 */
.L_x_254:
[----:B------:R-:W-:Y:S05]  /*2a20*/  BSYNC.RECONVERGENT B0 ;  /* 0x0000000000007941 */ /* 0x000fea0003800200 */
.L_x_253:
[----:B------:R-:W-:Y:S01]  /*2a30*/  BAR.SYNC.DEFER_BLOCKING 0x0 ;  /* 0x0000000000007b1d */ /* 0x000fe20000010000 */
[----:B------:R-:W-:Y:S01]  /*2a40*/  R2P PR, R45, 0x7f ;  /* 0x0000007f2d007804 */ /* 0x000fe20000000000 */
[----:B-12---:R-:W-:-:S04]  /*2a50*/  IMAD.MOV.U32 R50, RZ, RZ, RZ ;  /* 0x000000ffff327224 */ /* 0x006fc800078e00ff */
[----:B------:R-:W-:Y:S08]  /*2a60*/  BSSY.RECONVERGENT B0, `(.L_x_255) ;  /* 0x0000024000007945 */ /* 0x000ff00003800200 */
        /* <DEDUP_REMOVED lines=11> */
[----:B------:R-:W-:Y:S02]  /*2b20*/  VOTE.ANY R49, PT, P5 ;  /* 0x0000000000317806 */ /* 0x000fe400028e0100 */
[----:B------:R-:W-:Y:S02]  /*2b30*/  LOP3.LUT R8, R51, R8, RZ, 0xc0, !PT ;  /* 0x0000000833087212 */ /* 0x000fe400078ec0ff */
[----:B------:R-:W-:-:S02]  /*2b40*/  @!P4 LOP3.LUT R39, RZ, R39, RZ, 0x33, !PT ;  /* 0x00000027ff27c212 */ /* 0x000fc400078e33ff */
[----:B------:R-:W-:Y:S02]  /*2b50*/  @!P5 LOP3.LUT R49, RZ, R49, RZ, 0x33, !PT ;  /* 0x00000031ff31d212 */ /* 0x000fe400078e33ff */
[----:B------:R-:W-:Y:S02]  /*2b60*/  LOP3.LUT P0, RZ, R45, 0x80, RZ, 0xc0, !PT ;  /* 0x000000802dff7812 */ /* 0x000fe4000780c0ff */
[----:B------:R-:W-:Y:S02]  /*2b70*/  LOP3.LUT R8, R39, R8, RZ, 0xc0, !PT ;  /* 0x0000000827087212 */ /* 0x000fe400078ec0ff */
[----:B------:R-:W-:Y:S02]  /*2b80*/  VOTE.ANY R39, PT, P6 ;  /* 0x0000000000277806 */ /* 0x000fe400030e0100 */
[----:B------:R-:W-:Y:S02]  /*2b90*/  LOP3.LUT R8, R49, R8, RZ, 0xc0, !PT ;  /* 0x0000000831087212 */ /* 0x000fe400078ec0ff */
[----:B------:R-:W1:Y:S01]  /*2ba0*/  S2R R49, SR_LEMASK ;  /* 0x0000000000317919 */ /* 0x000e620000003a00 */
[----:B------:R-:W-:-:S04]  /*2bb0*/  @!P6 LOP3.LUT R39, RZ, R39, RZ, 0x33, !PT ;  /* 0x00000027ff27e212 */ /* 0x000fc800078e33ff */
[----:B------:R-:W-:Y:S02]  /*2bc0*/  VOTE.ANY R51, PT, P0 ;  /* 0x0000000000337806 */ /* 0x000fe400000e0100 */
[----:B------:R-:W-:Y:S02]  /*2bd0*/  LOP3.LUT R8, R39, R8, RZ, 0xc0, !PT ;  /* 0x0000000827087212 */ /* 0x000fe400078ec0ff */
[----:B------:R-:W-:-:S04]  /*2be0*/  @!P0 LOP3.LUT R51, RZ, R51, RZ, 0x33, !PT ;  /* 0x00000033ff338212 */ /* 0x000fc800078e33ff */
[----:B------:R-:W-:-:S04]  /*2bf0*/  LOP3.LUT R8, R51, R8, RZ, 0xc0, !PT ;  /* 0x0000000833087212 */ /* 0x000fc800078ec0ff */
[----:B------:R-:W2:Y:S01]  /*2c00*/  FLO.U32 R54, R8 ;  /* 0x0000000800367300 */ /* 0x000ea200000e0000 */
[----:B-1----:R-:W-:Y:S02]  /*2c10*/  LOP3.LUT R39, R49, R8, RZ, 0xc0, !PT ;  /* 0x0000000831277212 */ /* 0x002fe400078ec0ff */
[----:B--2---:R-:W-:-:S05]  /*2c20*/  ISETP.NE.AND P0, PT, R33, R54, PT ;  /* 0x000000362100720c */ /* 0x004fca0003f05270 */
[----:B------:R-:W1:Y:S08]  /*2c30*/  POPC R39, R39 ;  /* 0x0000002700277309 */ /* 0x000e700000000000 */
[----:B------:R-:W-:Y:S05]  /*2c40*/  @P0 BRA `(.L_x_256) ;  /* 0x0000000000140947 */ /* 0x000fea0003800000 */
[----:B------:R-:W-:-:S05]  /*2c50*/  IMAD.SHL.U32 R8, R5, 0x20, RZ ;  /* 0x0000002005087824 */ /* 0x000fca00078e00ff */
[----:B------:R-:W-:-:S05]  /*2c60*/  LOP3.LUT R8, R8, 0x7c00, RZ, 0xc0, !PT ;  /* 0x00007c0008087812 */ /* 0x000fca00078ec0ff */
[----:B------:R-:W-:-:S04]  /*2c70*/  IMAD.IADD R8, R13, 0x1, R8 ;  /* 0x000000010d087824 */ /* 0x000fc800078e0208 */
[----:B------:R-:W-:-:S05]  /*2c80*/  IMAD R8, R45, 0x4, R8 ;  /* 0x000000042d087824 */ /* 0x000fca00078e0208 */
[----:B-1----:R2:W3:Y:S02]  /*2c90*/  ATOMS.ADD R50, [R8], R39 ;  /* 0x000000270832738c */ /* 0x0024e40000000000 */
.L_x_256:
[----:B------:R-:W-:Y:S05]  /*2ca0*/  BSYNC.RECONVERGENT B0 ;  /* 0x0000000000007941 */ /* 0x000fea0003800200 */
.L_x_255:
[----:B------:R-:W-:Y:S01]  /*2cb0*/  R2P PR, R48, 0x7f ;  /* 0x0000007f30007804 */ /* 0x000fe20000000000 */
[----:B---3--:R3:W4:Y:S01]  /*2cc0*/  SHFL.IDX PT, R50, R50, R54, 0x1f ;  /* 0x00001f3632327589 */ /* 0x00872200000e0000 */
[----:B------:R-:W-:Y:S11]  /*2cd0*/  BSSY.RECONVERGENT B0, `(.L_x_257) ;  /* 0x0000024000007945 */ /* 0x000ff60003800200 */
[----:B--2---:R-:W-:-:S02]  /*2ce0*/  VOTE.ANY R8, PT, P0 ;  /* 0x0000000000087806 */ /* 0x004fc400000e0100 */
        /* <DEDUP_REMOVED lines=24> */
[----:B------:R-:W2:Y:S01]  /*2e70*/  FLO.U32 R56, R8 ;  /* 0x0000000800387300 */ /* 0x000ea200000e0000 */
[----:B------:R-:W-:-:S07]  /*2e80*/  LOP3.LUT R38, R49, R8, RZ, 0xc0, !PT ;  /* 0x0000000831267212 */ /* 0x000fce00078ec0ff */
[----:B------:R-:W0:Y:S01]  /*2e90*/  POPC R38, R38 ;  /* 0x0000002600267309 */ /* 0x000e220000000000 */
[----:B--2---:R-:W-:-:S13]  /*2ea0*/  ISETP.NE.AND P0, PT, R33, R56, PT ;  /* 0x000000382100720c */ /* 0x004fda0003f05270 */
[----:B0--34-:R-:W-:Y:S05]  /*2eb0*/  @P0 BRA `(.L_x_258) ;  /* 0x0000000000140947 */ /* 0x019fea0003800000 */
[----:B------:R-:W-:-:S05]  /*2ec0*/  IMAD.SHL.U32 R8, R5, 0x20, RZ ;  /* 0x0000002005087824 */ /* 0x000fca00078e00ff */
[----:B------:R-:W-:-:S05]  /*2ed0*/  LOP3.LUT R8, R8, 0x7c00, RZ, 0xc0, !PT ;  /* 0x00007c0008087812 */ /* 0x000fca00078ec0ff */
[----:B------:R-:W-:-:S04]  /*2ee0*/  IMAD.IADD R45, R13, 0x1, R8 ;  /* 0x000000010d2d7824 */ /* 0x000fc800078e0208 */
[----:B------:R-:W-:-:S06]  /*2ef0*/  IMAD R45, R48, 0x4, R45 ;  /* 0x00000004302d7824 */ /* 0x000fcc00078e022d */
[----:B------:R0:W2:Y:S02]  /*2f00*/  ATOMS.ADD R45, [R45], R38 ;  /* 0x000000262d2d738c */ /* 0x0000a40000000000 */
.L_x_258:
[----:B------:R-:W-:Y:S05]  /*2f10*/  BSYNC.RECONVERGENT B0 ;  /* 0x0000000000007941 */ /* 0x000fea0003800200 */
.L_x_257:
        /* <DEDUP_REMOVED lines=33> */
[----:B------:R-:W-:-:S05]  /*3130*/  IMAD.SHL.U32 R48, R5, 0x20, RZ ;  /* 0x0000002005307824 */ /* 0x000fca00078e00ff */
[----:B------:R-:W-:-:S05]  /*3140*/  LOP3.LUT R48, R48, 0x7c00, RZ, 0xc0, !PT ;  /* 0x00007c0030307812 */ /* 0x000fca00078ec0ff */
[----:B------:R-:W-:-:S04]  /*3150*/  IMAD.IADD R51, R13, 0x1, R48 ;  /* 0x000000010d337824 */ /* 0x000fc800078e0230 */
[----:B------:R-:W-:-:S06]  /*3160*/  IMAD R51, R46, 0x4, R51 ;  /* 0x000000042e337824 */ /* 0x000fcc00078e0233 */
[----:B------:R0:W2:Y:S02]  /*3170*/  ATOMS.ADD R51, [R51], R8 ;  /* 0x000000083333738c */ /* 0x0000a40000000000 */
.L_x_260:
[----:B------:R-:W-:Y:S05]  /*3180*/  BSYNC.RECONVERGENT B0 ;  /* 0x0000000000007941 */ /* 0x000fea0003800200 */
.L_x_259:
        /* <DEDUP_REMOVED lines=36> */
[----:B------:R-:W-:-:S05]  /*33d0*/  IMAD R47, R47, 0x4, R48 ;  /* 0x000000042f2f7824 */ /* 0x000fca00078e0230 */
[----:B------:R0:W2:Y:S02]  /*33e0*/  ATOMS.ADD R53, [R47], R46 ;  /* 0x0000002e2f35738c */ /* 0x0000a40000000000 */
.L_x_262:
[----:B------:R-:W-:Y:S05]  /*33f0*/  BSYNC.RECONVERGENT B0 ;  /* 0x0000000000007941 */ /* 0x000fea0003800200 */
.L_x_261:
        /* <DEDUP_REMOVED lines=33> */
[----:B------:R-:W-:-:S05]  /*3610*/  IMAD.SHL.U32 R53, R5, 0x20, RZ ;  /* 0x0000002005357824 */ /* 0x000fca00078e00ff */
[----:B------:R-:W-:-:S05]  /*3620*/  LOP3.LUT R54, R53, 0x7c00, RZ, 0xc0, !PT ;  /* 0x00007c0035367812 */ /* 0x000fca00078ec0ff */
[----:B------:R-:W-:-:S04]  /*3630*/  IMAD.IADD R55, R13, 0x1, R54 ;  /* 0x000000010d377824 */ /* 0x000fc800078e0236 */
[----:B------:R-:W-:-:S06]  /*3640*/  IMAD R55, R44, 0x4, R55 ;  /* 0x000000042c377824 */ /* 0x000fcc00078e0237 */
[----:B------:R0:W2:Y:S02]  /*3650*/  ATOMS.ADD R55, [R55], R48 ;  /* 0x000000303737738c */ /* 0x0000a40000000000 */
.L_x_264:
[----:B------:R-:W-:Y:S05]  /*3660*/  BSYNC.RECONVERGENT B0 ;  /* 0x0000000000007941 */ /* 0x000fea0003800200 */
.L_x_263:
[----:B------:R-:W-:Y:S01]  /*3670*/  R2P PR, R43, 0x7f ;  /* 0x0000007f2b007804 */ /* 0x000fe20000000000 */
[----:B------:R-:W-:-:S12]  /*3680*/  BSSY.RECONVERGENT B0, `(.L_x_265) ;  /* 0x0000025000007945 */ /* 0x000fd80003800200 */
[----:B------:R-:W-:Y:S02]  /*3690*/  VOTE.ANY R44, PT, P0 ;  /* 0x00000000002c7806 */ /* 0x000fe400000e0100 */
        /* <DEDUP_REMOVED lines=20> */
[----:B------:R-:W-:Y:S01]  /*37e0*/  @!P0 LOP3.LUT R59, RZ, R59, RZ, 0x33, !PT ;  /* 0x0000003bff3b8212 */ /* 0x000fe200078e33ff */
[----:B--2---:R2:W3:Y:S01]  /*37f0*/  SHFL.IDX PT, R53, R55, R56, 0x1f ;  /* 0x00001f3837357589 */ /* 0x0044e200000e0000 */
[----:B------:R-:W-:Y:S01]  /*3800*/  LOP3.LUT R44, R57, R44, RZ, 0xc0, !PT ;  /* 0x0000002c392c7212 */ /* 0x000fe200078ec0ff */
[----:B------:R-:W-:-:S03]  /*3810*/  IMAD.MOV.U32 R57, RZ, RZ, RZ ;  /* 0x000000ffff397224 */ /* 0x000fc600078e00ff */
        /* <DEDUP_REMOVED lines=11> */
.L_x_266:
[----:B------:R-:W-:Y:S05]  /*38d0*/  BSYNC.RECONVERGENT B0 ;  /* 0x0000000000007941 */ /* 0x000fea0003800200 */
.L_x_265:
[----:B------:R-:W-:Y:S01]  /*38e0*/  R2P PR, R42, 0x7f ;  /* 0x0000007f2a007804 */ /* 0x000fe20000000000 */
[----:B------:R-:W-:-:S12]  /*38f0*/  BSSY.RECONVERGENT B0, `(.L_x_267) ;  /* 0x0000021000007945 */ /* 0x000fd80003800200 */
[----:B0-----:R-:W-:Y:S02]  /*3900*/  VOTE.ANY R43, PT, P0 ;  /* 0x00000000002b7806 */ /* 0x001fe400000e0100 */
[----:B------:R-:W-:Y:S02]  /*3910*/  VOTE.ANY R56, PT, P1 ;  /* 0x0000000000387806 */ /* 0x000fe400008e0100 */
[----:B------:R-:W-:Y:S02]  /*3920*/  @!P0 LOP3.LUT R43, RZ, R43, RZ, 0x33, !PT ;  /* 0x0000002bff2b8212 */ /* 0x000fe400078e33ff */
[----:B------:R-:W-:Y:S02]  /*3930*/  @!P1 LOP3.LUT R56, RZ, R56, RZ, 0x33, !PT ;  /* 0x00000038ff389212 */ /* 0x000fe400078e33ff */
[----:B------:R-:W-:Y:S02]  /*3940*/  VOTE.ANY R58, PT, P2 ;  /* 0x00000000003a7806 */ /* 0x000fe400010e0100 */
[----:B------:R-:W-:-:S02]  /*3950*/  LOP3.LUT R43, R56, R43, RZ, 0xc0, !PT ;  /* 0x0000002b382b7212 */ /* 0x000fc400078ec0ff */
[----:B------:R-:W-:Y:S02]  /*3960*/  @!P2 LOP3.LUT R58, RZ, R58, RZ, 0x33, !PT ;  /* 0x0000003aff3aa212 */ /* 0x000fe400078e33ff */
[----:B------:R-:W-:Y:S02]  /*3970*/  VOTE.ANY R56, PT, P3 ;  /* 0x0000000000387806 */ /* 0x000fe400018e0100 */
[----:B------:R-:W-:Y:S02]  /*3980*/  LOP3.LUT P0, RZ, R42, 0x80, RZ, 0xc0, !PT ;  /* 0x000000802aff7812 */ /* 0x000fe4000780c0ff */
[----:B------:R-:W-:Y:S02]  /*3990*/  LOP3.LUT R43, R58, R43, RZ, 0xc0, !PT ;  /* 0x0000002b3a2b7212 */ /* 0x000fe400078ec0ff */
        /* <DEDUP_REMOVED lines=12> */
[----:B------:R-:W-:Y:S01]  /*3a60*/  LOP3.LUT R43, R42, R43, RZ, 0xc0, !PT ;  /* 0x0000002b2a2b7212 */ /* 0x000fe200078ec0ff */
[----:B------:R-:W-:-:S03]  /*3a70*/  IMAD.MOV.U32 R42, RZ, RZ, RZ ;  /* 0x000000ffff2a7224 */ /* 0x000fc600078e00ff */
        /* <DEDUP_REMOVED lines=8> */
.L_x_268:
[----:B------:R-:W-:Y:S05]  /*3b00*/  BSYNC.RECONVERGENT B0 ;  /* 0x0000000000007941 */ /* 0x000fea0003800200 */
.L_x_267:
[----:B------:R-:W-:Y:S01]  /*3b10*/  R2P PR, R41, 0x7f ;  /* 0x0000007f29007804 */ /* 0x000fe20000000000 */
[----:B------:R-:W-:Y:S01]  /*3b20*/  BSSY.RECONVERGENT B0, `(.L_x_269) ;  /* 0x0000021000007945 */ /* 0x000fe20003800200 */
[----:B------:R-:W-:-:S11]  /*3b30*/  IMAD.MOV.U32 R56, RZ, RZ, RZ ;  /* 0x000000ffff387224 */ /* 0x000fd600078e00ff */
        /* <DEDUP_REMOVED lines=31> */
.L_x_270:
[----:B------:R-:W-:Y:S05]  /*3d30*/  BSYNC.RECONVERGENT B0 ;  /* 0x0000000000007941 */ /* 0x000fea0003800200 */
.L_x_269:
[----:B------:R-:W-:Y:S01]  /*3d40*/  R2P PR, R37, 0x7f ;  /* 0x0000007f25007804 */ /* 0x000fe20000000000 */
[----:B--2---:R2:W3:Y:S01]  /*3d50*/  SHFL.IDX PT, R42, R56, R58, 0x1f ;  /* 0x00001f3a382a7589 */ /* 0x0044e200000e0000 */
[----:B------:R-:W-:Y:S11]  /*3d60*/  BSSY.RECONVERGENT B0, `(.L_x_271) ;  /* 0x0000020000007945 */ /* 0x000ff60003800200 */
[----:B0-----:R-:W-:-:S02]  /*3d70*/  VOTE.ANY R36, PT, P0 ;  /* 0x0000000000247806 */ /* 0x001fc400000e0100 */
[----:B------:R-:W-:Y:S02]  /*3d80*/  VOTE.ANY R57, PT, P1 ;  /* 0x0000000000397806 */ /* 0x000fe400008e0100 */
[----:B------:R-:W-:Y:S02]  /*3d90*/  @!P0 LOP3.LUT R36, RZ, R36, RZ, 0x33, !PT ;  /* 0x00000024ff248212 */ /* 0x000fe400078e33ff */
[----:B------:R-:W-:Y:S02]  /*3da0*/  @!P1 LOP3.LUT R57, RZ, R57, RZ, 0x33, !PT ;  /* 0x00000039ff399212 */ /* 0x000fe400078e33ff */
[----:B------:R-:W-:Y:S02]  /*3db0*/  VOTE.ANY R59, PT, P2 ;  /* 0x00000000003b7806 */ /* 0x000fe400010e0100 */
[----:B------:R-:W-:Y:S02]  /*3dc0*/  LOP3.LUT R36, R57, R36, RZ, 0xc0, !PT ;  /* 0x0000002439247212 */ /* 0x000fe400078ec0ff */
[----:B------:R-:W-:-:S02]  /*3dd0*/  @!P2 LOP3.LUT R59, RZ, R59, RZ, 0x33, !PT ;  /* 0x0000003bff3ba212 */ /* 0x000fc400078e33ff */
[----:B------:R-:W-:Y:S02]  /*3de0*/  VOTE.ANY R57, PT, P3 ;  /* 0x0000000000397806 */ /* 0x000fe400018e0100 */
[----:B------:R-:W-:Y:S02]  /*3df0*/  LOP3.LUT P0, RZ, R37, 0x80, RZ, 0xc0, !PT ;  /* 0x0000008025ff7812 */ /* 0x000fe4000780c0ff */
[----:B------:R-:W-:Y:S02]  /*3e00*/  LOP3.LUT R36, R59, R36, RZ, 0xc0, !PT ;  /* 0x000000243b247212 */ /* 0x000fe400078ec0ff */
        /* <DEDUP_REMOVED lines=10> */
[----:B------:R-:W-:Y:S02]  /*3eb0*/  LOP3.LUT R36, R57, R36, RZ, 0xc0, !PT ;  /* 0x0000002439247212 */ /* 0x000fe400078ec0ff */
[----:B------:R-:W-:Y:S02]  /*3ec0*/  @!P0 LOP3.LUT R59, RZ, R59, RZ, 0x33, !PT ;  /* 0x0000003bff3b8212 */ /* 0x000fe400078e33ff */
[----:B------:R-:W-:Y:S01]  /*3ed0*/  LOP3.LUT R36, R37, R36, RZ, 0xc0, !PT ;  /* 0x0000002425247212 */ /* 0x000fe200078ec0ff */
[----:B------:R-:W-:-:S03]  /*3ee0*/  IMAD.MOV.U32 R37, RZ, RZ, RZ ;  /* 0x000000ffff257224 */ /* 0x000fc600078e00ff */
[----:B------:R-:W-:-:S04]  /*3ef0*/  LOP3.LUT R54, R59, R36, RZ, 0xc0, !PT ;  /* 0x000000243b367212 */ /* 0x000fc800078ec0ff */
[----:B------:R-:W0:Y:S01]  /*3f00*/  FLO.U32 R60, R54 ;  /* 0x00000036003c7300 */ /* 0x000e2200000e0000 */
[----:B------:R-:W-:-:S07]  /*3f10*/  LOP3.LUT R36, R49, R54, RZ, 0xc0, !PT ;  /* 0x0000003631247212 */ /* 0x000fce00078ec0ff */
[----:B------:R-:W4:Y:S01]  /*3f20*/  POPC R36, R36 ;  /* 0x0000002400247309 */ /* 0x000f220000000000 */
[----:B0-----:R-:W-:-:S13]  /*3f30*/  ISETP.NE.AND P0, PT, R33, R60, PT ;  /* 0x0000003c2100720c */ /* 0x001fda0003f05270 */
[----:B--234-:R-:W-:Y:S05]  /*3f40*/  @P0 BRA `(.L_x_272) ;  /* 0x0000000000040947 */ /* 0x01cfea0003800000 */
[----:B------:R0:W2:Y:S02]  /*3f50*/  ATOMS.ADD R37, [R35], R36 ;  /* 0x000000242325738c */ /* 0x0000a40000000000 */
.L_x_272:
[----:B------:R-:W-:Y:S05]  /*3f60*/  BSYNC.RECONVERGENT B0 ;  /* 0x0000000000007941 */ /* 0x000fea0003800200 */
.L_x_271:
        /* <DEDUP_REMOVED lines=34> */
.L_x_274:
[----:B------:R-:W-:Y:S05]  /*4190*/  BSYNC.RECONVERGENT B0 ;  /* 0x0000000000007941 */ /* 0x000fea0003800200 */
.L_x_273:
        /* <DEDUP_REMOVED lines=34> */
.L_x_276:
[----:B------:R-:W-:Y:S05]  /*43c0*/  BSYNC.RECONVERGENT B0 ;  /* 0x0000000000007941 */ /* 0x000fea0003800200 */
.L_x_275:
        /* <DEDUP_REMOVED lines=33> */
[----:B------:R-:W-:-:S05]  /*45e0*/  IMAD.SHL.U32 R6, R5, 0x20, RZ ;  /* 0x0000002005067824 */ /* 0x000fca00078e00ff */
[----:B------:R-:W-:-:S05]  /*45f0*/  LOP3.LUT R6, R6, 0x7c00, RZ, 0xc0, !PT ;  /* 0x00007c0006067812 */ /* 0x000fca00078ec0ff */
[----:B------:R-:W-:-:S04]  /*4600*/  IMAD.IADD R6, R13, 0x1, R6 ;  /* 0x000000010d067824 */ /* 0x000fc800078e0206 */
[----:B------:R-:W-:-:S05]  /*4610*/  IMAD R31, R31, 0x4, R6 ;  /* 0x000000041f1f7824 */ /* 0x000fca00078e0206 */
[----:B------:R0:W2:Y:S02]  /*4620*/  ATOMS.ADD R61, [R31], R54 ;  /* 0x000000361f3d738c */ /* 0x0000a40000000000 */
.L_x_278:
[----:B------:R-:W-:Y:S05]  /*4630*/  BSYNC.RECONVERGENT B0 ;  /* 0x0000000000007941 */ /* 0x000fea0003800200 */
.L_x_277:
[----:B------:R-:W-:Y:S01]  /*4640*/  R2P PR, R30, 0x7f ;  /* 0x0000007f1e007804 */ /* 0x000fe20000000000 */
[----:B------:R-:W-:-:S12]  /*4650*/  BSSY.RECONVERGENT B0, `(.L_x_279) ;  /* 0x0000025000007945 */ /* 0x000fd80003800200 */
[----:B------:R-:W-:Y:S02]  /*4660*/  VOTE.ANY R6, PT, P0 ;  /* 0x0000000000067806 */ /* 0x000fe400000e0100 */
[----:B0-----:R-:W-:Y:S02]  /*4670*/  VOTE.ANY R31, PT, P1 ;  /* 0x00000000001f7806 */ /* 0x001fe400008e0100 */
        /* <DEDUP_REMOVED lines=20> */
[----:B--2---:R0:W2:Y:S01]  /*47c0*/  SHFL.IDX PT, R31, R61, R34, 0x1f ;  /* 0x00001f223d1f7589 */ /* 0x0040a200000e0000 */
[----:B------:R-:W-:Y:S01]  /*47d0*/  LOP3.LUT R6, R35, R6, RZ, 0xc0, !PT ;  /* 0x0000000623067212 */ /* 0x000fe200078ec0ff */
[----:B------:R-:W-:-:S03]  /*47e0*/  IMAD.MOV.U32 R35, RZ, RZ, RZ ;  /* 0x000000ffff237224 */ /* 0x000fc600078e00ff */
[----:B------:R-:W-:-:S04]  /*47f0*/  LOP3.LUT R58, R63, R6, RZ, 0xc0, !PT ;  /* 0x000000063f3a7212 */ /* 0x000fc800078ec0ff */
        /* <DEDUP_REMOVED lines=10> */
.L_x_280:
[----:B------:R-:W-:Y:S05]  /*48a0*/  BSYNC.RECONVERGENT B0 ;  /* 0x0000000000007941 */ /* 0x000fea0003800200 */
.L_x_279:
        /* <DEDUP_REMOVED lines=25> */
[----:B------:R-:W-:-:S04]  /*4a40*/  LOP3.LUT R34, R65, R30, RZ, 0xc0, !PT ;  /* 0x0000001e41227212 */ /* 0x000fc800078ec0ff */
[----:B------:R-:W3:Y:S01]  /*4a50*/  FLO.U32 R58, R34 ;  /* 0x00000022003a7300 */ /* 0x000ee200000e0000 */
[----:B------:R-:W-:Y:S01]  /*4a60*/  LOP3.LUT R30, R49, R34, RZ, 0xc0, !PT ;  /* 0x00000022311e7212 */ /* 0x000fe200078ec0ff */
[----:B------:R-:W-:-:S06]  /*4a70*/  IMAD.MOV.U32 R49, RZ, RZ, RZ ;  /* 0x000000ffff317224 */ /* 0x000fcc00078e00ff */
[----:B------:R-:W4:Y:S01]  /*4a80*/  POPC R30, R30 ;  /* 0x0000001e001e7309 */ /* 0x000f220000000000 */
[----:B---3--:R-:W-:Y:S02]  /*4a90*/  ISETP.NE.AND P0, PT, R33, R58, PT ;  /* 0x0000003a2100720c */ /* 0x008fe40003f05270 */
[----:B--2---:R2:W3:Y:S11]  /*4aa0*/  SHFL.IDX PT, R33, R35, R6, 0x1f ;  /* 0x00001f0623217589 */ /* 0x0044f600000e0000 */
[----:B--2-4-:R-:W-:Y:S05]  /*4ab0*/  @P0 BRA `(.L_x_282) ;  /* 0x0000000000140947 */ /* 0x014fea0003800000 */
[----:B------:R-:W-:-:S05]  /*4ac0*/  IMAD.SHL.U32 R6, R5, 0x20, RZ ;  /* 0x0000002005067824 */ /* 0x000fca00078e00ff */
[----:B------:R-:W-:-:S05]  /*4ad0*/  LOP3.LUT R6, R6, 0x7c00, RZ, 0xc0, !PT ;  /* 0x00007c0006067812 */ /* 0x000fca00078ec0ff */
[----:B------:R-:W-:-:S04]  /*4ae0*/  IMAD.IADD R6, R13, 0x1, R6 ;  /* 0x000000010d067824 */ /* 0x000fc800078e0206 */
[----:B------:R-:W-:-:S05]  /*4af0*/  IMAD R29, R29, 0x4, R6 ;  /* 0x000000041d1d7824 */ /* 0x000fca00078e0206 */
[----:B------:R2:W4:Y:S02]  /*4b00*/  ATOMS.ADD R49, [R29], R30 ;  /* 0x0000001e1d31738c */ /* 0x0005240000000000 */
.L_x_282:
[----:B------:R-:W-:Y:S05]  /*4b10*/  BSYNC.RECONVERGENT B0 ;  /* 0x0000000000007941 */ /* 0x000fea0003800200 */
.L_x_281:
[----:B----4-:R-:W4:Y:S01]  /*4b20*/  SHFL.IDX PT, R49, R49, R58, 0x1f ;  /* 0x00001f3a31317589 */ /* 0x010f2200000e0000 */
[----:B-1----:R-:W-:Y:S01]  /*4b30*/  IMAD.IADD R6, R39, 0x1, R50 ;  /* 0x0000000127067824 */ /* 0x002fe200078e0232 */
[----:B------:R-:W-:Y:S01]  /*4b40*/  ISETP.NE.AND P0, PT, R52, RZ, PT ;  /* 0x000000ff3400720c */ /* 0x000fe20003f05270 */
[----:B------:R-:W-:Y:S01]  /*4b50*/  IMAD.IADD R34, R38, 0x1, R45 ;  /* 0x0000000126227824 */ /* 0x000fe200078e022d */
[----:B------:R-:W-:Y:S01]  /*4b60*/  BAR.SYNC.DEFER_BLOCKING 0x0 ;  /* 0x0000000000007b1d */ /* 0x000fe20000010000 */
[----:B------:R-:W-:Y:S02]  /*4b70*/  IMAD.IADD R35, R8, 0x1, R51 ;  /* 0x0000000108237824 */ /* 0x000fe400078e0233 */
[----:B------:R-:W-:Y:S02]  /*4b80*/  IMAD.IADD R46, R46, 0x1, R47 ;  /* 0x000000012e2e7824 */ /* 0x000fe400078e022f */
[----:B------:R-:W-:Y:S01]  /*4b90*/  IMAD.IADD R44, R44, 0x1, R43 ;  /* 0x000000012c2c7824 */ /* 0x000fe200078e022b */
[----:B------:R-:W-:Y:S01]  /*4ba0*/  BSSY B1, `(.L_x_283) ;  /* 0x0000057000017945 */ /* 0x000fe20003800000 */
[----:B------:R-:W-:-:S02]  /*4bb0*/  IMAD.IADD R39, R57, 0x1, R28 ;  /* 0x0000000139277824 */ /* 0x000fc400078e021c */
[----:B------:R-:W-:Y:S02]  /*4bc0*/  IMAD.IADD R45, R48, 0x1, R53 ;  /* 0x00000001302d7824 */ /* 0x000fe400078e0235 */
[----:B------:R-:W-:Y:S02]  /*4bd0*/  IMAD.IADD R43, R55, 0x1, R40 ;  /* 0x00000001372b7824 */ /* 0x000fe400078e0228 */
[----:B------:R-:W-:Y:S02]  /*4be0*/  IMAD R28, R6, 0x4, R13 ;  /* 0x00000004061c7824 */ /* 0x000fe400078e020d */
[----:B------:R-:W-:Y:S02]  /*4bf0*/  IMAD.IADD R40, R36, 0x1, R37 ;  /* 0x0000000124287824 */ /* 0x000fe400078e0225 */
[----:B------:R-:W-:Y:S02]  /*4c00*/  IMAD.IADD R38, R59, 0x1, R32 ;  /* 0x000000013b267824 */ /* 0x000fe400078e0220 */
[----:B--2---:R-:W-:-:S02]  /*4c10*/  IMAD R29, R34, 0x4, R13 ;  /* 0x00000004221d7824 */ /* 0x004fc400078e020d */
[----:B------:R-:W-:Y:S02]  /*4c20*/  IMAD.IADD R42, R41, 0x1, R42 ;  /* 0x00000001292a7824 */ /* 0x000fe400078e022a */
[----:B------:R-:W-:Y:S01]  /*4c30*/  IMAD.IADD R37, R54, 0x1, R31 ;  /* 0x0000000136257824 */ /* 0x000fe200078e021f */
[----:B------:R1:W-:Y:S01]  /*4c40*/  STS [R28+-0x4], R27 ;  /* 0xfffffc1b1c007388 */ /* 0x0003e20000000800 */
[--C-:B------:R-:W-:Y:S02]  /*4c50*/  IMAD R32, R35, 0x4, R13.reuse ;  /* 0x0000000423207824 */ /* 0x100fe400078e020d */
[----:B------:R-:W-:Y:S01]  /*4c60*/  IMAD R31, R46, 0x4, R13 ;  /* 0x000000042e1f7824 */ /* 0x000fe200078e020d */
[----:B------:R2:W-:Y:S01]  /*4c70*/  STS [R29+-0x4], R26 ;  /* 0xfffffc1a1d007388 */ /* 0x0005e20000000800 */
[----:B----4-:R-:W-:Y:S02]  /*4c80*/  IMAD.IADD R41, R30, 0x1, R49 ;  /* 0x000000011e297824 */ /* 0x010fe400078e0231 */
[----:B---3--:R-:W-:Y:S01]  /*4c90*/  IMAD.IADD R36, R56, 0x1, R33 ;  /* 0x0000000138247824 */ /* 0x008fe200078e0221 */
[----:B------:R-:W-:Y:S01]  /*4ca0*/  STS [R32+-0x4], R25 ;  /* 0xfffffc1920007388 */ /* 0x000fe20000000800 */
[----:B------:R-:W-:-:S02]  /*4cb0*/  IMAD R30, R45, 0x4, R13 ;  /* 0x000000042d1e7824 */ /* 0x000fc400078e020d */
[--C-:B------:R-:W-:Y:S01]  /*4cc0*/  IMAD R33, R44, 0x4, R13.reuse ;  /* 0x000000042c217824 */ /* 0x100fe200078e020d */
[----:B------:R3:W-:Y:S01]  /*4cd0*/  STS [R31+-0x4], R24 ;  /* 0xfffffc181f007388 */ /* 0x0007e20000000800 */
[--C-:B------:R-:W-:Y:S02]  /*4ce0*/  IMAD R48, R43, 0x4, R13.reuse ;  /* 0x000000042b307824 */ /* 0x100fe400078e020d */
[--C-:B------:R-:W-:Y:S01]  /*4cf0*/  IMAD R47, R42, 0x4, R13.reuse ;  /* 0x000000042a2f7824 */ /* 0x100fe200078e020d */
[----:B------:R4:W-:Y:S01]  /*4d00*/  STS [R30+-0x4], R23 ;  /* 0xfffffc171e007388 */ /* 0x0009e20000000800 */
[--C-:B------:R-:W-:Y:S02]  /*4d10*/  IMAD R8, R40, 0x4, R13.reuse ;  /* 0x0000000428087824 */ /* 0x100fe400078e020d */
[--C-:B-1----:R-:W-:Y:S01]  /*4d20*/  IMAD R27, R39, 0x4, R13.reuse ;  /* 0x00000004271b7824 */ /* 0x102fe200078e020d */
[----:B------:R1:W-:Y:S01]  /*4d30*/  STS [R33+-0x4], R22 ;  /* 0xfffffc1621007388 */ /* 0x0003e20000000800 */
[----:B--2---:R-:W-:-:S02]  /*4d40*/  IMAD R29, R37, 0x4, R13 ;  /* 0x00000004251d7824 */ /* 0x004fc400078e020d */
[--C-:B---3--:R-:W-:Y:S01]  /*4d50*/  IMAD R24, R38, 0x4, R13.reuse ;  /* 0x0000000426187824 */ /* 0x108fe200078e020d */
[----:B------:R1:W-:Y:S01]  /*4d60*/  STS [R48+-0x4], R21 ;  /* 0xfffffc1530007388 */ /* 0x0003e20000000800 */
[--C-:B------:R-:W-:Y:S02]  /*4d70*/  IMAD R26, R36, 0x4, R13.reuse ;  /* 0x00000004241a7824 */ /* 0x100fe400078e020d */
[--C-:B------:R-:W-:Y:S01]  /*4d80*/  IMAD R25, R41, 0x4, R13.reuse ;  /* 0x0000000429197824 */ /* 0x100fe200078e020d */
[----:B------:R1:W-:Y:S01]  /*4d90*/  STS [R47+-0x4], R20 ;  /* 0xfffffc142f007388 */ /* 0x0003e20000000800 */
[----:B----4-:R-:W-:-:S03]  /*4da0*/  IMAD R23, R5, 0x8, R13 ;  /* 0x0000000805177824 */ /* 0x010fc600078e020d */
[----:B------:R1:W-:Y:S04]  /*4db0*/  STS [R8+-0x4], R19 ;  /* 0xfffffc1308007388 */ /* 0x0003e80000000800 */
[----:B------:R1:W-:Y:S04]  /*4dc0*/  STS [R27+-0x4], R18 ;  /* 0xfffffc121b007388 */ /* 0x0003e80000000800 */
[----:B------:R1:W-:Y:S04]  /*4dd0*/  STS [R24+-0x4], R17 ;  /* 0xfffffc1118007388 */ /* 0x0003e80000000800 */
[----:B------:R1:W-:Y:S04]  /*4de0*/  STS [R29+-0x4], R16 ;  /* 0xfffffc101d007388 */ /* 0x0003e80000000800 */
[----:B------:R1:W-:Y:S04]  /*4df0*/  STS [R26+-0x4], R15 ;  /* 0xfffffc0f1a007388 */ /* 0x0003e80000000800 */
[----:B------:R1:W-:Y:S01]  /*4e00*/  STS [R25+-0x4], R14 ;  /* 0xfffffc0e19007388 */ /* 0x0003e20000000800 */
[----:B------:R-:W-:Y:S05]  /*4e10*/  @P0 BRA `(.L_x_284) ;  /* 0x0000000000bc0947 */ /* 0x000fea0003800000 */
[----:B------:R-:W1:Y:S02]  /*4e20*/  LDCU.64 UR6, c[0x0][0x398] ;  /* 0x00007300ff0677ac */ /* 0x000e640008000a00 */
[----:B-1----:R-:W-:-:S04]  /*4e30*/  LEA R16, P0, R5, UR6, 0x3 ;  /* 0x0000000605107c11 */ /* 0x002fc8000f8018ff */
        /* <DEDUP_REMOVED lines=13> */
.L_x_290:
[----:B-1----:R-:W1:Y:S01]  /*4f10*/  LDC.64 R14, c[0x0][0x380] ;  /* 0x0000e000ff0e7b82 */ /* 0x002e620000000a00 */
[----:B------:R-:W-:Y:S01]  /*4f20*/  VIADD R21, R16, 0xffffffff ;  /* 0xffffffff10157836 */ /* 0x000fe20000000000 */
[----:B------:R-:W-:Y:S03]  /*4f30*/  BSSY B2, `(.L_x_287) ;  /* 0x0000008000027945 */ /* 0x000fe60003800000 */
[----:B------:R-:W-:-:S04]  /*4f40*/  IMAD R17, R21, 0x100, R5 ;  /* 0x0000010015117824 */ /* 0x000fc800078e0205 */
[----:B-1----:R-:W-:-:S07]  /*4f50*/  IMAD.WIDE R14, R17, 0x4, R14 ;  /* 0x00000004110e7825 */ /* 0x002fce00078e020e */
.L_x_288:
[----:B------:R-:W-:Y:S05]  /*4f60*/  YIELD ;  /* 0x0000000000007946 */ /* 0x000fea0003800000 */
[----:B------:R1:W-:Y:S06]  /*4f70*/  MEMBAR.SC.CTA ;  /* 0x0000000000007992 */ /* 0x0003ec0000000000 */
[----:B-1----:R-:W2:Y:S02]  /*4f80*/  LDG.E.STRONG.SYS R17, desc[UR8][R14.64] ;  /* 0x000000080e117981 */ /* 0x002ea4000c1f5900 */
[----:B--2---:R-:W-:-:S13]  /*4f90*/  ISETP.NE.AND P0, PT, R17, RZ, PT ;  /* 0x000000ff1100720c */ /* 0x004fda0003f05270 */
[----:B------:R-:W-:Y:S05]  /*4fa0*/  @!P0 BRA `(.L_x_288) ;  /* 0xfffffffc00ec8947 */ /* 0x000fea000383ffff */
[----:B------:R-:W-:Y:S05]  /*4fb0*/  BSYNC B2 ;  /* 0x0000000000027941 */ /* 0x000fea0003800000 */
.L_x_287:
[----:B------:R-:W-:Y:S01]  /*4fc0*/  BSSY.RECONVERGENT B2, `(.L_x_289) ;  /* 0x0000006000027945 */ /* 0x000fe20003800200 */
[C---:B------:R-:W-:Y:S02]  /*4fd0*/  ISETP.GT.AND P0, PT, R17.reuse, -0x1, PT ;  /* 0xffffffff1100780c */ /* 0x040fe40003f04270 */
[----:B------:R-:W-:Y:S01]  /*4fe0*/  LOP3.LUT R14, R17, 0x3fffffff, RZ, 0xc0, !PT ;  /* 0x3fffffff110e7812 */ /* 0x000fe200078ec0ff */
[----:B------:R-:W-:Y:S05]  /*4ff0*/  WARPSYNC.EXCLUSIVE R8 ;  /* 0x0000000008007348 */ /* 0x000fea0003a00000 */
[----:B------:R-:W-:-:S05]  /*5000*/  IMAD.IADD R19, R14, 0x1, R19 ;  /* 0x000000010e137824 */ /* 0x000fca00078e0213 */
[----:B------:R-:W-:-:S07]  /*5010*/  VOTE.ANY R8, PT, P0 ;  /* 0x0000000000087806 */ /* 0x000fce00000e0100 */
[----:B------:R-:W-:Y:S05]  /*5020*/  BSYNC.RECONVERGENT B2 ;  /* 0x0000000000027941 */ /* 0x000fea0003800200 */
.L_x_289:
[----:B------:R-:W-:Y:S01]  /*5030*/  ISETP.GT.U32.AND P1, PT, R16, 0x1, PT ;  /* 0x000000011000780c */ /* 0x000fe20003f24070 */
[----:B------:R-:W-:-:S12]  /*5040*/  IMAD.MOV.U32 R16, RZ, RZ, R21 ;  /* 0x000000ffff107224 */ /* 0x000fd800078e0015 */
[----:B------:R-:W-:Y:S05]  /*5050*/  @P0 BRA P1, `(.L_x_290) ;  /* 0xfffffffc00ac0947 */ /* 0x000fea000083ffff */
[----:B------:R-:W-:Y:S05]  /*5060*/  BSYNC B0 ;  /* 0x0000000000007941 */ /* 0x000fea0003800000 */
.L_x_286:
[----:B------:R2:W3:Y:S02]  /*5070*/  LDS.64 R14, [R23+0xa800] ;  /* 0x00a80000170e7984 */ /* 0x0004e40000000a00 */
.L_x_285:
        /* <DEDUP_REMOVED lines=9> */
.L_x_284:
[----:B------:R-:W-:Y:S05]  /*5110*/  BSYNC B1 ;  /* 0x0000000000017941 */ /* 0x000fea0003800000 */
.L_x_283:
[----:B-1----:R-:W1:Y:S08]  /*5120*/  LDC R48, c[0x0][0x3c0] ;  /* 0x0000f000ff307b82 */ /* 0x002e700000000800 */
[----:B---3--:R-:W3:Y:S01]  /*5130*/  LDC.64 R16, c[0x0][0x390] ;  /* 0x0000e400ff107b82 */ /* 0x008ee20000000a00 */
[----:B-1----:R-:W-:Y:S02]  /*5140*/  ISETP.GE.AND P0, PT, R12, R48, PT ;  /* 0x000000300c00720c */ /* 0x002fe40003f06270 */
[----:B---3--:R-:W-:-:S04]  /*5150*/  ISETP.EQ.U32.AND P1, PT, R16, RZ, PT ;  /* 0x000000ff1000720c */ /* 0x008fc80003f22070 */
        /* <DEDUP_REMOVED lines=11> */
.L_x_291:
        /* <DEDUP_REMOVED lines=8> */
[----:B------:R-:W-:-:S05]  /*5290*/  LOP3.LUT R4, R4, UR4, RZ, 0x30, !PT ;  /* 0x0000000404047c12 */ /* 0x000fca000f8e30ff */
[----:B-1----:R-:W-:-:S06]  /*52a0*/  IMAD R8, R4, 0x8, R13 ;  /* 0x0000000804087824 */ /* 0x002fcc00078e020d */
[----:B------:R-:W1:Y:S02]  /*52b0*/  LDS.64 R8, [R8+0xa800] ;  /* 0x00a8000008087984 */ /* 0x000e640000000a00 */
[----:B-1----:R-:W-:-:S05]  /*52c0*/  IADD3 R4, P0, PT, R8, R5, RZ ;  /* 0x0000000508047210 */ /* 0x002fca0007f1e0ff */
[----:B------:R-:W-:Y:S01]  /*52d0*/  IMAD.X R9, RZ, RZ, R9, P0 ;  /* 0x000000ffff097224 */ /* 0x000fe200000e0609 */
[----:B----4-:R-:W-:-:S04]  /*52e0*/  LEA R14, P0, R4, UR6, 0x2 ;  /* 0x00000006040e7c11 */ /* 0x010fc8000f8010ff */
        /* <DEDUP_REMOVED lines=147> */
.L_x_292:
        /* <DEDUP_REMOVED lines=27> */
.L_x_295:
[----:B------:R-:W-:Y:S05]  /*5dd0*/  BSYNC.RECONVERGENT B0 ;  /* 0x0000000000007941 */ /* 0x000fea0003800200 */
.L_x_294:
        /* <DEDUP_REMOVED lines=17> */
.L_x_297:
[----:B------:R-:W-:Y:S05]  /*5ef0*/  BSYNC.RECONVERGENT B0 ;  /* 0x0000000000007941 */ /* 0x000fea0003800200 */
.L_x_296:
        /* <DEDUP_REMOVED lines=17> */
.L_x_299:
[----:B------:R-:W-:Y:S05]  /*6010*/  BSYNC.RECONVERGENT B0 ;  /* 0x0000000000007941 */ /* 0x000fea0003800200 */
.L_x_298:
        /* <DEDUP_REMOVED lines=17> */
.L_x_301:
[----:B------:R-:W-:Y:S05]  /*6130*/  BSYNC.RECONVERGENT B0 ;  /* 0x0000000000007941 */ /* 0x000fea0003800200 */
.L_x_300:
        /* <DEDUP_REMOVED lines=17> */
.L_x_303:
[----:B------:R-:W-:Y:S05]  /*6250*/  BSYNC.RECONVERGENT B0 ;  /* 0x0000000000007941 */ /* 0x000fea0003800200 */
.L_x_302:
        /* <DEDUP_REMOVED lines=17> */
.L_x_305:
[----:B------:R-:W-:Y:S05]  /*6370*/  BSYNC.RECONVERGENT B0 ;  /* 0x0000000000007941 */ /* 0x000fea0003800200 */
.L_x_304:
        /* <DEDUP_REMOVED lines=17> */
.L_x_307:
[----:B------:R-:W-:Y:S05]  /*6490*/  BSYNC.RECONVERGENT B0 ;  /* 0x0000000000007941 */ /* 0x000fea0003800200 */
.L_x_306:
        /* <DEDUP_REMOVED lines=17> */
.L_x_309:
[----:B------:R-:W-:Y:S05]  /*65b0*/  BSYNC.RECONVERGENT B0 ;  /* 0x0000000000007941 */ /* 0x000fea0003800200 */
.L_x_308:
        /* <DEDUP_REMOVED lines=16> */
.L_x_311:
[----:B------:R-:W-:Y:S05]  /*66c0*/  BSYNC.RECONVERGENT B0 ;  /* 0x0000000000007941 */ /* 0x000fea0003800200 */
.L_x_310:
        /* <DEDUP_REMOVED lines=15> */
.L_x_313:
[----:B------:R-:W-:Y:S05]  /*67c0*/  BSYNC.RECONVERGENT B0 ;  /* 0x0000000000007941 */ /* 0x000fea0003800200 */
.L_x_312:
        /* <DEDUP_REMOVED lines=15> */
.L_x_315:
[----:B------:R-:W-:Y:S05]  /*68c0*/  BSYNC.RECONVERGENT B0 ;  /* 0x0000000000007941 */ /* 0x000fea0003800200 */
.L_x_314:
        /* <DEDUP_REMOVED lines=15> */
.L_x_317:
[----:B------:R-:W-:Y:S05]  /*69c0*/  BSYNC.RECONVERGENT B0 ;  /* 0x0000000000007941 */ /* 0x000fea0003800200 */
.L_x_316:
        /* <DEDUP_REMOVED lines=15> */
.L_x_319:
[----:B------:R-:W-:Y:S05]  /*6ac0*/  BSYNC.RECONVERGENT B0 ;  /* 0x0000000000007941 */ /* 0x000fea0003800200 */
.L_x_318:
        /* <DEDUP_REMOVED lines=8> */
[----:B------:R-:W-:-:S06]  /*6b50*/  IMAD R8, R4, 0x8, R13 ;  /* 0x0000000804087824 */ /* 0x000fcc00078e020d */
[----:B------:R-:W1:Y:S02]  /*6b60*/  LDS.64 R8, [R8+0xa800] ;  /* 0x00a8000008087984 */ /* 0x000e640000000a00 */
[----:B-1----:R-:W-:-:S05]  /*6b70*/  IADD3 R5, P0, PT, R8, R5, RZ ;  /* 0x0000000508057210 */ /* 0x002fca0007f1e0ff */
[----:B------:R-:W-:Y:S01]  /*6b80*/  IMAD.X R10, RZ, RZ, R9, P0 ;  /* 0x000000ffff0a7224 */ /* 0x000fe200000e0609 */
[----:B---3--:R-:W-:-:S04]  /*6b90*/  LEA R4, P0, R5, UR6, 0x2 ;  /* 0x0000000605047c11 */ /* 0x008fc8000f8010ff */
[----:B------:R-:W-:-:S05]  /*6ba0*/  LEA.HI.X R5, R5, UR7, R10, 0x2, P0 ;  /* 0x0000000705057c11 */ /* 0x000fca00080f140a */
[----:B------:R1:W-:Y:S04]  /*6bb0*/  STG.E desc[UR8][R4.64+0x4e00], R15 ;  /* 0x004e000f04007986 */ /* 0x0003e8000c101908 */
.L_x_321:
[----:B------:R-:W-:Y:S05]  /*6bc0*/  BSYNC.RECONVERGENT B0 ;  /* 0x0000000000007941 */ /* 0x000fea0003800200 */
.L_x_320:
[----:B------:R-:W-:Y:S01]  /*6bd0*/  NOP ;  /* 0x0000000000007918 */ /* 0x000fe20000000000 */
.L_x_293:
[----:B------:R-:W1:Y:S01]  /*6be0*/  LDS R47, [R11] ;  /* 0x000000000b2f7984 */ /* 0x000e620000000800 */
[----:B------:R-:W1:Y:S03]  /*6bf0*/  LDCU UR5, c[0x0][0x3c4] ;  /* 0x00007880ff0577ac */ /* 0x000e660008000800 */
[----:B------:R-:W1:Y:S04]  /*6c00*/  LDS R49, [R11+0x600] ;  /* 0x000600000b317984 */ /* 0x000e680000000800 */
[----:B------:R-:W1:Y:S04]  /*6c10*/  LDS R50, [R11+0xc00] ;  /* 0x000c00000b327984 */ /* 0x000e680000000800 */
[----:B------:R-:W1:Y:S04]  /*6c20*/  LDS R51, [R11+0x1200] ;  /* 0x001200000b337984 */ /* 0x000e680000000800 */
[----:B------:R-:W1:Y:S04]  /*6c30*/  LDS R52, [R11+0x1800] ;  /* 0x001800000b347984 */ /* 0x000e680000000800 */
[----:B------:R-:W1:Y:S04]  /*6c40*/  LDS R53, [R11+0x1e00] ;  /* 0x001e00000b357984 */ /* 0x000e680000000800 */
[----:B------:R-:W1:Y:S04]  /*6c50*/  LDS R54, [R11+0x2400] ;  /* 0x002400000b367984 */ /* 0x000e680000000800 */
[----:B------:R-:W1:Y:S04]  /*6c60*/  LDS R55, [R11+0x2a00] ;  /* 0x002a00000b377984 */ /* 0x000e680000000800 */
[----:B0-----:R-:W0:Y:S04]  /*6c70*/  LDS R56, [R11+0x3000] ;  /* 0x003000000b387984 */ /* 0x001e280000000800 */
[----:B------:R-:W0:Y:S04]  /*6c80*/  LDS R57, [R11+0x3600] ;  /* 0x003600000b397984 */ /* 0x000e280000000800 */
[----:B------:R-:W0:Y:S04]  /*6c90*/  LDS R58, [R11+0x3c00] ;  /* 0x003c00000b3a7984 */ /* 0x000e280000000800 */
[----:B------:R-:W0:Y:S04]  /*6ca0*/  LDS R59, [R11+0x4200] ;  /* 0x004200000b3b7984 */ /* 0x000e280000000800 */
[----:B------:R-:W0:Y:S04]  /*6cb0*/  LDS R61, [R11+0x4e00] ;  /* 0x004e00000b3d7984 */ /* 0x000e280000000800 */
[----:B------:R1:W0:Y:S04]  /*6cc0*/  LDS R60, [R11+0x4800] ;  /* 0x004800000b3c7984 */ /* 0x0002280000000800 */
[----:B------:R0:W5:Y:S04]  /*6cd0*/  @!P5 LDG.E.64 R32, desc[UR8][R2.64] ;  /* 0x000000080220d981 */ /* 0x000168000c1e1b00 */
[----:B------:R0:W5:Y:S04]  /*6ce0*/  @!P5 LDG.E.64 R30, desc[UR8][R2.64+0x100] ;  /* 0x00010008021ed981 */ /* 0x000168000c1e1b00 */
[----:B------:R0:W5:Y:S04]  /*6cf0*/  @!P5 LDG.E.64 R28, desc[UR8][R2.64+0x200] ;  /* 0x00020008021cd981 */ /* 0x000168000c1e1b00 */
[----:B------:R0:W5:Y:S04]  /*6d00*/  @!P5 LDG.E.64 R26, desc[UR8][R2.64+0x300] ;  /* 0x00030008021ad981 */ /* 0x000168000c1e1b00 */
[----:B------:R0:W5:Y:S04]  /*6d10*/  @!P5 LDG.E.64 R24, desc[UR8][R2.64+0x400] ;  /* 0x000400080218d981 */ /* 0x000168000c1e1b00 */
[----:B--2---:R2:W5:Y:S04]  /*6d20*/  @!P5 LDG.E.64 R22, desc[UR8][R2.64+0x500] ;  /* 0x000500080216d981 */ /* 0x004568000c1e1b00 */
[----:B------:R2:W5:Y:S04]  /*6d30*/  @!P5 LDG.E.64 R20, desc[UR8][R2.64+0x600] ;  /* 0x000600080214d981 */ /* 0x000568000c1e1b00 */
[----:B------:R2:W5:Y:S04]  /*6d40*/  @!P5 LDG.E.64 R18, desc[UR8][R2.64+0x700] ;  /* 0x000700080212d981 */ /* 0x000568000c1e1b00 */
[----:B-1-34-:R2:W5:Y:S04]  /*6d50*/  @!P5 LDG.E.64 R16, desc[UR8][R2.64+0x800] ;  /* 0x000800080210d981 */ /* 0x01a568000c1e1b00 */
[----:B------:R2:W5:Y:S04]  /*6d60*/  @!P5 LDG.E.64 R14, desc[UR8][R2.64+0x900] ;  /* 0x00090008020ed981 */ /* 0x000568000c1e1b00 */
[----:B------:R2:W5:Y:S04]  /*6d70*/  @!P5 LDG.E.64 R12, desc[UR8][R2.64+0xa00] ;  /* 0x000a0008020cd981 */ /* 0x000568000c1e1b00 */
[----:B------:R2:W5:Y:S04]  /*6d80*/  @!P5 LDG.E.64 R10, desc[UR8][R2.64+0xb00] ;  /* 0x000b0008020ad981 */ /* 0x000568000c1e1b00 */
[----:B------:R2:W5:Y:S04]  /*6d90*/  @!P5 LDG.E.64 R8, desc[UR8][R2.64+0xc00] ;  /* 0x000c00080208d981 */ /* 0x000568000c1e1b00 */
[----:B------:R2:W5:Y:S01]  /*6da0*/  @!P5 LDG.E.64 R4, desc[UR8][R2.64+0xd00] ;  /* 0x000d00080204d981 */ /* 0x000562000c1e1b00 */
[----:B------:R-:W-:-:S02]  /*6db0*/  SHF.R.U32.HI R47, RZ, UR5, R47 ;  /* 0x00000005ff2f7c19 */ /* 0x000fc4000801162f */
[----:B------:R-:W-:Y:S02]  /*6dc0*/  SHF.R.U32.HI R49, RZ, UR5, R49 ;  /* 0x00000005ff317c19 */ /* 0x000fe40008011631 */
[----:B------:R-:W-:Y:S02]  /*6dd0*/  SHF.R.U32.HI R50, RZ, UR5, R50 ;  /* 0x00000005ff327c19 */ /* 0x000fe40008011632 */
[----:B------:R-:W-:Y:S02]  /*6de0*/  SHF.R.U32.HI R51, RZ, UR5, R51 ;  /* 0x00000005ff337c19 */ /* 0x000fe40008011633 */
[----:B------:R-:W-:Y:S02]  /*6df0*/  SHF.R.U32.HI R52, RZ, UR5, R52 ;  /* 0x00000005ff347c19 */ /* 0x000fe40008011634 */
[----:B------:R-:W-:Y:S02]  /*6e00*/  SHF.R.U32.HI R53, RZ, UR5, R53 ;  /* 0x00000005ff357c19 */ /* 0x000fe40008011635 */
[----:B------:R-:W-:-:S02]  /*6e10*/  SHF.R.U32.HI R54, RZ, UR5, R54 ;  /* 0x00000005ff367c19 */ /* 0x000fc40008011636 */
[----:B------:R-:W-:Y:S02]  /*6e20*/  SHF.R.U32.HI R62, RZ, UR5, R55 ;  /* 0x00000005ff3e7c19 */ /* 0x000fe40008011637 */
[----:B0-----:R-:W-:Y:S02]  /*6e30*/  SHF.R.U32.HI R63, RZ, UR5, R56 ;  /* 0x00000005ff3f7c19 */ /* 0x001fe40008011638 */
[----:B------:R-:W-:Y:S02]  /*6e40*/  SHF.R.U32.HI R64, RZ, UR5, R57 ;  /* 0x00000005ff407c19 */ /* 0x000fe40008011639 */
[----:B------:R-:W-:Y:S02]  /*6e50*/  SHF.R.U32.HI R65, RZ, UR5, R58 ;  /* 0x00000005ff417c19 */ /* 0x000fe4000801163a */
[----:B------:R-:W-:Y:S02]  /*6e60*/  SHF.R.U32.HI R66, RZ, UR5, R59 ;  /* 0x00000005ff427c19 */ /* 0x000fe4000801163b */
[----:B------:R-:W-:-:S02]  /*6e70*/  SHF.R.U32.HI R68, RZ, UR5, R61 ;  /* 0x00000005ff447c19 */ /* 0x000fc4000801163d */
[----:B------:R-:W-:Y:S02]  /*6e80*/  SHF.R.U32.HI R67, RZ, UR5, R60 ;  /* 0x00000005ff437c19 */ /* 0x000fe4000801163c */
        /* <DEDUP_REMOVED lines=14> */
[----:B--2---:R-:W-:Y:S06]  /*6f70*/  @!P5 BRA `(.L_x_322) ;  /* 0x0000000000a8d947 */ /* 0x004fec0003800000 */
[----:B------:R-:W-:Y:S02]  /*6f80*/  IMAD R63, R7, -0x1500, R48 ;  /* 0xffffeb00073f7824 */ /* 0x000fe400078e0230 */
[----:B------:R-:W-:-:S03]  /*6f90*/  VIADD R62, R0, 0x20 ;  /* 0x00000020003e7836 */ /* 0x000fc60000000000 */
[-C--:B------:R-:W-:Y:S02]  /*6fa0*/  ISETP.GE.AND P2, PT, R0, R63.reuse, PT ;  /* 0x0000003f0000720c */ /* 0x080fe40003f46270 */
[----:B------:R-:W-:Y:S01]  /*6fb0*/  ISETP.GE.AND P3, PT, R62, R63, PT ;  /* 0x0000003f3e00720c */ /* 0x000fe20003f66270 */
[----:B------:R-:W-:-:S05]  /*6fc0*/  VIADD R62, R0, 0x40 ;  /* 0x00000040003e7836 */ /* 0x000fca0000000000 */
[----:B------:R-:W-:Y:S01]  /*6fd0*/  ISETP.GE.AND P4, PT, R62, R63, PT ;  /* 0x0000003f3e00720c */ /* 0x000fe20003f86270 */
[----:B------:R-:W-:-:S04]  /*6fe0*/  VIADD R62, R0, 0x60 ;  /* 0x00000060003e7836 */ /* 0x000fc80000000000 */
[----:B-----5:R0:W5:Y:S01]  /*6ff0*/  @!P2 LDG.E.64 R32, desc[UR8][R2.64] ;  /* 0x000000080220a981 */ /* 0x020162000c1e1b00 */
[-C--:B------:R-:W-:Y:S01]  /*7000*/  ISETP.GE.AND P6, PT, R62, R63.reuse, PT ;  /* 0x0000003f3e00720c */ /* 0x080fe20003fc6270 */
[----:B------:R-:W-:Y:S02]  /*7010*/  VIADD R62, R0, 0x80 ;  /* 0x00000080003e7836 */ /* 0x000fe40000000000 */
[----:B------:R0:W5:Y:S03]  /*7020*/  @!P3 LDG.E.64 R30, desc[UR8][R2.64+0x100] ;  /* 0x00010008021eb981 */ /* 0x000166000c1e1b00 */
[-C--:B------:R-:W-:Y:S01]  /*7030*/  ISETP.GE.AND P0, PT, R62, R63.reuse, PT ;  /* 0x0000003f3e00720c */ /* 0x080fe20003f06270 */
[----:B------:R-:W-:Y:S01]  /*7040*/  VIADD R62, R0, 0xa0 ;  /* 0x000000a0003e7836 */ /* 0x000fe20000000000 */
[----:B------:R0:W5:Y:S04]  /*7050*/  @!P4 LDG.E.64 R28, desc[UR8][R2.64+0x200] ;  /* 0x00020008021cc981 */ /* 0x000168000c1e1b00 */
        /* <DEDUP_REMOVED lines=18> */
[----:B------:R-:W-:Y:S01]  /*7180*/  ISETP.GE.AND P1, PT, R62, R63, PT ;  /* 0x0000003f3e00720c */ /* 0x000fe20003f26270 */
[C---:B------:R-:W-:Y:S01]  /*7190*/  VIADD R62, R0.reuse, 0x180 ;  /* 0x00000180003e7836 */ /* 0x040fe20000000000 */
[----:B------:R0:W5:Y:S01]  /*71a0*/  @!P6 LDG.E.64 R14, desc[UR8][R2.64+0x900] ;  /* 0x00090008020ee981 */ /* 0x000162000c1e1b00 */
[----:B------:R-:W-:-:S03]  /*71b0*/  VIADD R0, R0, 0x1a0 ;  /* 0x000001a000007836 */ /* 0x000fc60000000000 */
[-C--:B------:R-:W-:Y:S01]  /*71c0*/  ISETP.GE.AND P2, PT, R62, R63.reuse, PT ;  /* 0x0000003f3e00720c */ /* 0x080fe20003f46270 */
[----:B------:R0:W5:Y:S01]  /*71d0*/  @!P0 LDG.E.64 R12, desc[UR8][R2.64+0xa00] ;  /* 0x000a0008020c8981 */ /* 0x000162000c1e1b00 */
[----:B------:R-:W-:-:S05]  /*71e0*/  ISETP.GE.AND P3, PT, R0, R63, PT ;  /* 0x0000003f0000720c */ /* 0x000fca0003f66270 */
[----:B------:R0:W5:Y:S06]  /*71f0*/  @!P1 LDG.E.64 R10, desc[UR8][R2.64+0xb00] ;  /* 0x000b0008020a9981 */ /* 0x00016c000c1e1b00 */
[----:B------:R0:W5:Y:S04]  /*7200*/  @!P2 LDG.E.64 R8, desc[UR8][R2.64+0xc00] ;  /* 0x000c00080208a981 */ /* 0x000168000c1e1b00 */
[----:B------:R0:W5:Y:S02]  /*7210*/  @!P3 LDG.E.64 R4, desc[UR8][R2.64+0xd00] ;  /* 0x000d00080204b981 */ /* 0x000164000c1e1b00 */
.L_x_322:
[----:B------:R-:W1:Y:S01]  /*7220*/  S2UR UR6, SR_CgaCtaId ;  /* 0x00000000000679c3 */ /* 0x000e620000008800 */
[----:B------:R-:W-:-:S07]  /*7230*/  UMOV UR4, 0x400 ;  /* 0x0000040000047882 */ /* 0x000fce0000000000 */
[----:B------:R-:W-:Y:S08]  /*7240*/  BAR.SYNC.DEFER_BLOCKING 0x0 ;  /* 0x0000000000007b1d */ /* 0x000ff00000010000 */
[----:B------:R-:W2:Y:S01]  /*7250*/  S2UR UR5, SR_CgaCtaId ;  /* 0x00000000000579c3 */ /* 0x000ea20000008800 */
[----:B-1----:R-:W-:-:S06]  /*7260*/  ULEA UR6, UR6, UR4, 0x18 ;  /* 0x0000000406067291 */ /* 0x002fcc000f8ec0ff */
[----:B------:R-:W-:Y:S02]  /*7270*/  LEA R0, R35, UR6, 0x2 ;  /* 0x0000000623007c11 */ /* 0x000fe4000f8e10ff */
[C---:B0-----:R-:W-:Y:S01]  /*7280*/  LEA R3, R6.reuse, UR6, 0x2 ;  /* 0x0000000606037c11 */ /* 0x041fe2000f8e10ff */
[----:B--2---:R-:W-:Y:S01]  /*7290*/  ULEA UR4, UR5, UR4, 0x18 ;  /* 0x0000000405047291 */ /* 0x004fe2000f8ec0ff */
[----:B------:R-:W-:Y:S01]  /*72a0*/  LEA R2, R45, UR6, 0x2 ;  /* 0x000000062d027c11 */ /* 0x000fe2000f8e10ff */
[----:B------:R-:W-:Y:S01]  /*72b0*/  IMAD R35, R35, 0x4, R0 ;  /* 0x0000000423237824 */ /* 0x000fe200078e0200 */
[----:B------:R-:W-:Y:S01]  /*72c0*/  LEA R0, R43, UR6, 0x2 ;  /* 0x000000062b007c11 */ /* 0x000fe2000f8e10ff */
[----:B------:R-:W-:Y:S01]  /*72d0*/  IMAD R6, R6, 0x4, R3 ;  /* 0x0000000406067824 */ /* 0x000fe200078e0203 */
[----:B------:R-:W-:Y:S01]  /*72e0*/  LEA R3, R46, UR6, 0x2 ;  /* 0x000000062e037c11 */ /* 0x000fe2000f8e10ff */
[----:B------:R-:W-:Y:S01]  /*72f0*/  IMAD R45, R45, 0x4, R2 ;  /* 0x000000042d2d7824 */ /* 0x000fe200078e0202 */
[----:B------:R-:W-:Y:S01]  /*7300*/  LEA R63, R34, UR6, 0x2 ;  /* 0x00000006223f7c11 */ /* 0x000fe2000f8e10ff */
[----:B------:R-:W-:Y:S01]  /*7310*/  IMAD R43, R43, 0x4, R0 ;  /* 0x000000042b2b7824 */ /* 0x000fe200078e0200 */
[C---:B------:R-:W-:Y:S01]  /*7320*/  LEA R2, R39.reuse, UR6, 0x2 ;  /* 0x0000000627027c11 */ /* 0x040fe2000f8e10ff */
[----:B------:R-:W0:Y:S01]  /*7330*/  S2R R0, SR_TID.X ;  /* 0x0000000000007919 */ /* 0x000e220000002100 */
[----:B------:R-:W-:Y:S01]  /*7340*/  IMAD R46, R46, 0x4, R3 ;  /* 0x000000042e2e7824 */ /* 0x000fe200078e0203 */
[----:B------:R-:W-:Y:S01]  /*7350*/  LEA R3, R44, UR6, 0x2 ;  /* 0x000000062c037c11 */ /* 0x000fe2000f8e10ff */
[----:B------:R-:W-:Y:S01]  /*7360*/  IMAD R34, R34, 0x4, R63 ;  /* 0x0000000422227824 */ /* 0x000fe200078e023f */
[----:B------:R-:W-:Y:S01]  /*7370*/  LEA R63, R42, UR6, 0x2 ;  /* 0x000000062a3f7c11 */ /* 0x000fe2000f8e10ff */
[----:B------:R-:W-:Y:S01]  /*7380*/  IMAD R39, R39, 0x4, R2 ;  /* 0x0000000427277824 */ /* 0x000fe200078e0202 */
[----:B------:R-:W-:Y:S01]  /*7390*/  LEA R2, R37, UR6, 0x2 ;  /* 0x0000000625027c11 */ /* 0x000fe2000f8e10ff */
[----:B------:R-:W-:Y:S01]  /*73a0*/  IMAD R44, R44, 0x4, R3 ;  /* 0x000000042c2c7824 */ /* 0x000fe200078e0203 */
[----:B------:R-:W-:Y:S01]  /*73b0*/  LEA R3, R40, UR4, 0x2 ;  /* 0x0000000428037c11 */ /* 0x000fe2000f8e10ff */
[----:B-----5:R1:W-:Y:S01]  /*73c0*/  STS.64 [R6+-0x8], R32 ;  /* 0xfffff82006007388 */ /* 0x0203e20000000a00 */
[----:B------:R-:W-:-:S02]  /*73d0*/  IMAD R42, R42, 0x4, R63 ;  /* 0x000000042a2a7824 */ /* 0x000fc400078e023f */
[----:B------:R-:W-:Y:S01]  /*73e0*/  IMAD R37, R37, 0x4, R2 ;  /* 0x0000000425257824 */ /* 0x000fe200078e0202 */
[----:B------:R1:W-:Y:S01]  /*73f0*/  STS.64 [R34+-0x8], R30 ;  /* 0xfffff81e22007388 */ /* 0x0003e20000000a00 */
[----:B------:R-:W-:Y:S01]  /*7400*/  IMAD R40, R40, 0x4, R3 ;  /* 0x0000000428287824 */ /* 0x000fe200078e0203 */
[C---:B------:R-:W-:Y:S02]  /*7410*/  LEA R3, R38.reuse, UR4, 0x2 ;  /* 0x0000000426037c11 */ /* 0x040fe4000f8e10ff */
[----:B------:R1:W-:Y:S01]  /*7420*/  STS.64 [R35+-0x8], R28 ;  /* 0xfffff81c23007388 */ /* 0x0003e20000000a00 */
[C---:B------:R-:W-:Y:S02]  /*7430*/  LEA R2, R41.reuse, UR4, 0x2 ;  /* 0x0000000429027c11 */ /* 0x040fe4000f8e10ff */
[----:B------:R-:W-:Y:S01]  /*7440*/  IMAD R38, R38, 0x4, R3 ;  /* 0x0000000426267824 */ /* 0x000fe200078e0203 */
[----:B------:R-:W-:Y:S01]  /*7450*/  LEA R3, R36, UR6, 0x2 ;  /* 0x0000000624037c11 */ /* 0x000fe2000f8e10ff */
[----:B------:R1:W-:Y:S01]  /*7460*/  STS.64 [R46+-0x8], R26 ;  /* 0xfffff81a2e007388 */ /* 0x0003e20000000a00 */
[----:B------:R-:W-:-:S03]  /*7470*/  IMAD R41, R41, 0x4, R2 ;  /* 0x0000000429297824 */ /* 0x000fc600078e0202 */
[----:B------:R1:W-:Y:S01]  /*7480*/  STS.64 [R45+-0x8], R24 ;  /* 0xfffff8182d007388 */ /* 0x0003e20000000a00 */
[----:B------:R-:W-:-:S03]  /*7490*/  IMAD R36, R36, 0x4, R3 ;  /* 0x0000000424247824 */ /* 0x000fc600078e0203 */
[----:B------:R1:W-:Y:S01]  /*74a0*/  STS.64 [R44+-0x8], R22 ;  /* 0xfffff8162c007388 */ /* 0x0003e20000000a00 */
[----:B0-----:R-:W-:-:S03]  /*74b0*/  LEA R3, R0, UR6, 0x2 ;  /* 0x0000000600037c11 */ /* 0x001fc6000f8e10ff */
[----:B------:R1:W-:Y:S04]  /*74c0*/  STS.64 [R43+-0x8], R20 ;  /* 0xfffff8142b007388 */ /* 0x0003e80000000a00 */
[----:B------:R1:W-:Y:S04]  /*74d0*/  STS.64 [R42+-0x8], R18 ;  /* 0xfffff8122a007388 */ /* 0x0003e80000000a00 */
[----:B------:R1:W-:Y:S04]  /*74e0*/  STS.64 [R40+-0x8], R16 ;  /* 0xfffff81028007388 */ /* 0x0003e80000000a00 */
[----:B------:R1:W-:Y:S04]  /*74f0*/  STS.64 [R39+-0x8], R14 ;  /* 0xfffff80e27007388 */ /* 0x0003e80000000a00 */
[----:B------:R1:W-:Y:S04]  /*7500*/  STS.64 [R38+-0x8], R12 ;  /* 0xfffff80c26007388 */ /* 0x0003e80000000a00 */
[----:B------:R1:W-:Y:S04]  /*7510*/  STS.64 [R37+-0x8], R10 ;  /* 0xfffff80a25007388 */ /* 0x0003e80000000a00 */
[----:B------:R1:W-:Y:S04]  /*7520*/  STS.64 [R36+-0x8], R8 ;  /* 0xfffff80824007388 */ /* 0x0003e80000000a00 */
[----:B------:R1:W-:Y:S01]  /*7530*/  STS.64 [R41+-0x8], R4 ;  /* 0xfffff80429007388 */ /* 0x0003e20000000a00 */
[----:B------:R-:W-:Y:S06]  /*7540*/  BAR.SYNC.DEFER_BLOCKING 0x0 ;  /* 0x0000000000007b1d */ /* 0x000fec0000010000 */
[----:B------:R-:W-:Y:S05]  /*7550*/  @P5 BRA `(.L_x_323) ;  /* 0x0000000800045947 */ /* 0x000fea0003800000 */
[----:B-1----:R-:W-:Y:S01]  /*7560*/  LEA R4, R61, UR4, 0x3 ;  /* 0x000000043d047c11 */ /* 0x002fe2000f8e18ff */
[----:B------:R-:W-:Y:S01]  /*7570*/  IMAD R3, R0, 0x4, R3 ;  /* 0x0000000400037824 */ /* 0x000fe200078e0203 */
[----:B------:R-:W0:Y:S01]  /*7580*/  LDCU.64 UR6, c[0x0][0x3b0] ;  /* 0x00007600ff0677ac */ /* 0x000e220008000a00 */
[----:B------:R-:W-:Y:S02]  /*7590*/  LEA R60, R60, UR4, 0x3 ;  /* 0x000000043c3c7c11 */ /* 0x000fe4000f8e18ff */
[----:B------:R-:W-:Y:S01]  /*75a0*/  LEA R59, R59, UR4, 0x3 ;  /* 0x000000043b3b7c11 */ /* 0x000fe2000f8e18ff */
[----:B------:R-:W1:Y:S01]  /*75b0*/  LDS.64 R4, [R4+0xa800] ;  /* 0x00a8000004047984 */ /* 0x000e620000000a00 */
[----:B------:R-:W-:Y:S02]  /*75c0*/  LEA R58, R58, UR4, 0x3 ;  /* 0x000000043a3a7c11 */ /* 0x000fe4000f8e18ff */
[----:B------:R-:W-:Y:S01]  /*75d0*/  LEA R57, R57, UR4, 0x3 ;  /* 0x0000000439397c11 */ /* 0x000fe2000f8e18ff */
[----:B------:R-:W2:Y:S01]  /*75e0*/  LDS.64 R10, [R3] ;  /* 0x00000000030a7984 */ /* 0x000ea20000000a00 */
        /* <DEDUP_REMOVED lines=9> */
[----:B-1----:R-:W-:-:S05]  /*7680*/  IADD3 R2, P0, PT, R4, R0, RZ ;  /* 0x0000000004027210 */ /* 0x002fca0007f1e0ff */
[----:B------:R-:W-:Y:S01]  /*7690*/  IMAD.X R5, RZ, RZ, R5, P0 ;  /* 0x000000ffff057224 */ /* 0x000fe200000e0605 */
[----:B0-----:R-:W-:-:S04]  /*76a0*/  LEA R6, P0, R2, UR6, 0x3 ;  /* 0x0000000602067c11 */ /* 0x001fc8000f8018ff */
[----:B------:R-:W-:-:S05]  /*76b0*/  LEA.HI.X R7, R2, UR7, R5, 0x3, P0 ;  /* 0x0000000702077c11 */ /* 0x000fca00080f1c05 */
[----:B--2---:R-:W-:Y:S01]  /*76c0*/  STG.E.64 desc[UR8][R6.64], R10 ;  /* 0x0000000a06007986 */ /* 0x004fe2000c101b08 */
[----:B------:R-:W-:-:S03]  /*76d0*/  NOP ;  /* 0x0000000000007918 */ /* 0x000fc60000000000 */
[----:B------:R-:W0:Y:S04]  /*76e0*/  LDS.64 R4, [R60+0xa800] ;  /* 0x00a800003c047984 */ /* 0x000e280000000a00 */
[----:B------:R-:W1:Y:S01]  /*76f0*/  LDS.64 R12, [R3+0xc00] ;  /* 0x000c0000030c7984 */ /* 0x000e620000000a00 */
[----:B0-----:R-:W-:-:S05]  /*7700*/  IADD3 R2, P0, PT, R4, R0, RZ ;  /* 0x0000000004027210 */ /* 0x001fca0007f1e0ff */
[----:B------:R-:W-:Y:S01]  /*7710*/  IMAD.X R5, RZ, RZ, R5, P0 ;  /* 0x000000ffff057224 */ /* 0x000fe200000e0605 */
[----:B------:R-:W-:-:S04]  /*7720*/  LEA R8, P0, R2, UR6, 0x3 ;  /* 0x0000000602087c11 */ /* 0x000fc8000f8018ff */
[----:B------:R-:W-:-:S05]  /*7730*/  LEA.HI.X R9, R2, UR7, R5, 0x3, P0 ;  /* 0x0000000702097c11 */ /* 0x000fca00080f1c05 */
[----:B-1----:R-:W-:Y:S01]  /*7740*/  STG.E.64 desc[UR8][R8.64+0xc00], R12 ;  /* 0x000c000c08007986 */ /* 0x002fe2000c101b08 */
        /* <DEDUP_REMOVED lines=96> */
[----:B------:R-:W-:Y:S01]  /*7d50*/  NOP ;  /* 0x0000000000007918 */ /* 0x000fe20000000000 */
[----:B------:R-:W-:Y:S05]  /*7d60*/  EXIT ;  /* 0x000000000000794d */ /* 0x000fea0003800000 */
.L_x_323:
[----:B------:R-:W-:Y:S01]  /*7d70*/  IMAD R7, R7, -0x1500, R48 ;  /* 0xffffeb0007077824 */ /* 0x000fe200078e0230 */
[----:B------:R-:W-:Y:S01]  /*7d80*/  BSSY.RECONVERGENT B0, `(.L_x_324) ;  /* 0x000001a000007945 */ /* 0x000fe20003800200 */
[C---:B-1----:R-:W-:Y:S01]  /*7d90*/  VIADD R6, R0.reuse, 0x480 ;  /* 0x0000048000067836 */ /* 0x042fe20000000000 */
[----:B------:R-:W-:Y:S01]  /*7da0*/  LEA R61, R61, UR4, 0x3 ;  /* 0x000000043d3d7c11 */ /* 0x000fe2000f8e18ff */
        /* <DEDUP_REMOVED lines=12> */
[----:B------:R-:W-:Y:S01]  /*7e70*/  ISETP.GE.AND P1, PT, R4, R7, PT ;  /* 0x000000070400720c */ /* 0x000fe20003f26270 */
[----:B------:R-:W-:-:S12]  /*7e80*/  @P3 BRA `(.L_x_325) ;  /* 0x0000000000243947 */ /* 0x000fd80003800000 */
[----:B------:R-:W0:Y:S01]  /*7e90*/  LDS.64 R4, [R61+0xa800] ;  /* 0x00a800003d047984 */ /* 0x000e220000000a00 */
[----:B------:R-:W-:Y:S01]  /*7ea0*/  IMAD R8, R0, 0x4, R3 ;  /* 0x0000000400087824 */ /* 0x000fe200078e0203 */
[----:B------:R-:W1:Y:S05]  /*7eb0*/  LDCU.64 UR6, c[0x0][0x3b0] ;  /* 0x00007600ff0677ac */ /* 0x000e6a0008000a00 */
[----:B------:R-:W2:Y:S01]  /*7ec0*/  LDS.64 R8, [R8] ;  /* 0x0000000008087984 */ /* 0x000ea20000000a00 */
[----:B0-----:R-:W-:-:S05]  /*7ed0*/  IADD3 R2, P3, PT, R4, R0, RZ ;  /* 0x0000000004027210 */ /* 0x001fca0007f7e0ff */
[----:B------:R-:W-:Y:S01]  /*7ee0*/  IMAD.X R5, RZ, RZ, R5, P3 ;  /* 0x000000ffff057224 */ /* 0x000fe200018e0605 */
[----:B-1----:R-:W-:-:S04]  /*7ef0*/  LEA R4, P3, R2, UR6, 0x3 ;  /* 0x0000000602047c11 */ /* 0x002fc8000f8618ff */
[----:B------:R-:W-:-:S05]  /*7f00*/  LEA.HI.X R5, R2, UR7, R5, 0x3, P3 ;  /* 0x0000000702057c11 */ /* 0x000fca00098f1c05 */
[----:B--2---:R0:W-:Y:S04]  /*7f10*/  STG.E.64 desc[UR8][R4.64], R8 ;  /* 0x0000000804007986 */ /* 0x0041e8000c101b08 */
.L_x_325:
[----:B------:R-:W-:Y:S05]  /*7f20*/  BSYNC.RECONVERGENT B0 ;  /* 0x0000000000007941 */ /* 0x000fea0003800200 */
.L_x_324:
[----:B------:R-:W-:Y:S01]  /*7f30*/  NOP ;  /* 0x0000000000007918 */ /* 0x000fe20000000000 */
[----:B------:R-:W-:Y:S01]  /*7f40*/  BSSY.RECONVERGENT B0, `(.L_x_326) ;  /* 0x000000e000007945 */ /* 0x000fe20003800200 */
[----:B------:R-:W-:Y:S02]  /*7f50*/  ISETP.GE.AND P3, PT, R6, R7, PT ;  /* 0x000000070600720c */ /* 0x000fe40003f66270 */
[----:B------:R-:W-:Y:S02]  /*7f60*/  LEA R60, R60, UR4, 0x3 ;  /* 0x000000043c3c7c11 */ /* 0x000fe4000f8e18ff */
[----:B------:R-:W-:Y:S01]  /*7f70*/  LOP3.LUT R6, R0, 0xc00, RZ, 0xfc, !PT ;  /* 0x00000c0000067812 */ /* 0x000fe200078efcff */
[----:B------:R-:W-:Y:S08]  /*7f80*/  @P4 BRA `(.L_x_327) ;  /* 0x0000000000244947 */ /* 0x000ff00003800000 */
[----:B0-----:R-:W0:Y:S01]  /*7f90*/  LDS.64 R4, [R60+0xa800] ;  /* 0x00a800003c047984 */ /* 0x001e220000000a00 */
[----:B------:R-:W-:Y:S01]  /*7fa0*/  IMAD R8, R0, 0x4, R3 ;  /* 0x0000000400087824 */ /* 0x000fe200078e0203 */
[----:B------:R-:W1:Y:S05]  /*7fb0*/  LDCU.64 UR6, c[0x0][0x3b0] ;  /* 0x00007600ff0677ac */ /* 0x000e6a0008000a00 */
[----:B------:R-:W2:Y:S01]  /*7fc0*/  LDS.64 R8, [R8+0xc00] ;  /* 0x000c000008087984 */ /* 0x000ea20000000a00 */
[----:B0-----:R-:W-:-:S05]  /*7fd0*/  IADD3 R2, P4, PT, R4, R0, RZ ;  /* 0x0000000004027210 */ /* 0x001fca0007f9e0ff */
[----:B------:R-:W-:Y:S01]  /*7fe0*/  IMAD.X R5, RZ, RZ, R5, P4 ;  /* 0x000000ffff057224 */ /* 0x000fe200020e0605 */
[----:B-1----:R-:W-:-:S04]  /*7ff0*/  LEA R4, P4, R2, UR6, 0x3 ;  /* 0x0000000602047c11 */ /* 0x002fc8000f8818ff */
[----:B------:R-:W-:-:S05]  /*8000*/  LEA.HI.X R5, R2, UR7, R5, 0x3, P4 ;  /* 0x0000000702057c11 */ /* 0x000fca000a0f1c05 */
[----:B--2---:R1:W-:Y:S04]  /*8010*/  STG.E.64 desc[UR8][R4.64+0xc00], R8 ;  /* 0x000c000804007986 */ /* 0x0043e8000c101b08 */
.L_x_327:
[----:B------:R-:W-:Y:S05]  /*8020*/  BSYNC.RECONVERGENT B0 ;  /* 0x0000000000007941 */ /* 0x000fea0003800200 */
.L_x_326:
[----:B------:R-:W-:Y:S01]  /*8030*/  NOP ;  /* 0x0000000000007918 */ /* 0x000fe20000000000 */
[----:B------:R-:W-:Y:S01]  /*8040*/  BSSY.RECONVERGENT B0, `(.L_x_328) ;  /* 0x000000e000007945 */ /* 0x000fe20003800200 */
[----:B------:R-:W-:Y:S01]  /*8050*/  ISETP.GE.AND P4, PT, R6, R7, PT ;  /* 0x000000070600720c */ /* 0x000fe20003f86270 */
[----:B------:R-:W-:Y:S01]  /*8060*/  VIADD R6, R0, 0xd80 ;  /* 0x00000d8000067836 */ /* 0x000fe20000000000 */
[----:B------:R-:W-:Y:S01]  /*8070*/  LEA R59, R59, UR4, 0x3 ;  /* 0x000000043b3b7c11 */ /* 0x000fe2000f8e18ff */
[----:B------:R-:W-:Y:S10]  /*8080*/  @P5 BRA `(.L_x_329) ;  /* 0x0000000000245947 */ /* 0x000ff40003800000 */
[----:B01----:R-:W0:Y:S01]  /*8090*/  LDS.64 R4, [R59+0xa800] ;  /* 0x00a800003b047984 */ /* 0x003e220000000a00 */
        /* <DEDUP_REMOVED lines=8> */
.L_x_329:
[----:B------:R-:W-:Y:S05]  /*8120*/  BSYNC.RECONVERGENT B0 ;  /* 0x0000000000007941 */ /* 0x000fea0003800200 */
.L_x_328:
[----:B------:R-:W-:Y:S01]  /*8130*/  NOP ;  /* 0x0000000000007918 */ /* 0x000fe20000000000 */
[----:B------:R-:W-:Y:S01]  /*8140*/  BSSY.RECONVERGENT B0, `(.L_x_330) ;  /* 0x000000e000007945 */ /* 0x000fe20003800200 */
[----:B------:R-:W-:Y:S01]  /*8150*/  ISETP.GE.AND P5, PT, R6, R7, PT ;  /* 0x000000070600720c */ /* 0x000fe20003fa6270 */
[----:B------:R-:W-:Y:S01]  /*8160*/  VIADD R6, R0, 0xf00 ;  /* 0x00000f0000067836 */ /* 0x000fe20000000000 */
[----:B------:R-:W-:Y:S01]  /*8170*/  LEA R58, R58, UR4, 0x3 ;  /* 0x000000043a3a7c11 */ /* 0x000fe2000f8e18ff */
[----:B------:R-:W-:Y:S10]  /*8180*/  @P6 BRA `(.L_x_331) ;  /* 0x0000000000246947 */ /* 0x000ff40003800000 */
[----:B012---:R-:W0:Y:S01]  /*8190*/  LDS.64 R4, [R58+0xa800] ;  /* 0x00a800003a047984 */ /* 0x007e220000000a00 */
        /* <DEDUP_REMOVED lines=8> */
.L_x_331:
[----:B------:R-:W-:Y:S05]  /*8220*/  BSYNC.RECONVERGENT B0 ;  /* 0x0000000000007941 */ /* 0x000fea0003800200 */
.L_x_330:
[----:B------:R-:W-:Y:S01]  /*8230*/  NOP ;  /* 0x0000000000007918 */ /* 0x000fe20000000000 */
[----:B------:R-:W-:Y:S01]  /*8240*/  BSSY.RECONVERGENT B0, `(.L_x_332) ;  /* 0x000000e000007945 */ /* 0x000fe20003800200 */
[----:B------:R-:W-:Y:S01]  /*8250*/  ISETP.GE.AND P6, PT, R6, R7, PT ;  /* 0x000000070600720c */ /* 0x000fe20003fc6270 */
[----:B------:R-:W-:Y:S01]  /*8260*/  VIADD R6, R0, 0x1080 ;  /* 0x0000108000067836 */ /* 0x000fe20000000000 */
[----:B------:R-:W-:Y:S01]  /*8270*/  LEA R57, R57, UR4, 0x3 ;  /* 0x0000000439397c11 */ /* 0x000fe2000f8e18ff */
[----:B------:R-:W-:Y:S10]  /*8280*/  @P0 BRA `(.L_x_333) ;  /* 0x0000000000240947 */ /* 0x000ff40003800000 */
[----:B0123--:R-:W0:Y:S01]  /*8290*/  LDS.64 R4, [R57+0xa800] ;  /* 0x00a8000039047984 */ /* 0x00fe220000000a00 */
        /* <DEDUP_REMOVED lines=8> */
.L_x_333:
[----:B------:R-:W-:Y:S05]  /*8320*/  BSYNC.RECONVERGENT B0 ;  /* 0x0000000000007941 */ /* 0x000fea0003800200 */
.L_x_332:
[----:B------:R-:W-:Y:S01]  /*8330*/  NOP ;  /* 0x0000000000007918 */ /* 0x000fe20000000000 */
[----:B------:R-:W-:Y:S01]  /*8340*/  BSSY.RECONVERGENT B0, `(.L_x_334) ;  /* 0x000000e000007945 */ /* 0x000fe20003800200 */
[----:B------:R-:W-:Y:S01]  /*8350*/  ISETP.GE.AND P0, PT, R6, R7, PT ;  /* 0x000000070600720c */ /* 0x000fe20003f06270 */
[----:B------:R-:W-:Y:S01]  /*8360*/  VIADD R6, R0, 0x1200 ;  /* 0x0000120000067836 */ /* 0x000fe20000000000 */
[----:B------:R-:W-:Y:S01]  /*8370*/  LEA R56, R56, UR4, 0x3 ;  /* 0x0000000438387c11 */ /* 0x000fe2000f8e18ff */
[----:B------:R-:W-:Y:S10]  /*8380*/  @P1 BRA `(.L_x_335) ;  /* 0x0000000000241947 */ /* 0x000ff40003800000 */
[----:B01234-:R-:W0:Y:S01]  /*8390*/  LDS.64 R4, [R56+0xa800] ;  /* 0x00a8000038047984 */ /* 0x01fe220000000a00 */
        /* <DEDUP_REMOVED lines=8> */
.L_x_335:
[----:B------:R-:W-:Y:S05]  /*8420*/  BSYNC.RECONVERGENT B0 ;  /* 0x0000000000007941 */ /* 0x000fea0003800200 */
.L_x_334:
        /* <DEDUP_REMOVED lines=15> */
.L_x_337:
[----:B------:R-:W-:Y:S05]  /*8520*/  BSYNC.RECONVERGENT B0 ;  /* 0x0000000000007941 */ /* 0x000fea0003800200 */
.L_x_336:
[----:B------:R-:W-:Y:S01]  /*8530*/  NOP ;  /* 0x0000000000007918 */ /* 0x000fe20000000000 */
[----:B------:R-:W-:Y:S01]  /*8540*/  BSSY.RECONVERGENT B0, `(.L_x_338) ;  /* 0x000000d000007945 */ /* 0x000fe20003800200 */
[----:B------:R-:W-:Y:S02]  /*8550*/  ISETP.GE.AND P2, PT, R6, R7, PT ;  /* 0x000000070600720c */ /* 0x000fe40003f46270 */
        /* <DEDUP_REMOVED lines=11> */
.L_x_339:
[----:B------:R-:W-:Y:S05]  /*8610*/  BSYNC.RECONVERGENT B0 ;  /* 0x0000000000007941 */ /* 0x000fea0003800200 */
.L_x_338:
[----:B------:R-:W-:Y:S01]  /*8620*/  NOP ;  /* 0x0000000000007918 */ /* 0x000fe20000000000 */
[----:B------:R-:W-:Y:S01]  /*8630*/  BSSY.RECONVERGENT B0, `(.L_x_340) ;  /* 0x000000c000007945 */ /* 0x000fe20003800200 */
[----:B------:R-:W-:-:S03]  /*8640*/  LEA R53, R53, UR4, 0x3 ;  /* 0x0000000435357c11 */ /* 0x000fc6000f8e18ff */
[----:B------:R-:W-:Y:S05]  /*8650*/  @P4 BRA `(.L_x_341) ;  /* 0x0000000000244947 */ /* 0x000fea0003800000 */
        /* <DEDUP_REMOVED lines=9> */
.L_x_341:
[----:B------:R-:W-:Y:S05]  /*86f0*/  BSYNC.RECONVERGENT B0 ;  /* 0x0000000000007941 */ /* 0x000fea0003800200 */
.L_x_340:
        /* <DEDUP_REMOVED lines=13> */
.L_x_343:
[----:B------:R-:W-:Y:S05]  /*87d0*/  BSYNC.RECONVERGENT B0 ;  /* 0x0000000000007941 */ /* 0x000fea0003800200 */
.L_x_342:
        /* <DEDUP_REMOVED lines=13> */
.L_x_345:
[----:B------:R-:W-:Y:S05]  /*88b0*/  BSYNC.RECONVERGENT B0 ;  /* 0x0000000000007941 */ /* 0x000fea0003800200 */
.L_x_344:
        /* <DEDUP_REMOVED lines=13> */
.L_x_347:
[----:B------:R-:W-:Y:S05]  /*8990*/  BSYNC.RECONVERGENT B0 ;  /* 0x0000000000007941 */ /* 0x000fea0003800200 */
.L_x_346:
[----:B------:R-:W-:Y:S01]  /*89a0*/  NOP ;  /* 0x0000000000007918 */ /* 0x000fe20000000000 */
[----:B------:R-:W-:Y:S01]  /*89b0*/  BSSY.RECONVERGENT B0, `(.L_x_348) ;  /* 0x000000d000007945 */ /* 0x000fe20003800200 */
[----:B------:R-:W-:Y:S02]  /*89c0*/  LEA R49, R49, UR4, 0x3 ;  /* 0x0000000431317c11 */ /* 0x000fe4000f8e18ff */
[----:B------:R-:W-:Y:S01]  /*89d0*/  LEA R47, R47, UR4, 0x3 ;  /* 0x000000042f2f7c11 */ /* 0x000fe2000f8e18ff */
[----:B------:R-:W-:Y:S06]  /*89e0*/  @P1 BRA `(.L_x_349) ;  /* 0x0000000000241947 */ /* 0x000fec0003800000 */
        /* <DEDUP_REMOVED lines=9> */
.L_x_349:
[----:B------:R-:W-:Y:S05]  /*8a80*/  BSYNC.RECONVERGENT B0 ;  /* 0x0000000000007941 */ /* 0x000fea0003800200 */
.L_x_348:
[----:B------:R-:W-:Y:S01]  /*8a90*/  NOP ;  /* 0x0000000000007918 */ /* 0x000fe20000000000 */
[----:B01234-:R-:W0:Y:S01]  /*8aa0*/  LDS.64 R4, [R47+0xa800] ;  /* 0x00a800002f047984 */ /* 0x01fe220000000a00 */
[----:B------:R-:W-:Y:S02]  /*8ab0*/  @!P2 IMAD R6, R0, 0x4, R3 ;  /* 0x000000040006a824 */ /* 0x000fe400078e0203 */
[----:B------:R-:W1:Y:S04]  /*8ac0*/  @!P2 LDC.64 R2, c[0x0][0x3b0] ;  /* 0x0000ec00ff02ab82 */ /* 0x000e680000000a00 */
[----:B------:R-:W2:Y:S01]  /*8ad0*/  @!P2 LDS.64 R6, [R6+0x9c00] ;  /* 0x009c00000606a984 */ /* 0x000ea20000000a00 */
[----:B0-----:R-:W-:-:S05]  /*8ae0*/  IADD3 R0, P0, PT, R4, R0, RZ ;  /* 0x0000000004007210 */ /* 0x001fca0007f1e0ff */
[----:B------:R-:W-:Y:S01]  /*8af0*/  IMAD.X R4, RZ, RZ, R5, P0 ;  /* 0x000000ffff047224 */ /* 0x000fe200000e0605 */
[----:B-1----:R-:W-:-:S04]  /*8b00*/  @!P2 LEA R2, P0, R0, R2, 0x3 ;  /* 0x000000020002a211 */ /* 0x002fc800078018ff */
[----:B------:R-:W-:-:S05]  /*8b10*/  @!P2 LEA.HI.X R3, R0, R3, R4, 0x3, P0 ;  /* 0x000000030003a211 */ /* 0x000fca00000f1c04 */
[----:B--2---:R-:W-:Y:S01]  /*8b20*/  @!P2 STG.E.64 desc[UR8][R2.64+0x9c00], R6 ;  /* 0x009c00060200a986 */ /* 0x004fe2000c101b08 */
[----:B------:R-:W-:Y:S01]  /*8b30*/  NOP ;  /* 0x0000000000007918 */ /* 0x000fe20000000000 */
[----:B------:R-:W-:Y:S05]  /*8b40*/  EXIT ;  /* 0x000000000000794d */ /* 0x000fea0003800000 */
.L_x_252:
[----:B------:R-:W-:Y:S02]  /*8b50*/  IMAD.MOV.U32 R66, RZ, RZ, R59 ;  /* 0x000000ffff427224 */ /* 0x000fe400078e003b */
[----:B------:R-:W-:Y:S02]  /*8b60*/  IMAD.MOV.U32 R67, RZ, RZ, 0x1 ;  /* 0x00000001ff437424 */ /* 0x000fe400078e00ff */
[----:B------:R-:W-:Y:S02]  /*8b70*/  IMAD.MOV.U32 R68, RZ, RZ, RZ ;  /* 0x000000ffff447224 */ /* 0x000fe400078e00ff */
[----:B------:R-:W-:-:S07]  /*8b80*/  IMAD.MOV.U32 R65, RZ, RZ, -0x1 ;  /* 0xffffffffff417424 */ /* 0x000fce00078e00ff */
[----:B------:R-:W-:Y:S05]  /*8b90*/  WARPSYNC.COLLECTIVE R65, `(.L_x_350) ;  /* 0x0000000041087348 */ /* 0x000fea0003c00000 */
[----:B------:R0:W1:Y:S02]  /*8ba0*/  SHFL.UP P0, R64, R66, R67, R68 ;  /* 0x0400004342407389 */ /* 0x0000640000000044 */
[----:B01----:R-:W-:Y:S05]  /*8bb0*/  ENDCOLLECTIVE ;  /* 0x000000000000791b */ /* 0x003fea0003800000 */
.L_x_350:
[----:B------:R-:W-:Y:S02]  /*8bc0*/  IMAD.MOV.U32 R67, RZ, RZ, 0x2 ;  /* 0x00000002ff437424 */ /* 0x000fe400078e00ff */
[----:B------:R-:W-:-:S04]  /*8bd0*/  IMAD.MOV.U32 R60, RZ, RZ, R64 ;  /* 0x000000ffff3c7224 */ /* 0x000fc800078e0040 */
[----:B------:R-:W-:-:S04]  /*8be0*/  @P0 IMAD.IADD R60, R59, 0x1, R60 ;  /* 0x000000013b3c0824 */ /* 0x000fc800078e023c */
[----:B------:R-:W-:-:S07]  /*8bf0*/  IMAD.MOV.U32 R66, RZ, RZ, R60 ;  /* 0x000000ffff427224 */ /* 0x000fce00078e003c */
[----:B------:R-:W-:Y:S05]  /*8c00*/  WARPSYNC.COLLECTIVE R65, `(.L_x_351) ;  /* 0x0000000041087348 */ /* 0x000fea0003c00000 */
[----:B------:R0:W1:Y:S02]  /*8c10*/  SHFL.UP P0, R64, R66, R67, R68 ;  /* 0x0400004342407389 */ /* 0x0000640000000044 */
[----:B01----:R-:W-:Y:S05]  /*8c20*/  ENDCOLLECTIVE ;  /* 0x000000000000791b */ /* 0x003fea0003800000 */
.L_x_351:
[----:B------:R-:W-:Y:S02]  /*8c30*/  IMAD.MOV.U32 R67, RZ, RZ, 0x4 ;  /* 0x00000004ff437424 */ /* 0x000fe400078e00ff */
[----:B------:R-:W-:-:S04]  /*8c40*/  IMAD.MOV.U32 R61, RZ, RZ, R64 ;  /* 0x000000ffff3d7224 */ /* 0x000fc800078e0040 */
[----:B------:R-:W-:-:S04]  /*8c50*/  @P0 IMAD.IADD R61, R60, 0x1, R61 ;  /* 0x000000013c3d0824 */ /* 0x000fc800078e023d */
[----:B------:R-:W-:-:S07]  /*8c60*/  IMAD.MOV.U32 R66, RZ, RZ, R61 ;  /* 0x000000ffff427224 */ /* 0x000fce00078e003d */
[----:B------:R-:W-:Y:S05]  /*8c70*/  WARPSYNC.COLLECTIVE R65, `(.L_x_352) ;  /* 0x0000000041087348 */ /* 0x000fea0003c00000 */
[----:B------:R0:W1:Y:S02]  /*8c80*/  SHFL.UP P0, R64, R66, R67, R68 ;  /* 0x0400004342407389 */ /* 0x0000640000000044 */
[----:B01----:R-:W-:Y:S05]  /*8c90*/  ENDCOLLECTIVE ;  /* 0x000000000000791b */ /* 0x003fea0003800000 */
.L_x_352:
[----:B------:R-:W-:Y:S02]  /*8ca0*/  IMAD.MOV.U32 R67, RZ, RZ, 0x8 ;  /* 0x00000008ff437424 */ /* 0x000fe400078e00ff */
[----:B------:R-:W-:-:S04]  /*8cb0*/  IMAD.MOV.U32 R62, RZ, RZ, R64 ;  /* 0x000000ffff3e7224 */ /* 0x000fc800078e0040 */
[----:B------:R-:W-:-:S04]  /*8cc0*/  @P0 IMAD.IADD R62, R61, 0x1, R62 ;  /* 0x000000013d3e0824 */ /* 0x000fc800078e023e */
[----:B------:R-:W-:-:S07]  /*8cd0*/  IMAD.MOV.U32 R66, RZ, RZ, R62 ;  /* 0x000000ffff427224 */ /* 0x000fce00078e003e */
[----:B------:R-:W-:Y:S05]  /*8ce0*/  WARPSYNC.COLLECTIVE R65, `(.L_x_353) ;  /* 0x0000000041087348 */ /* 0x000fea0003c00000 */
[----:B------:R0:W1:Y:S02]  /*8cf0*/  SHFL.UP P0, R64, R66, R67, R68 ;  /* 0x0400004342407389 */ /* 0x0000640000000044 */
[----:B01----:R-:W-:Y:S05]  /*8d00*/  ENDCOLLECTIVE ;  /* 0x000000000000791b */ /* 0x003fea0003800000 */
.L_x_353:
[----:B------:R-:W-:Y:S02]  /*8d10*/  IMAD.MOV.U32 R67, RZ, RZ, 0x10 ;  /* 0x00000010ff437424 */ /* 0x000fe400078e00ff */
[----:B------:R-:W-:-:S04]  /*8d20*/  IMAD.MOV.U32 R63, RZ, RZ, R64 ;  /* 0x000000ffff3f7224 */ /* 0x000fc800078e0040 */
[----:B------:R-:W-:-:S04]  /*8d30*/  @P0 IMAD.IADD R63, R62, 0x1, R63 ;  /* 0x000000013e3f0824 */ /* 0x000fc800078e023f */
[----:B------:R-:W-:-:S07]  /*8d40*/  IMAD.MOV.U32 R66, RZ, RZ, R63 ;  /* 0x000000ffff427224 */ /* 0x000fce00078e003f */
[----:B------:R-:W-:Y:S05]  /*8d50*/  WARPSYNC.COLLECTIVE R65, `(.L_x_354) ;  /* 0x0000000041087348 */ /* 0x000fea0003c00000 */
[----:B------:R0:W1:Y:S02]  /*8d60*/  SHFL.UP P0, R64, R66, R67, R68 ;  /* 0x0400004342407389 */ /* 0x0000640000000044 */
[----:B01----:R-:W-:Y:S05]  /*8d70*/  ENDCOLLECTIVE ;  /* 0x000000000000791b */ /* 0x003fea0003800000 */
.L_x_354:
[----:B------:R-:W-:Y:S05]  /*8d80*/  BRA `(.L_x_355) ;  /* 0xffffff9800187947 */ /* 0x000fea000383ffff */
.L_x_356:
        /* <DEDUP_REMOVED lines=15> */
.L_x_536:


//--------------------- .text._ZN3cub18CUB_300001_SM_10006detail10radix_sort33DeviceRadixSortExclusiveSumKernelINS1_5radix10policy_hubIj6float2yE10Policy1000EyEEvPT0_ --------------------------
	.section	.text._ZN3cub18CUB_300001_SM_10006detail10radix_sort33DeviceRadixSortExclusiveSumKernelINS1_5radix10policy_hubIj6float2yE10Policy1000EyEEvPT0_,"ax",@progbits
	.align	128
        .global         _ZN3cub18CUB_300001_SM_10006detail10radix_sort33DeviceRadixSortExclusiveSumKernelINS1_5radix10policy_hubIj6float2yE10Policy1000EyEEvPT0_
        .type           _ZN3cub18CUB_300001_SM_10006detail10radix_sort33DeviceRadixSortExclusiveSumKernelINS1_5radix10policy_hubIj6float2yE10Policy1000EyEEvPT0_,@function
        .size           _ZN3cub18CUB_300001_SM_10006detail10radix_sort33DeviceRadixSortExclusiveSumKernelINS1_5radix10policy_hubIj6float2yE10Policy1000EyEEvPT0_,(.L_x_537 - _ZN3cub18CUB_300001_SM_10006detail10radix_sort33DeviceRadixSortExclusiveSumKernelINS1_5radix10policy_hubIj6float2yE10Policy1000EyEEvPT0_)
        .other          _ZN3cub18CUB_300001_SM_10006detail10radix_sort33DeviceRadixSortExclusiveSumKernelINS1_5radix10policy_hubIj6float2yE10Policy1000EyEEvPT0_,@"STO_CUDA_ENTRY STV_DEFAULT"
_ZN3cub18CUB_300001_SM_10006detail10radix_sort33DeviceRadixSortExclusiveSumKernelINS1_5radix10policy_hubIj6float2yE10Policy1000EyEEvPT0_:
.text._ZN3cub18CUB_300001_SM_10006detail10radix_sort33DeviceRadixSortExclusiveSumKernelINS1_5radix10policy_hubIj6float2yE10Policy1000EyEEvPT0_:
        /* <DEDUP_REMOVED lines=63> */
.L_x_369:
        /* <DEDUP_REMOVED lines=28> */
.L_x_357:
[----:B------:R-:W-:Y:S05]  /*05b0*/  WARPSYNC.ALL ;  /* 0x0000000000007948 */ /* 0x000fea0003800000 */
[----:B------:R-:W-:Y:S06]  /*05c0*/  BAR.SYNC.DEFER_BLOCKING 0x0 ;  /* 0x0000000000007b1d */ /* 0x000fec0000010000 */
[----:B------:R-:W-:Y:S05]  /*05d0*/  @P1 EXIT ;  /* 0x000000000000194d */ /* 0x000fea0003800000 */
[----:B01----:R-:W0:Y:S04]  /*05e0*/  LDS.64 R2, [R0+0x10] ;  /* 0x0000100000027984 */ /* 0x003e280000000a00 */
[----:B0-----:R-:W-:Y:S01]  /*05f0*/  STG.E.64 desc[UR4][R16.64], R2 ;  /* 0x0000000210007986 */ /* 0x001fe2000c101b04 */
[----:B------:R-:W-:Y:S05]  /*0600*/  EXIT ;  /* 0x000000000000794d */ /* 0x000fea0003800000 */
.L_x_358:
[----:B------:R-:W-:Y:S02]  /*0610*/  IMAD.MOV.U32 R24, RZ, RZ, R20 ;  /* 0x000000ffff187224 */ /* 0x000fe400078e0014 */
[----:B------:R-:W-:Y:S02]  /*0620*/  IMAD.MOV.U32 R23, RZ, RZ, 0x1 ;  /* 0x00000001ff177424 */ /* 0x000fe400078e00ff */
[----:B------:R-:W-:Y:S02]  /*0630*/  IMAD.MOV.U32 R22, RZ, RZ, RZ ;  /* 0x000000ffff167224 */ /* 0x000fe400078e00ff */
[----:B------:R-:W-:-:S07]  /*0640*/  IMAD.MOV.U32 R21, RZ, RZ, -0x1 ;  /* 0xffffffffff157424 */ /* 0x000fce00078e00ff */
[----:B------:R-:W-:Y:S05]  /*0650*/  WARPSYNC.COLLECTIVE R21, `(.L_x_359) ;  /* 0x0000000015087348 */ /* 0x000fea0003c00000 */
[----:B------:R0:W1:Y:S02]  /*0660*/  SHFL.UP P0, R25, R24, R23, R22 ;  /* 0x0400001718197389 */ /* 0x0000640000000016 */
[----:B01----:R-:W-:Y:S05]  /*0670*/  ENDCOLLECTIVE ;  /* 0x000000000000791b */ /* 0x003fea0003800000 */
.L_x_359:
[----:B------:R-:W-:Y:S02]  /*0680*/  IMAD.MOV.U32 R24, RZ, RZ, R19 ;  /* 0x000000ffff187224 */ /* 0x000fe400078e0013 */
[----:B------:R-:W-:-:S07]  /*0690*/  IMAD.MOV.U32 R27, RZ, RZ, R25 ;  /* 0x000000ffff1b7224 */ /* 0x000fce00078e0019 */
[----:B------:R-:W-:Y:S05]  /*06a0*/  WARPSYNC.COLLECTIVE R21, `(.L_x_360) ;  /* 0x0000000015087348 */ /* 0x000fea0003c00000 */
[----:B------:R0:W1:Y:S02]  /*06b0*/  SHFL.UP P0, R25, R24, R23, R22 ;  /* 0x0400001718197389 */ /* 0x0000640000000016 */
[----:B01----:R-:W-:Y:S05]  /*06c0*/  ENDCOLLECTIVE ;  /* 0x000000000000791b */ /* 0x003fea0003800000 */
.L_x_360:
        /* <DEDUP_REMOVED lines=9> */
.L_x_361:
[----:B------:R-:W-:Y:S02]  /*0760*/  IMAD.MOV.U32 R24, RZ, RZ, R26 ;  /* 0x000000ffff187224 */ /* 0x000fe400078e001a */
[----:B------:R-:W-:-:S07]  /*0770*/  IMAD.MOV.U32 R28, RZ, RZ, R25 ;  /* 0x000000ffff1c7224 */ /* 0x000fce00078e0019 */
[----:B------:R-:W-:Y:S05]  /*0780*/  WARPSYNC.COLLECTIVE R21, `(.L_x_362) ;  /* 0x0000000015087348 */ /* 0x000fea0003c00000 */
[----:B------:R0:W1:Y:S02]  /*0790*/  SHFL.UP P0, R25, R24, R23, R22 ;  /* 0x0400001718197389 */ /* 0x0000640000000016 */
[----:B01----:R-:W-:Y:S05]  /*07a0*/  ENDCOLLECTIVE ;  /* 0x000000000000791b */ /* 0x003fea0003800000 */
.L_x_362:
        /* <DEDUP_REMOVED lines=9> */
.L_x_363:
[----:B------:R-:W-:Y:S02]  /*0840*/  IMAD.MOV.U32 R24, RZ, RZ, R29 ;  /* 0x000000ffff187224 */ /* 0x000fe400078e001d */
[----:B------:R-:W-:-:S07]  /*0850*/  IMAD.MOV.U32 R27, RZ, RZ, R25 ;  /* 0x000000ffff1b7224 */ /* 0x000fce00078e0019 */
[----:B------:R-:W-:Y:S05]  /*0860*/  WARPSYNC.COLLECTIVE R21, `(.L_x_364) ;  /* 0x0000000015087348 */ /* 0x000fea0003c00000 */
[----:B------:R0:W1:Y:S02]  /*0870*/  SHFL.UP P0, R25, R24, R23, R22 ;  /* 0x0400001718197389 */ /* 0x0000640000000016 */
[----:B01----:R-:W-:Y:S05]  /*0880*/  ENDCOLLECTIVE ;  /* 0x000000000000791b */ /* 0x003fea0003800000 */
.L_x_364:
        /* <DEDUP_REMOVED lines=9> */
.L_x_365:
[----:B------:R-:W-:Y:S02]  /*0920*/  IMAD.MOV.U32 R24, RZ, RZ, R29 ;  /* 0x000000ffff187224 */ /* 0x000fe400078e001d */
[----:B------:R-:W-:-:S07]  /*0930*/  IMAD.MOV.U32 R27, RZ, RZ, R25 ;  /* 0x000000ffff1b7224 */ /* 0x000fce00078e0019 */
[----:B------:R-:W-:Y:S05]  /*0940*/  WARPSYNC.COLLECTIVE R21, `(.L_x_366) ;  /* 0x0000000015087348 */ /* 0x000fea0003c00000 */
[----:B------:R0:W1:Y:S02]  /*0950*/  SHFL.UP P0, R25, R24, R23, R22 ;  /* 0x0400001718197389 */ /* 0x0000640000000016 */
[----:B01----:R-:W-:Y:S05]  /*0960*/  ENDCOLLECTIVE ;  /* 0x000000000000791b */ /* 0x003fea0003800000 */
.L_x_366:
        /* <DEDUP_REMOVED lines=9> */
.L_x_367:
[----:B------:R-:W-:Y:S02]  /*0a00*/  IMAD.MOV.U32 R24, RZ, RZ, R26 ;  /* 0x000000ffff187224 */ /* 0x000fe400078e001a */
[----:B------:R-:W-:-:S07]  /*0a10*/  IMAD.MOV.U32 R28, RZ, RZ, R25 ;  /* 0x000000ffff1c7224 */ /* 0x000fce00078e0019 */
[----:B------:R-:W-:Y:S05]  /*0a20*/  WARPSYNC.COLLECTIVE R21, `(.L_x_368) ;  /* 0x0000000015087348 */ /* 0x000fea0003c00000 */
[----:B------:R0:W1:Y:S02]  /*0a30*/  SHFL.UP P0, R25, R24, R23, R22 ;  /* 0x0400001718197389 */ /* 0x0000640000000016 */
[----:B01----:R-:W-:Y:S05]  /*0a40*/  ENDCOLLECTIVE ;  /* 0x000000000000791b */ /* 0x003fea0003800000 */
.L_x_368:
[----:B------:R-:W-:Y:S05]  /*0a50*/  BRA `(.L_x_369) ;  /* 0xfffffff800647947 */ /* 0x000fea000383ffff */
.L_x_370:
        /* <DEDUP_REMOVED lines=10> */
.L_x_537:


//--------------------- .text._ZN3cub18CUB_300001_SM_10006detail10radix_sort30DeviceRadixSortHistogramKernelINS1_5radix10policy_hubIj6float2yE10Policy1000ELNS0_9SortOrderE0EjyNS1_21identity_decomposer_tEEEvPT2_PKT1_SB_iiT3_ --------------------------
	.section	.text._ZN3cub18CUB_300001_SM_10006detail10radix_sort30DeviceRadixSortHistogramKernelINS1_5radix10policy_hubIj6float2yE10Policy1000ELNS0_9SortOrderE0EjyNS1_21identity_decomposer_tEEEvPT2_PKT1_SB_iiT3_,"ax",@progbits
	.align	128
        .global         _ZN3cub18CUB_300001_SM_10006detail10radix_sort30DeviceRadixSortHistogramKernelINS1_5radix10policy_hubIj6float2yE10Policy1000ELNS0_9SortOrderE0EjyNS1_21identity_decomposer_tEEEvPT2_PKT1_SB_iiT3_
        .type           _ZN3cub18CUB_300001_SM_10006detail10radix_sort30DeviceRadixSortHistogramKernelINS1_5radix10policy_hubIj6float2yE10Policy1000ELNS0_9SortOrderE0EjyNS1_21identity_decomposer_tEEEvPT2_PKT1_SB_iiT3_,@function
        .size           _ZN3cub18CUB_300001_SM_10006detail10radix_sort30DeviceRadixSortHistogramKernelINS1_5radix10policy_hubIj6float2yE10Policy1000ELNS0_9SortOrderE0EjyNS1_21identity_decomposer_tEEEvPT2_PKT1_SB_iiT3_,(.L_x_538 - _ZN3cub18CUB_300001_SM_10006detail10radix_sort30DeviceRadixSortHistogramKernelINS1_5radix10policy_hubIj6float2yE10Policy1000ELNS0_9SortOrderE0EjyNS1_21identity_decomposer_tEEEvPT2_PKT1_SB_iiT3_)
        .other          _ZN3cub18CUB_300001_SM_10006detail10radix_sort30DeviceRadixSortHistogramKernelINS1_5radix10policy_hubIj6float2yE10Policy1000ELNS0_9SortOrderE0EjyNS1_21identity_decomposer_tEEEvPT2_PKT1_SB_iiT3_,@"STO_CUDA_ENTRY STV_DEFAULT"
_ZN3cub18CUB_300001_SM_10006detail10radix_sort30DeviceRadixSortHistogramKernelINS1_5radix10policy_hubIj6float2yE10Policy1000ELNS0_9SortOrderE0EjyNS1_21identity_decomposer_tEEEvPT2_PKT1_SB_iiT3_:
.text._ZN3cub18CUB_300001_SM_10006detail10radix_sort30DeviceRadixSortHistogramKernelINS1_5radix10policy_hubIj6float2yE10Policy1000ELNS0_9SortOrderE0EjyNS1_21identity_decomposer_tEEEvPT2_PKT1_SB_iiT3_:
        /* <DEDUP_REMOVED lines=35> */
.L_x_454:
        /* <DEDUP_REMOVED lines=15> */
.L_x_374:
        /* <DEDUP_REMOVED lines=21> */
.L_x_373:
        /* <DEDUP_REMOVED lines=19> */
.L_x_376:
        /* <DEDUP_REMOVED lines=18> */
.L_x_375:
[----:B------:R-:W-:-:S13]  /*06c0*/  ISETP.GT.U32.AND P2, PT, R18, 0x7f, PT ;  /* 0x0000007f1200780c */ /* 0x000fda0003f44070 */
[----:B------:R-:W-:Y:S05]  /*06d0*/  @P2 BRA `(.L_x_372) ;  /* 0x0000000000e02947 */ /* 0x000fea0003800000 */
[----:B--23--:R-:W-:Y:S01]  /*06e0*/  IMAD.MOV.U32 R0, RZ, RZ, RZ ;  /* 0x000000ffff007224 */ /* 0x00cfe200078e00ff */
[----:B------:R-:W-:Y:S06]  /*06f0*/  @!P0 BRA `(.L_x_377) ;  /* 0x0000000000588947 */ /* 0x000fec0003800000 */
[----:B------:R-:W-:-:S07]  /*0700*/  IMAD.MOV.U32 R0, RZ, RZ, RZ ;  /* 0x000000ffff007224 */ /* 0x000fce00078e00ff */
.L_x_378:
        /* <DEDUP_REMOVED lines=21> */
.L_x_377:
        /* <DEDUP_REMOVED lines=14> */
.L_x_379:
        /* <DEDUP_REMOVED lines=18> */
.L_x_372:
[----:B------:R-:W-:Y:S05]  /*0a60*/  BSYNC.RECONVERGENT B0 ;  /* 0x0000000000007941 */ /* 0x000fea0003800200 */
.L_x_371:
        /* <DEDUP_REMOVED lines=16> */
.L_x_385:
        /* <DEDUP_REMOVED lines=36> */
.L_x_381:
        /* <DEDUP_REMOVED lines=61> */
.L_x_382:
        /* <DEDUP_REMOVED lines=8> */
.L_x_384:
        /* <DEDUP_REMOVED lines=74> */
.L_x_383:
[----:B------:R-:W-:Y:S05]  /*16a0*/  BRA.U !UP0, `(.L_x_385) ;  /* 0xfffffff508307547 */ /* 0x000fea000b83ffff */
.L_x_380:
        /* <DEDUP_REMOVED lines=16> */
.L_x_405:
        /* <DEDUP_REMOVED lines=11> */
.L_x_390:
[----:B------:R-:W-:Y:S05]  /*1860*/  BSYNC.RECONVERGENT B1 ;  /* 0x0000000000017941 */ /* 0x000fea0003800200 */
.L_x_389:
        /* <DEDUP_REMOVED lines=20> */
.L_x_392:
[----:B------:R-:W-:Y:S05]  /*19b0*/  BSYNC.RECONVERGENT B1 ;  /* 0x0000000000017941 */ /* 0x000fea0003800200 */
.L_x_391:
        /* <DEDUP_REMOVED lines=8> */
.L_x_394:
[----:B------:R-:W-:Y:S05]  /*1a40*/  BSYNC.RECONVERGENT B1 ;  /* 0x0000000000017941 */ /* 0x000fea0003800200 */
.L_x_393:
        /* <DEDUP_REMOVED lines=8> */
.L_x_396:
[----:B------:R-:W-:Y:S05]  /*1ad0*/  BSYNC.RECONVERGENT B1 ;  /* 0x0000000000017941 */ /* 0x000fea0003800200 */
.L_x_395:
        /* <DEDUP_REMOVED lines=8> */
.L_x_398:
[----:B------:R-:W-:Y:S05]  /*1b60*/  BSYNC.RECONVERGENT B1 ;  /* 0x0000000000017941 */ /* 0x000fea0003800200 */
.L_x_397:
[----:B------:R-:W-:Y:S04]  /*1b70*/  BSSY.RECONVERGENT B1, `(.L_x_399) ;  /* 0x0000007000017945 */ /* 0x000fe80003800200 */
[----:B------:R-:W-:Y:S05]  /*1b80*/  @!P3 BRA `(.L_x_400) ;  /* 0x000000000014b947 */ /* 0x000fea0003800000 */
[----:B01234-:R-:W-:Y:S02]  /*1b90*/  IMAD R5, R11, 0x100, R18 ;  /* 0x000001000b057824 */ /* 0x01ffe400078e0212 */
[----:B------:R-:W-:-:S03]  /*1ba0*/  IMAD.MOV.U32 R15, RZ, RZ, RZ ;  /* 0x000000ffff0f7224 */ /* 0x000fc600078e00ff */
[----:B------:R-:W-:-:S05]  /*1bb0*/  IADD3 R5, PT, PT, R5, 0x500, RZ ;  /* 0x0000050005057810 */ /* 0x000fca0007ffe0ff */
[----:B------:R-:W-:-:S05]  /*1bc0*/  IMAD.WIDE.U32 R4, R5, 0x8, R2 ;  /* 0x0000000805047825 */ /* 0x000fca00078e0002 */
[----:B------:R0:W-:Y:S02]  /*1bd0*/  REDG.E.ADD.64.STRONG.GPU desc[UR18][R4.64], R14 ;  /* 0x0000000e0400798e */ /* 0x0001e4000c12e512 */
.L_x_400:
[----:B------:R-:W-:Y:S05]  /*1be0*/  BSYNC.RECONVERGENT B1 ;  /* 0x0000000000017941 */ /* 0x000fea0003800200 */
.L_x_399:
[----:B------:R-:W-:Y:S04]  /*1bf0*/  BSSY.RECONVERGENT B1, `(.L_x_401) ;  /* 0x0000007000017945 */ /* 0x000fe80003800200 */
[----:B------:R-:W-:Y:S05]  /*1c00*/  @!P4 BRA `(.L_x_402) ;  /* 0x000000000014c947 */ /* 0x000fea0003800000 */
[----:B01234-:R-:W-:Y:S02]  /*1c10*/  IMAD R5, R11, 0x100, R18 ;  /* 0x000001000b057824 */ /* 0x01ffe400078e0212 */
[----:B------:R-:W-:Y:S02]  /*1c20*/  IMAD.MOV.U32 R17, RZ, RZ, RZ ;  /* 0x000000ffff117224 */ /* 0x000fe400078e00ff */
[----:B------:R-:W-:-:S04]  /*1c30*/  VIADD R5, R5, 0x600 ;  /* 0x0000060005057836 */ /* 0x000fc80000000000 */
[----:B------:R-:W-:-:S05]  /*1c40*/  IMAD.WIDE.U32 R4, R5, 0x8, R2 ;  /* 0x0000000805047825 */ /* 0x000fca00078e0002 */
[----:B------:R0:W-:Y:S02]  /*1c50*/  REDG.E.ADD.64.STRONG.GPU desc[UR18][R4.64], R16 ;  /* 0x000000100400798e */ /* 0x0001e4000c12e512 */
.L_x_402:
[----:B------:R-:W-:Y:S05]  /*1c60*/  BSYNC.RECONVERGENT B1 ;  /* 0x0000000000017941 */ /* 0x000fea0003800200 */
.L_x_401:
        /* <DEDUP_REMOVED lines=8> */
.L_x_404:
[----:B------:R-:W-:Y:S05]  /*1cf0*/  BSYNC.RECONVERGENT B1 ;  /* 0x0000000000017941 */ /* 0x000fea0003800200 */
.L_x_403:
[----:B------:R-:W-:-:S05]  /*1d00*/  VIADD R11, R11, 0x8 ;  /* 0x000000080b0b7836 */ /* 0x000fca0000000000 */
[----:B------:R-:W-:-:S13]  /*1d10*/  ISETP.NE.AND P0, PT, R11, R9, PT ;  /* 0x000000090b00720c */ /* 0x000fda0003f05270 */
[----:B------:R-:W-:Y:S05]  /*1d20*/  @P0 BRA `(.L_x_405) ;  /* 0xfffffff800a00947 */ /* 0x000fea000383ffff */
[----:B01234-:R-:W-:-:S07]  /*1d30*/  IMAD.MOV.U32 R7, RZ, RZ, R9 ;  /* 0x000000ffff077224 */ /* 0x01ffce00078e0009 */
.L_x_388:
        /* <DEDUP_REMOVED lines=26> */
.L_x_409:
[----:B------:R-:W-:Y:S05]  /*1ee0*/  BSYNC.RECONVERGENT B1 ;  /* 0x0000000000017941 */ /* 0x000fea0003800200 */
.L_x_408:
        /* <DEDUP_REMOVED lines=8> */
.L_x_411:
[----:B------:R-:W-:Y:S05]  /*1f70*/  BSYNC.RECONVERGENT B1 ;  /* 0x0000000000017941 */ /* 0x000fea0003800200 */
.L_x_410:
        /* <DEDUP_REMOVED lines=9> */
.L_x_413:
[----:B------:R-:W-:Y:S05]  /*2010*/  BSYNC.RECONVERGENT B1 ;  /* 0x0000000000017941 */ /* 0x000fea0003800200 */
.L_x_412:
        /* <DEDUP_REMOVED lines=8> */
.L_x_415:
[----:B------:R-:W-:Y:S05]  /*20a0*/  BSYNC.RECONVERGENT B1 ;  /* 0x0000000000017941 */ /* 0x000fea0003800200 */
.L_x_414:
[----:B------:R-:W-:-:S07]  /*20b0*/  VIADD R7, R7, 0x4 ;  /* 0x0000000407077836 */ /* 0x000fce0000000000 */
.L_x_407:
        /* <DEDUP_REMOVED lines=17> */
.L_x_419:
[----:B------:R-:W-:Y:S05]  /*21d0*/  BSYNC.RECONVERGENT B2 ;  /* 0x0000000000027941 */ /* 0x000fea0003800200 */
.L_x_418:
        /* <DEDUP_REMOVED lines=9> */
.L_x_421:
[----:B------:R-:W-:Y:S05]  /*2270*/  BSYNC.RECONVERGENT B2 ;  /* 0x0000000000027941 */ /* 0x000fea0003800200 */
.L_x_420:
[----:B------:R-:W-:-:S07]  /*2280*/  VIADD R7, R7, 0x2 ;  /* 0x0000000207077836 */ /* 0x000fce0000000000 */
.L_x_417:
        /* <DEDUP_REMOVED lines=12> */
.L_x_416:
[----:B------:R-:W-:Y:S05]  /*2350*/  BSYNC.RECONVERGENT B1 ;  /* 0x0000000000017941 */ /* 0x000fea0003800200 */
.L_x_406:
[----:B------:R-:W-:-:S13]  /*2360*/  ISETP.GT.U32.AND P0, PT, R18, 0x7f, PT ;  /* 0x0000007f1200780c */ /* 0x000fda0003f04070 */
[----:B------:R-:W-:Y:S05]  /*2370*/  @P0 BRA `(.L_x_387) ;  /* 0x00000008008c0947 */ /* 0x000fea0003800000 */
[----:B------:R-:W-:Y:S01]  /*2380*/  ISETP.GE.U32.AND P0, PT, R8, 0x7, PT ;  /* 0x000000070800780c */ /* 0x000fe20003f06070 */
[----:B------:R-:W-:-:S12]  /*2390*/  IMAD.MOV.U32 R7, RZ, RZ, RZ ;  /* 0x000000ffff077224 */ /* 0x000fd800078e00ff */
[----:B------:R-:W-:Y:S05]  /*23a0*/  @!P0 BRA `(.L_x_422) ;  /* 0x0000000400148947 */ /* 0x000fea0003800000 */
[----:B01234-:R-:W0:Y:S01]  /*23b0*/  LDC.64 R2, c[0x0][0x380] ;  /* 0x0000e000ff027b82 */ /* 0x01fe220000000a00 */
[----:B------:R-:W-:-:S07]  /*23c0*/  IMAD.MOV.U32 R8, RZ, RZ, RZ ;  /* 0x000000ffff087224 */ /* 0x000fce00078e00ff */
.L_x_439:
        /* <DEDUP_REMOVED lines=13> */
.L_x_424:
[----:B------:R-:W-:Y:S05]  /*24a0*/  BSYNC.RECONVERGENT B1 ;  /* 0x0000000000017941 */ /* 0x000fea0003800200 */
.L_x_423:
[----:B------:R-:W-:Y:S04]  /*24b0*/  BSSY.RECONVERGENT B1, `(.L_x_425) ;  /* 0x0000005000017945 */ /* 0x000fe80003800200 */
[----:B------:R-:W-:Y:S05]  /*24c0*/  @!P1 BRA `(.L_x_426) ;  /* 0x00000000000c9947 */ /* 0x000fea0003800000 */
[----:B0-----:R-:W-:Y:S02]  /*24d0*/  IMAD.MOV.U32 R6, RZ, RZ, R12 ;  /* 0x000000ffff067224 */ /* 0x001fe400078e000c */
[----:B------:R-:W-:-:S05]  /*24e0*/  IMAD.MOV.U32 R7, RZ, RZ, RZ ;  /* 0x000000ffff077224 */ /* 0x000fca00078e00ff */
[----:B------:R1:W-:Y:S02]  /*24f0*/  REDG.E.ADD.64.STRONG.GPU desc[UR18][R4.64+0xc00], R6 ;  /* 0x000c00060400798e */ /* 0x0003e4000c12e512 */
.L_x_426:
[----:B------:R-:W-:Y:S05]  /*2500*/  BSYNC.RECONVERGENT B1 ;  /* 0x0000000000017941 */ /* 0x000fea0003800200 */
.L_x_425:
        /* <DEDUP_REMOVED lines=17> */
.L_x_428:
[----:B------:R-:W-:Y:S05]  /*2620*/  BSYNC.RECONVERGENT B1 ;  /* 0x0000000000017941 */ /* 0x000fea0003800200 */
.L_x_427:
[----:B------:R-:W-:Y:S04]  /*2630*/  BSSY.RECONVERGENT B1, `(.L_x_429) ;  /* 0x0000005000017945 */ /* 0x000fe80003800200 */
[----:B------:R-:W-:Y:S05]  /*2640*/  @!P1 BRA `(.L_x_430) ;  /* 0x00000000000c9947 */ /* 0x000fea0003800000 */
[----:B012---:R-:W-:Y:S01]  /*2650*/  MOV R6, R13 ;  /* 0x0000000d00067202 */ /* 0x007fe20000000f00 */
[----:B------:R-:W-:-:S05]  /*2660*/  IMAD.MOV.U32 R7, RZ, RZ, RZ ;  /* 0x000000ffff077224 */ /* 0x000fca00078e00ff */
[----:B------:R3:W-:Y:S02]  /*2670*/  REDG.E.ADD.64.STRONG.GPU desc[UR18][R4.64+0x1c00], R6 ;  /* 0x001c00060400798e */ /* 0x0007e4000c12e512 */
.L_x_430:
[----:B------:R-:W-:Y:S05]  /*2680*/  BSYNC.RECONVERGENT B1 ;  /* 0x0000000000017941 */ /* 0x000fea0003800200 */
.L_x_429:
[----:B------:R-:W-:Y:S04]  /*2690*/  BSSY.RECONVERGENT B1, `(.L_x_431) ;  /* 0x0000005000017945 */ /* 0x000fe80003800200 */
[----:B------:R-:W-:Y:S05]  /*26a0*/  @!P2 BRA `(.L_x_432) ;  /* 0x00000000000ca947 */ /* 0x000fea0003800000 */
[----:B0123--:R-:W-:Y:S02]  /*26b0*/  IMAD.MOV.U32 R6, RZ, RZ, R15 ;  /* 0x000000ffff067224 */ /* 0x00ffe400078e000f */
[----:B------:R-:W-:-:S05]  /*26c0*/  IMAD.MOV.U32 R7, RZ, RZ, RZ ;  /* 0x000000ffff077224 */ /* 0x000fca00078e00ff */
[----:B------:R4:W-:Y:S02]  /*26d0*/  REDG.E.ADD.64.STRONG.GPU desc[UR18][R4.64+0x2400], R6 ;  /* 0x002400060400798e */ /* 0x0009e4000c12e512 */
.L_x_432:
[----:B------:R-:W-:Y:S05]  /*26e0*/  BSYNC.RECONVERGENT B1 ;  /* 0x0000000000017941 */ /* 0x000fea0003800200 */
.L_x_431:
[----:B------:R-:W-:Y:S04]  /*26f0*/  BSSY.RECONVERGENT B1, `(.L_x_433) ;  /* 0x0000004000017945 */ /* 0x000fe80003800200 */
[----:B------:R-:W-:Y:S05]  /*2700*/  @!P3 BRA `(.L_x_434) ;  /* 0x000000000008b947 */ /* 0x000fea0003800000 */
[----:B------:R-:W-:-:S05]  /*2710*/  IMAD.MOV.U32 R13, RZ, RZ, RZ ;  /* 0x000000ffff0d7224 */ /* 0x000fca00078e00ff */
[----:B------:R0:W-:Y:S02]  /*2720*/  REDG.E.ADD.64.STRONG.GPU desc[UR18][R4.64+0x2c00], R12 ;  /* 0x002c000c0400798e */ /* 0x0001e4000c12e512 */
.L_x_434:
[----:B------:R-:W-:Y:S05]  /*2730*/  BSYNC.RECONVERGENT B1 ;  /* 0x0000000000017941 */ /* 0x000fea0003800200 */
.L_x_433:
[----:B------:R-:W-:Y:S04]  /*2740*/  BSSY.RECONVERGENT B1, `(.L_x_435) ;  /* 0x0000004000017945 */ /* 0x000fe80003800200 */
[----:B------:R-:W-:Y:S05]  /*2750*/  @!P4 BRA `(.L_x_436) ;  /* 0x000000000008c947 */ /* 0x000fea0003800000 */
[----:B------:R-:W-:-:S05]  /*2760*/  IMAD.MOV.U32 R15, RZ, RZ, RZ ;  /* 0x000000ffff0f7224 */ /* 0x000fca00078e00ff */
[----:B------:R0:W-:Y:S02]  /*2770*/  REDG.E.ADD.64.STRONG.GPU desc[UR18][R4.64+0x3400], R14 ;  /* 0x0034000e0400798e */ /* 0x0001e4000c12e512 */
.L_x_436:
[----:B------:R-:W-:Y:S05]  /*2780*/  BSYNC.RECONVERGENT B1 ;  /* 0x0000000000017941 */ /* 0x000fea0003800200 */
.L_x_435:
[----:B------:R-:W-:Y:S04]  /*2790*/  BSSY.RECONVERGENT B1, `(.L_x_437) ;  /* 0x0000004000017945 */ /* 0x000fe80003800200 */
[----:B------:R-:W-:Y:S05]  /*27a0*/  @!P5 BRA `(.L_x_438) ;  /* 0x000000000008d947 */ /* 0x000fea0003800000 */
[----:B------:R-:W-:-:S05]  /*27b0*/  HFMA2 R17, -RZ, RZ, 0, 0 ;  /* 0x00000000ff117431 */ /* 0x000fca00000001ff */
[----:B------:R0:W-:Y:S02]  /*27c0*/  REDG.E.ADD.64.STRONG.GPU desc[UR18][R4.64+0x3c00], R16 ;  /* 0x003c00100400798e */ /* 0x0001e4000c12e512 */
.L_x_438:
[----:B------:R-:W-:Y:S05]  /*27d0*/  BSYNC.RECONVERGENT B1 ;  /* 0x0000000000017941 */ /* 0x000fea0003800200 */
.L_x_437:
[----:B------:R-:W-:Y:S05]  /*27e0*/  @P0 BRA `(.L_x_439) ;  /* 0xfffffff800f80947 */ /* 0x000fea000383ffff */
[----:B01234-:R-:W-:-:S07]  /*27f0*/  IMAD.MOV.U32 R7, RZ, RZ, R9 ;  /* 0x000000ffff077224 */ /* 0x01ffce00078e0009 */
.L_x_422:
        /* <DEDUP_REMOVED lines=21> */
.L_x_442:
[----:B------:R-:W-:Y:S05]  /*2950*/  BSYNC.RECONVERGENT B1 ;  /* 0x0000000000017941 */ /* 0x000fea0003800200 */
.L_x_441:
        /* <DEDUP_REMOVED lines=9> */
.L_x_444:
[----:B------:R-:W-:Y:S05]  /*29f0*/  BSYNC.RECONVERGENT B1 ;  /* 0x0000000000017941 */ /* 0x000fea0003800200 */
.L_x_443:
        /* <DEDUP_REMOVED lines=9> */
.L_x_446:
[----:B------:R-:W-:Y:S05]  /*2a90*/  BSYNC.RECONVERGENT B1 ;  /* 0x0000000000017941 */ /* 0x000fea0003800200 */
.L_x_445:
        /* <DEDUP_REMOVED lines=8> */
.L_x_448:
[----:B------:R-:W-:Y:S05]  /*2b20*/  BSYNC.RECONVERGENT B1 ;  /* 0x0000000000017941 */ /* 0x000fea0003800200 */
.L_x_447:
[----:B------:R-:W-:-:S07]  /*2b30*/  VIADD R7, R7, 0x4 ;  /* 0x0000000407077836 */ /* 0x000fce0000000000 */
.L_x_440:
        /* <DEDUP_REMOVED lines=16> */
.L_x_451:
[----:B------:R-:W-:Y:S05]  /*2c40*/  BSYNC.RECONVERGENT B1 ;  /* 0x0000000000017941 */ /* 0x000fea0003800200 */
.L_x_450:
        /* <DEDUP_REMOVED lines=9> */
.L_x_453:
[----:B------:R-:W-:Y:S05]  /*2ce0*/  BSYNC.RECONVERGENT B1 ;  /* 0x0000000000017941 */ /* 0x000fea0003800200 */
.L_x_452:
[----:B------:R-:W-:-:S07]  /*2cf0*/  VIADD R7, R7, 0x2 ;  /* 0x0000000207077836 */ /* 0x000fce0000000000 */
.L_x_449:
        /* <DEDUP_REMOVED lines=11> */
.L_x_387:
[----:B------:R-:W-:Y:S05]  /*2db0*/  BSYNC.RECONVERGENT B0 ;  /* 0x0000000000007941 */ /* 0x000fea0003800200 */
.L_x_386:
        /* <DEDUP_REMOVED lines=17> */
.L_x_455:
        /* <DEDUP_REMOVED lines=11> */
.L_x_538:


//--------------------- .text._ZN3cub18CUB_300001_SM_10006detail10radix_sort31DeviceRadixSortSingleTileKernelINS1_5radix10policy_hubIj6float2yE10Policy1000ELNS0_9SortOrderE0EjS6_yNS1_21identity_decomposer_tEEEvPKT1_PSB_PKT2_PSF_T3_iiT4_ --------------------------
	.section	.text._ZN3cub18CUB_300001_SM_10006detail10radix_sort31DeviceRadixSortSingleTileKernelINS1_5radix10policy_hubIj6float2yE10Policy1000ELNS0_9SortOrderE0EjS6_yNS1_21identity_decomposer_tEEEvPKT1_PSB_PKT2_PSF_T3_iiT4_,"ax",@progbits
	.align	128
        .global         _ZN3cub18CUB_300001_SM_10006detail10radix_sort31DeviceRadixSortSingleTileKernelINS1_5radix10policy_hubIj6float2yE10Policy1000ELNS0_9SortOrderE0EjS6_yNS1_21identity_decomposer_tEEEvPKT1_PSB_PKT2_PSF_T3_iiT4_
        .type           _ZN3cub18CUB_300001_SM_10006detail10radix_sort31DeviceRadixSortSingleTileKernelINS1_5radix10policy_hubIj6float2yE10Policy1000ELNS0_9SortOrderE0EjS6_yNS1_21identity_decomposer_tEEEvPKT1_PSB_PKT2_PSF_T3_iiT4_,@function
        .size           _ZN3cub18CUB_300001_SM_10006detail10radix_sort31DeviceRadixSortSingleTileKernelINS1_5radix10policy_hubIj6float2yE10Policy1000ELNS0_9SortOrderE0EjS6_yNS1_21identity_decomposer_tEEEvPKT1_PSB_PKT2_PSF_T3_iiT4_,(.L_x_539 - _ZN3cub18CUB_300001_SM_10006detail10radix_sort31DeviceRadixSortSingleTileKernelINS1_5radix10policy_hubIj6float2yE10Policy1000ELNS0_9SortOrderE0EjS6_yNS1_21identity_decomposer_tEEEvPKT1_PSB_PKT2_PSF_T3_iiT4_)
        .other          _ZN3cub18CUB_300001_SM_10006detail10radix_sort31DeviceRadixSortSingleTileKernelINS1_5radix10policy_hubIj6float2yE10Policy1000ELNS0_9SortOrderE0EjS6_yNS1_21identity_decomposer_tEEEvPKT1_PSB_PKT2_PSF_T3_iiT4_,@"STO_CUDA_ENTRY STV_DEFAULT"
_ZN3cub18CUB_300001_SM_10006detail10radix_sort31DeviceRadixSortSingleTileKernelINS1_5radix10policy_hubIj6float2yE10Policy1000ELNS0_9SortOrderE0EjS6_yNS1_21identity_decomposer_tEEEvPKT1_PSB_PKT2_PSF_T3_iiT4_:
.text._ZN3cub18CUB_300001_SM_10006detail10radix_sort31DeviceRadixSortSingleTileKernelINS1_5radix10policy_hubIj6float2yE10Policy1000ELNS0_9SortOrderE0EjS6_yNS1_21identity_decomposer_tEEEvPKT1_PSB_PKT2_PSF_T3_iiT4_:
[----:B------:R-:W-:Y:S01]  /*0000*/  LDC R1, c[0x0][0x37c] ;  /* 0x0000df00ff017b82 */ /* 0x000fe20000000800 */
[----:B------:R-:W0:Y:S01]  /*0010*/  S2R R0, SR_TID.X ;  /* 0x0000000000007919 */ /* 0x000e220000002100 */
[----:B------:R-:W1:Y:S06]  /*0020*/  LDCU UR4, c[0x0][0x3a0] ;  /* 0x00007400ff0477ac */ /* 0x000e6c0008000800 */
[----:B------:R-:W2:Y:S01]  /*0030*/  LDC.64 R4, c[0x0][0x380] ;  /* 0x0000e000ff047b82 */ /* 0x000ea20000000a00 */
[----:B------:R-:W-:Y:S01]  /*0040*/  IMAD.MOV.U32 R29, RZ, RZ, -0x1 ;  /* 0xffffffffff1d7424 */ /* 0x000fe200078e00ff */
[----:B------:R-:W-:Y:S01]  /*0050*/  MOV R31, 0xffffffff ;  /* 0xffffffff001f7802 */ /* 0x000fe20000000f00 */
[----:B------:R-:W3:Y:S01]  /*0060*/  LDCU.64 UR10, c[0x0][0x358] ;  /* 0x00006b00ff0a77ac */ /* 0x000ee20008000a00 */
[----:B------:R-:W-:-:S02]  /*0070*/  IMAD.MOV.U32 R30, RZ, RZ, -0x1 ;  /* 0xffffffffff1e7424 */ /* 0x000fc400078e00ff */
[----:B------:R-:W-:Y:S01]  /*0080*/  IMAD.MOV.U32 R32, RZ, RZ, -0x1 ;  /* 0xffffffffff207424 */ /* 0x000fe200078e00ff */
[----:B------:R-:W4:Y:S01]  /*0090*/  LDCU.64 UR6, c[0x0][0x3a8] ;  /* 0x00007500ff0677ac */ /* 0x000f220008000a00 */
[----:B------:R-:W-:Y:S01]  /*00a0*/  IMAD.MOV.U32 R33, RZ, RZ, -0x1 ;  /* 0xffffffffff217424 */ /* 0x000fe200078e00ff */
[----:B------:R-:W4:Y:S01]  /*00b0*/  LDC.64 R6, c[0x0][0x390] ;  /* 0x0000e400ff067b82 */ /* 0x000f220000000a00 */
[----:B------:R-:W-:Y:S01]  /*00c0*/  IMAD.MOV.U32 R34, RZ, RZ, -0x1 ;  /* 0xffffffffff227424 */ /* 0x000fe200078e00ff */
[----:B------:R-:W1:Y:S01]  /*00d0*/  LDCU UR9, c[0x0][0x3ac] ;  /* 0x00007580ff0977ac */ /* 0x000e620008000800 */
[----:B------:R-:W-:Y:S02]  /*00e0*/  IMAD.MOV.U32 R35, RZ, RZ, -0x1 ;  /* 0xffffffffff237424 */ /* 0x000fe400078e00ff */
[----:B------:R-:W-:Y:S02]  /*00f0*/  IMAD.MOV.U32 R36, RZ, RZ, -0x1 ;  /* 0xffffffffff247424 */ /* 0x000fe400078e00ff */
[----:B0-----:R-:W-:-:S04]  /*0100*/  IMAD R9, R0, 0x9, RZ ;  /* 0x0000000900097824 */ /* 0x001fc800078e02ff */
[C---:B------:R-:W-:Y:S01]  /*0110*/  VIADD R8, R9.reuse, 0x1 ;  /* 0x0000000109087836 */ /* 0x040fe20000000000 */
[C---:B-1----:R-:W-:Y:S01]  /*0120*/  ISETP.GE.AND P6, PT, R9.reuse, UR4, PT ;  /* 0x0000000409007c0c */ /* 0x042fe2000bfc6270 */
[C---:B------:R-:W-:Y:S02]  /*0130*/  VIADD R11, R9.reuse, 0x3 ;  /* 0x00000003090b7836 */ /* 0x040fe40000000000 */
[C---:B------:R-:W-:Y:S01]  /*0140*/  VIADD R28, R9.reuse, 0x6 ;  /* 0x00000006091c7836 */ /* 0x040fe20000000000 */
[----:B------:R-:W-:Y:S01]  /*0150*/  ISETP.GE.AND P5, PT, R8, UR4, PT ;  /* 0x0000000408007c0c */ /* 0x000fe2000bfa6270 */
[----:B------:R-:W-:Y:S01]  /*0160*/  VIADD R10, R9, 0x2 ;  /* 0x00000002090a7836 */ /* 0x000fe20000000000 */
[----:B------:R-:W-:Y:S01]  /*0170*/  ISETP.GE.AND P1, PT, R11, UR4, PT ;  /* 0x000000040b007c0c */ /* 0x000fe2000bf26270 */
[C---:B------:R-:W-:Y:S01]  /*0180*/  VIADD R11, R9.reuse, 0x5 ;  /* 0x00000005090b7836 */ /* 0x040fe20000000000 */
[----:B------:R-:W-:Y:S01]  /*0190*/  ISETP.GE.AND P4, PT, R28, UR4, PT ;  /* 0x000000041c007c0c */ /* 0x000fe2000bf86270 */
[----:B------:R-:W-:Y:S01]  /*01a0*/  IMAD.MOV.U32 R28, RZ, RZ, -0x1 ;  /* 0xffffffffff1c7424 */ /* 0x000fe200078e00ff */
[----:B------:R-:W-:Y:S01]  /*01b0*/  ISETP.GE.AND P0, PT, R10, UR4, PT ;  /* 0x000000040a007c0c */ /* 0x000fe2000bf06270 */
[----:B--2---:R-:W-:Y:S01]  /*01c0*/  IMAD.WIDE.U32 R4, R9, 0x4, R4 ;  /* 0x0000000409047825 */ /* 0x004fe200078e0004 */
[----:B------:R-:W-:-:S02]  /*01d0*/  ISETP.GE.AND P3, PT, R11, UR4, PT ;  /* 0x000000040b007c0c */ /* 0x000fc4000bf66270 */
[----:B------:R-:W-:Y:S01]  /*01e0*/  P2R R8, PR, RZ, 0x20 ;  /* 0x00000020ff087803 */ /* 0x000fe20000000000 */
[C---:B------:R-:W-:Y:S01]  /*01f0*/  VIADD R10, R9.reuse, 0x4 ;  /* 0x00000004090a7836 */ /* 0x040fe20000000000 */
[----:B---3--:R0:W5:Y:S01]  /*0200*/  @!P6 LDG.E R28, desc[UR10][R4.64] ;  /* 0x0000000a041ce981 */ /* 0x008162000c1e1900 */
[C---:B------:R-:W-:Y:S02]  /*0210*/  VIADD R11, R9.reuse, 0x7 ;  /* 0x00000007090b7836 */ /* 0x040fe40000000000 */
[C---:B------:R-:W-:Y:S01]  /*0220*/  VIADD R37, R9.reuse, 0x8 ;  /* 0x0000000809257836 */ /* 0x040fe20000000000 */
[----:B------:R0:W5:Y:S01]  /*0230*/  @!P5 LDG.E R29, desc[UR10][R4.64+0x4] ;  /* 0x0000040a041dd981 */ /* 0x000162000c1e1900 */
[----:B------:R-:W-:Y:S01]  /*0240*/  ISETP.GE.AND P2, PT, R10, UR4, PT ;  /* 0x000000040a007c0c */ /* 0x000fe2000bf46270 */
[----:B----4-:R-:W-:Y:S01]  /*0250*/  IMAD.WIDE.U32 R6, R9, 0x8, R6 ;  /* 0x0000000809067825 */ /* 0x010fe200078e0006 */
[----:B------:R-:W-:Y:S01]  /*0260*/  ISETP.GE.AND P5, PT, R11, UR4, PT ;  /* 0x000000040b007c0c */ /* 0x000fe2000bfa6270 */
[----:B------:R0:W5:Y:S01]  /*0270*/  @!P0 LDG.E R30, desc[UR10][R4.64+0x8] ;  /* 0x0000080a041e8981 */ /* 0x000162000c1e1900 */
[----:B------:R-:W-:-:S03]  /*0280*/  ISETP.GE.AND P6, PT, R37, UR4, PT ;  /* 0x0000000425007c0c */ /* 0x000fc6000bfc6270 */
[----:B------:R0:W5:Y:S04]  /*0290*/  @!P1 LDG.E R31, desc[UR10][R4.64+0xc] ;  /* 0x00000c0a041f9981 */ /* 0x000168000c1e1900 */
[----:B------:R0:W5:Y:S04]  /*02a0*/  @!P3 LDG.E R33, desc[UR10][R4.64+0x14] ;  /* 0x0000140a0421b981 */ /* 0x000168000c1e1900 */
[----:B------:R0:W5:Y:S04]  /*02b0*/  @!P2 LDG.E R32, desc[UR10][R4.64+0x10] ;  /* 0x0000100a0420a981 */ /* 0x000168000c1e1900 */
[----:B------:R0:W5:Y:S04]  /*02c0*/  @!P4 LDG.E R34, desc[UR10][R4.64+0x18] ;  /* 0x0000180a0422c981 */ /* 0x000168000c1e1900 */
[----:B------:R0:W5:Y:S04]  /*02d0*/  @!P5 LDG.E R35, desc[UR10][R4.64+0x1c] ;  /* 0x00001c0a0423d981 */ /* 0x000168000c1e1900 */
[----:B------:R0:W5:Y:S01]  /*02e0*/  @!P6 LDG.E R36, desc[UR10][R4.64+0x20] ;  /* 0x0000200a0424e981 */ /* 0x000162000c1e1900 */
[----:B------:R-:W-:Y:S01]  /*02f0*/  BAR.SYNC.DEFER_BLOCKING 0x0 ;  /* 0x0000000000007b1d */ /* 0x000fe20000010000 */
[----:B------:R-:W-:-:S02]  /*0300*/  P2R R10, PR, RZ, 0x1 ;  /* 0x00000001ff0a7803 */ /* 0x000fc40000000000 */
[----:B------:R-:W-:-:S04]  /*0310*/  ISETP.NE.AND P0, PT, R8, RZ, PT ;  /* 0x000000ff0800720c */ /* 0x000fc80003f05270 */
[----:B------:R-:W-:Y:S02]  /*0320*/  P2R R8, PR, RZ, 0x1 ;  /* 0x00000001ff087803 */ /* 0x000fe40000000000 */
[----:B------:R-:W-:Y:S01]  /*0330*/  ISETP.GE.AND P0, PT, R9, UR4, PT ;  /* 0x0000000409007c0c */ /* 0x000fe2000bf06270 */
[----:B------:R-:W1:-:S12]  /*0340*/  S2UR UR5, SR_CgaCtaId ;  /* 0x00000000000579c3 */ /* 0x000e580000008800 */
[----:B------:R0:W5:Y:S01]  /*0350*/  @!P0 LDG.E.64 R2, desc[UR10][R6.64] ;  /* 0x0000000a06028981 */ /* 0x000162000c1e1b00 */
[----:B------:R-:W-:-:S03]  /*0360*/  ISETP.NE.AND P0, PT, R8, RZ, PT ;  /* 0x000000ff0800720c */ /* 0x000fc60003f05270 */
[----:B------:R0:W5:Y:S04]  /*0370*/  @!P1 LDG.E.64 R16, desc[UR10][R6.64+0x18] ;  /* 0x0000180a06109981 */ /* 0x000168000c1e1b00 */
[----:B------:R0:W5:Y:S04]  /*0380*/  @!P2 LDG.E.64 R18, desc[UR10][R6.64+0x20] ;  /* 0x0000200a0612a981 */ /* 0x000168000c1e1b00 */
[----:B------:R0:W5:Y:S04]  /*0390*/  @!P3 LDG.E.64 R20, desc[UR10][R6.64+0x28] ;  /* 0x0000280a0614b981 */ /* 0x000168000c1e1b00 */
[----:B------:R0:W5:Y:S01]  /*03a0*/  @!P0 LDG.E.64 R12, desc[UR10][R6.64+0x8] ;  /* 0x0000080a060c8981 */ /* 0x000162000c1e1b00 */
[----:B------:R-:W-:Y:S01]  /*03b0*/  ISETP.NE.AND P0, PT, R10, RZ, PT ;  /* 0x000000ff0a00720c */ /* 0x000fe20003f05270 */
[----:B------:R-:W-:-:S02]  /*03c0*/  UMOV UR4, 0x400 ;  /* 0x0000040000047882 */ /* 0x000fc40000000000 */
[----:B------:R0:W5:Y:S01]  /*03d0*/  @!P4 LDG.E.64 R22, desc[UR10][R6.64+0x30] ;  /* 0x0000300a0616c981 */ /* 0x000162000c1e1b00 */
[----:B-1----:R-:W-:-:S03]  /*03e0*/  ULEA UR4, UR5, UR4, 0x18 ;  /* 0x0000000405047291 */ /* 0x002fc6000f8ec0ff */
[----:B------:R0:W5:Y:S04]  /*03f0*/  @!P5 LDG.E.64 R24, desc[UR10][R6.64+0x38] ;  /* 0x0000380a0618d981 */ /* 0x000168000c1e1b00 */
[----:B------:R0:W5:Y:S04]  /*0400*/  @!P6 LDG.E.64 R26, desc[UR10][R6.64+0x40] ;  /* 0x0000400a061ae981 */ /* 0x000168000c1e1b00 */
[----:B------:R0:W5:Y:S01]  /*0410*/  @!P0 LDG.E.64 R14, desc[UR10][R6.64+0x10] ;  /* 0x0000100a060e8981 */ /* 0x000162000c1e1b00 */
[----:B------:R-:W1:Y:S01]  /*0420*/  S2R R37, SR_LANEID ;  /* 0x0000000000257919 */ /* 0x000e620000000000 */
[----:B------:R-:W-:-:S05]  /*0430*/  LEA R39, R0, UR4, 0x2 ;  /* 0x0000000400277c11 */ /* 0x000fca000f8e10ff */
[----:B------:R-:W-:Y:S01]  /*0440*/  IMAD R41, R0, 0x80, R39 ;  /* 0x0000008000297824 */ /* 0x000fe200078e0227 */
[----:B------:R-:W-:-:S03]  /*0450*/  SHF.R.U32.HI R94, RZ, 0x5, R0 ;  /* 0x00000005ff5e7819 */ /* 0x000fc60000011600 */
[----:B------:R-:W-:Y:S01]  /*0460*/  IMAD R43, R0, -0x60, R41 ;  /* 0xffffffa0002b7824 */ /* 0x000fe200078e0229 */
[----:B------:R-:W-:-:S03]  /*0470*/  LEA R38, R94, UR4, 0x2 ;  /* 0x000000045e267c11 */ /* 0x000fc6000f8e10ff */
[----:B------:R-:W-:Y:S01]  /*0480*/  IMAD R45, R0, 0x24, R43 ;  /* 0x00000024002d7824 */ /* 0x000fe200078e022b */
[----:B------:R-:W-:Y:S02]  /*0490*/  UIADD3 UR8, UPT, UPT, UR6, 0x6, URZ ;  /* 0x0000000606087890 */ /* 0x000fe4000fffe0ff */
[----:B------:R-:W-:Y:S01]  /*04a0*/  UIADD3 UR5, UPT, UPT, -UR6, UR7, URZ ;  /* 0x0000000706057290 */ /* 0x000fe2000fffe1ff */
[----:B0-----:R-:W-:Y:S11]  /*04b0*/  BAR.SYNC.DEFER_BLOCKING 0x0 ;  /* 0x0000000000007b1d */ /* 0x001ff60000010000 */
.L_x_457:
[----:B------:R-:W-:Y:S01]  /*04c0*/  UISETP.LT.AND UP0, UPT, UR5, 0x6, UPT ;  /* 0x000000060500788c */ /* 0x000fe2000bf01270 */
[----:B------:R-:W-:Y:S01]  /*04d0*/  STS [R39], RZ ;  /* 0x000000ff27007388 */ /* 0x000fe20000000800 */
[----:B------:R-:W-:Y:S01]  /*04e0*/  UIADD3 UR6, UPT, UPT, UR8, -0x6, URZ ;  /* 0xfffffffa08067890 */ /* 0x000fe2000fffe0ff */
[----:B-1----:R-:W-:Y:S01]  /*04f0*/  ISETP.NE.AND P1, PT, R37, 0x1f, PT ;  /* 0x0000001f2500780c */ /* 0x002fe20003f25270 */
[----:B------:R-:W-:Y:S01]  /*0500*/  USEL UR4, UR5, 0x6, UP0 ;  /* 0x0000000605047887 */ /* 0x000fe20008000000 */
[----:B------:R-:W-:Y:S01]  /*0510*/  STS [R39+0x400], RZ ;  /* 0x000400ff27007388 */ /* 0x000fe20000000800 */
[C---:B------:R-:W-:Y:S01]  /*0520*/  ISETP.NE.AND P2, PT, R94.reuse, 0x6, PT ;  /* 0x000000065e00780c */ /* 0x040fe20003f45270 */
[----:B------:R-:W-:Y:S01]  /*0530*/  UISETP.GE.AND UP0, UPT, UR8, UR9, UPT ;  /* 0x000000090800728c */ /* 0x000fe2000bf06270 */
[----:B0--3-5:R-:W-:Y:S01]  /*0540*/  SHF.R.U32.HI R4, RZ, UR6, R28 ;  /* 0x00000006ff047c19 */ /* 0x029fe2000801161c */
[----:B------:R-:W-:Y:S01]  /*0550*/  UBMSK UR4, URZ, UR4 ;  /* 0x00000004ff04729b */ /* 0x000fe20008000000 */
[----:B------:R-:W-:Y:S01]  /*0560*/  STS [R39+0x800], RZ ;  /* 0x000800ff27007388 */ /* 0x000fe20000000800 */
[----:B------:R-:W-:-:S03]  /*0570*/  ISETP.NE.AND P3, PT, R94, 0x7, PT ;  /* 0x000000075e00780c */ /* 0x000fc60003f65270 */
[----:B------:R-:W-:Y:S01]  /*0580*/  STS [R39+0xc00], RZ ;  /* 0x000c00ff27007388 */ /* 0x000fe20000000800 */
[----:B------:R-:W-:-:S03]  /*0590*/  LOP3.LUT R4, R4, UR4, RZ, 0xc0, !PT ;  /* 0x0000000404047c12 */ /* 0x000fc6000f8ec0ff */
[----:B------:R-:W-:Y:S01]  /*05a0*/  STS [R39+0x1000], RZ ;  /* 0x001000ff27007388 */ /* 0x000fe20000000800 */
[----:B------:R-:W-:Y:S02]  /*05b0*/  SHF.L.U32 R5, R4, 0xa, RZ ;  /* 0x0000000a04057819 */ /* 0x000fe400000006ff */
[----:B------:R-:W-:Y:S01]  /*05c0*/  SHF.R.U32.HI R4, RZ, 0x4, R4 ;  /* 0x00000004ff047819 */ /* 0x000fe20000011604 */
[----:B------:R-:W-:Y:S01]  /*05d0*/  STS [R39+0x1400], RZ ;  /* 0x001400ff27007388 */ /* 0x000fe20000000800 */
[----:B------:R-:W-:Y:S02]  /*05e0*/  LOP3.LUT R42, R5, 0x7c00, RZ, 0xc0, !PT ;  /* 0x00007c00052a7812 */ /* 0x000fe400078ec0ff */
[----:B------:R-:W-:Y:S01]  /*05f0*/  LOP3.LUT R4, R4, 0xffffffe, RZ, 0xc0, !PT ;  /* 0x0ffffffe04047812 */ /* 0x000fe200078ec0ff */
[----:B------:R-:W-:Y:S03]  /*0600*/  STS [R39+0x1800], RZ ;  /* 0x001800ff27007388 */ /* 0x000fe60000000800 */
[----:B------:R-:W-:Y:S01]  /*0610*/  IADD3 R42, PT, PT, R4, R39, R42 ;  /* 0x00000027042a7210 */ /* 0x000fe20007ffe02a */
[----:B------:R-:W-:Y:S01]  /*0620*/  STS [R39+0x1c00], RZ ;  /* 0x001c00ff27007388 */ /* 0x000fe20000000800 */
[----:B------:R-:W-:-:S03]  /*0630*/  SHF.R.U32.HI R4, RZ, UR6, R29 ;  /* 0x00000006ff047c19 */ /* 0x000fc6000801161d */
        /* <DEDUP_REMOVED lines=64> */
[----:B0-----:R-:W-:Y:S02]  /*0a40*/  SHF.L.U32 R5, R4, 0xa, RZ ;  /* 0x0000000a04057819 */ /* 0x001fe400000006ff */
[----:B------:R-:W-:Y:S02]  /*0a50*/  SHF.R.U32.HI R4, RZ, 0x4, R4 ;  /* 0x00000004ff047819 */ /* 0x000fe40000011604 */
        /* <DEDUP_REMOVED lines=55> */
[----:B------:R-:W4:Y:S01]  /*0dd0*/  LDS R72, [R41+0x28] ;  /* 0x0000280029487984 */ /* 0x000f220000000800 */
[----:B0-----:R-:W-:-:S03]  /*0de0*/  IADD3 R63, PT, PT, R62, R63, RZ ;  /* 0x0000003f3e3f7210 */ /* 0x001fc60007ffe0ff */
[----:B------:R-:W0:Y:S02]  /*0df0*/  LDS R73, [R41+0x2c] ;  /* 0x00002c0029497984 */ /* 0x000e240000000800 */
[----:B-1----:R-:W-:Y:S02]  /*0e00*/  IMAD.IADD R64, R64, 0x1, R63 ;  /* 0x0000000140407824 */ /* 0x002fe400078e023f */
[----:B------:R-:W1:Y:S02]  /*0e10*/  LDS R74, [R41+0x30] ;  /* 0x00003000294a7984 */ /* 0x000e640000000800 */
[----:B--2---:R-:W-:Y:S02]  /*0e20*/  IMAD.IADD R65, R65, 0x1, R64 ;  /* 0x0000000141417824 */ /* 0x004fe400078e0240 */
[----:B------:R-:W2:Y:S02]  /*0e30*/  LDS R75, [R41+0x34] ;  /* 0x00003400294b7984 */ /* 0x000ea40000000800 */
[----:B---3--:R-:W-:-:S02]  /*0e40*/  IMAD.IADD R66, R66, 0x1, R65 ;  /* 0x0000000142427824 */ /* 0x008fc400078e0241 */
[----:B------:R-:W3:Y:S02]  /*0e50*/  LDS R76, [R41+0x38] ;  /* 0x00003800294c7984 */ /* 0x000ee40000000800 */
[----:B----4-:R-:W-:Y:S02]  /*0e60*/  IMAD.IADD R67, R67, 0x1, R66 ;  /* 0x0000000143437824 */ /* 0x010fe400078e0242 */
[----:B------:R-:W4:Y:S02]  /*0e70*/  LDS R77, [R41+0x3c] ;  /* 0x00003c00294d7984 */ /* 0x000f240000000800 */
[----:B------:R-:W-:Y:S02]  /*0e80*/  IMAD.IADD R68, R68, 0x1, R67 ;  /* 0x0000000144447824 */ /* 0x000fe400078e0243 */
[----:B------:R-:W4:Y:S02]  /*0e90*/  LDS R78, [R41+0x40] ;  /* 0x00004000294e7984 */ /* 0x000f240000000800 */
[----:B------:R-:W-:-:S02]  /*0ea0*/  IMAD.IADD R69, R69, 0x1, R68 ;  /* 0x0000000145457824 */ /* 0x000fc400078e0244 */
[----:B------:R-:W4:Y:S02]  /*0eb0*/  LDS R79, [R41+0x44] ;  /* 0x00004400294f7984 */ /* 0x000f240000000800 */
[----:B------:R-:W-:Y:S02]  /*0ec0*/  IMAD.IADD R70, R70, 0x1, R69 ;  /* 0x0000000146467824 */ /* 0x000fe400078e0245 */
[----:B------:R-:W4:Y:S02]  /*0ed0*/  LDS R80, [R41+0x48] ;  /* 0x0000480029507984 */ /* 0x000f240000000800 */
[----:B------:R-:W-:Y:S02]  /*0ee0*/  IMAD.IADD R71, R71, 0x1, R70 ;  /* 0x0000000147477824 */ /* 0x000fe400078e0246 */
[----:B------:R-:W4:Y:S03]  /*0ef0*/  LDS R81, [R41+0x4c] ;  /* 0x00004c0029517984 */ /* 0x000f260000000800 */
[----:B------:R-:W-:Y:S01]  /*0f00*/  IADD3 R72, PT, PT, R72, R71, RZ ;  /* 0x0000004748487210 */ /* 0x000fe20007ffe0ff */
[----:B------:R-:W4:Y:S04]  /*0f10*/  LDS R82, [R41+0x50] ;  /* 0x0000500029527984 */ /* 0x000f280000000800 */
[----:B0-----:R-:W-:Y:S01]  /*0f20*/  IMAD.IADD R73, R73, 0x1, R72 ;  /* 0x0000000149497824 */ /* 0x001fe200078e0248 */
[----:B------:R-:W0:Y:S03]  /*0f30*/  LDS R83, [R41+0x54] ;  /* 0x0000540029537984 */ /* 0x000e260000000800 */
[----:B-1----:R-:W-:Y:S01]  /*0f40*/  IMAD.IADD R74, R74, 0x1, R73 ;  /* 0x000000014a4a7824 */ /* 0x002fe200078e0249 */
[----:B------:R-:W1:Y:S03]  /*0f50*/  LDS R84, [R41+0x58] ;  /* 0x0000580029547984 */ /* 0x000e660000000800 */
[----:B--2---:R-:W-:Y:S01]  /*0f60*/  IMAD.IADD R75, R75, 0x1, R74 ;  /* 0x000000014b4b7824 */ /* 0x004fe200078e024a */
[----:B------:R-:W2:Y:S03]  /*0f70*/  LDS R85, [R41+0x5c] ;  /* 0x00005c0029557984 */ /* 0x000ea60000000800 */
[----:B---3--:R-:W-:Y:S01]  /*0f80*/  IMAD.IADD R76, R76, 0x1, R75 ;  /* 0x000000014c4c7824 */ /* 0x008fe200078e024b */
[----:B------:R-:W3:Y:S03]  /*0f90*/  LDS R86, [R41+0x60] ;  /* 0x0000600029567984 */ /* 0x000ee60000000800 */
[----:B----4-:R-:W-:Y:S01]  /*0fa0*/  IMAD.IADD R77, R77, 0x1, R76 ;  /* 0x000000014d4d7824 */ /* 0x010fe200078e024c */
[----:B------:R-:W4:Y:S03]  /*0fb0*/  LDS R87, [R41+0x64] ;  /* 0x0000640029577984 */ /* 0x000f260000000800 */
[----:B------:R-:W-:Y:S01]  /*0fc0*/  IMAD.IADD R78, R78, 0x1, R77 ;  /* 0x000000014e4e7824 */ /* 0x000fe200078e024d */
[----:B------:R-:W4:Y:S03]  /*0fd0*/  LDS R88, [R41+0x68] ;  /* 0x0000680029587984 */ /* 0x000f260000000800 */
[----:B------:R-:W-:Y:S01]  /*0fe0*/  IMAD.IADD R79, R79, 0x1, R78 ;  /* 0x000000014f4f7824 */ /* 0x000fe200078e024e */
[----:B------:R-:W4:Y:S03]  /*0ff0*/  LDS R89, [R41+0x6c] ;  /* 0x00006c0029597984 */ /* 0x000f260000000800 */
[----:B------:R-:W-:Y:S01]  /*1000*/  IMAD.IADD R80, R80, 0x1, R79 ;  /* 0x0000000150507824 */ /* 0x000fe200078e024f */
[----:B------:R-:W4:Y:S04]  /*1010*/  LDS R90, [R41+0x70] ;  /* 0x00007000295a7984 */ /* 0x000f280000000800 */
[----:B------:R-:W-:Y:S01]  /*1020*/  IADD3 R81, PT, PT, R81, R80, RZ ;  /* 0x0000005051517210 */ /* 0x000fe20007ffe0ff */
[----:B------:R-:W4:Y:S04]  /*1030*/  LDS R91, [R41+0x74] ;  /* 0x00007400295b7984 */ /* 0x000f280000000800 */
[----:B------:R-:W-:Y:S01]  /*1040*/  IMAD.IADD R82, R82, 0x1, R81 ;  /* 0x0000000152527824 */ /* 0x000fe200078e0251 */
[----:B------:R-:W4:Y:S03]  /*1050*/  LDS R92, [R41+0x78] ;  /* 0x00007800295c7984 */ /* 0x000f260000000800 */
[----:B0-----:R-:W-:Y:S01]  /*1060*/  IMAD.IADD R83, R83, 0x1, R82 ;  /* 0x0000000153537824 */ /* 0x001fe200078e0252 */
[----:B------:R-:W0:Y:S03]  /*1070*/  LDS R93, [R41+0x7c] ;  /* 0x00007c00295d7984 */ /* 0x000e260000000800 */
[----:B-1----:R-:W-:Y:S01]  /*1080*/  IMAD.IADD R84, R84, 0x1, R83 ;  /* 0x0000000154547824 */ /* 0x002fe200078e0253 */
[----:B------:R-:W1:Y:S03]  /*1090*/  LDS R4, [R41+0x80] ;  /* 0x0000800029047984 */ /* 0x000e660000000800 */
[----:B--2---:R-:W-:-:S04]  /*10a0*/  IMAD.IADD R85, R85, 0x1, R84 ;  /* 0x0000000155557824 */ /* 0x004fc800078e0254 */
[----:B---3--:R-:W-:-:S04]  /*10b0*/  IMAD.IADD R86, R86, 0x1, R85 ;  /* 0x0000000156567824 */ /* 0x008fc800078e0255 */
[----:B----4-:R-:W-:-:S04]  /*10c0*/  IMAD.IADD R87, R87, 0x1, R86 ;  /* 0x0000000157577824 */ /* 0x010fc800078e0256 */
[----:B------:R-:W-:-:S04]  /*10d0*/  IMAD.IADD R88, R88, 0x1, R87 ;  /* 0x0000000158587824 */ /* 0x000fc800078e0257 */
[----:B------:R-:W-:-:S05]  /*10e0*/  IMAD.IADD R89, R89, 0x1, R88 ;  /* 0x0000000159597824 */ /* 0x000fca00078e0258 */
[----:B------:R-:W-:-:S05]  /*10f0*/  IADD3 R90, PT, PT, R90, R89, RZ ;  /* 0x000000595a5a7210 */ /* 0x000fca0007ffe0ff */
[----:B------:R-:W-:-:S04]  /*1100*/  IMAD.IADD R91, R91, 0x1, R90 ;  /* 0x000000015b5b7824 */ /* 0x000fc800078e025a */
[----:B------:R-:W-:-:S04]  /*1110*/  IMAD.IADD R92, R92, 0x1, R91 ;  /* 0x000000015c5c7824 */ /* 0x000fc800078e025b */
[----:B0-----:R-:W-:-:S04]  /*1120*/  IMAD.IADD R93, R93, 0x1, R92 ;  /* 0x000000015d5d7824 */ /* 0x001fc800078e025c */
[----:B-1----:R-:W-:-:S05]  /*1130*/  IMAD.IADD R95, R4, 0x1, R93 ;  /* 0x00000001045f7824 */ /* 0x002fca00078e025d */
        /* <DEDUP_REMOVED lines=9> */
[----:B0-----:R-:W-:Y:S02]  /*11d0*/  @P0 IADD3 R96, PT, PT, R97, R96, RZ ;  /* 0x0000006061600210 */ /* 0x001fe40007ffe0ff */
[----:B------:R-:W-:-:S03]  /*11e0*/  ISETP.NE.AND P0, PT, R94, 0x1, PT ;  /* 0x000000015e00780c */ /* 0x000fc60003f05270 */
[----:B------:R-:W-:Y:S01]  /*11f0*/  @!P1 STS [R38+0x8400], R96 ;  /* 0x0084006026009388 */ /* 0x000fe20000000800 */
[----:B------:R-:W-:Y:S01]  /*1200*/  BAR.SYNC.DEFER_BLOCKING 0x0 ;  /* 0x0000000000007b1d */ /* 0x000fe20000010000 */
[----:B------:R-:W-:Y:S01]  /*1210*/  ISETP.NE.AND P1, PT, R94, 0x4, PT ;  /* 0x000000045e00780c */ /* 0x000fe20003f25270 */
[----:B------:R-:W-:-:S04]  /*1220*/  IMAD.IADD R95, R96, 0x1, -R95 ;  /* 0x00000001605f7824 */ /* 0x000fc800078e0a5f */
        /* <DEDUP_REMOVED lines=23> */
[----:B------:R-:W-:Y:S02]  /*13a0*/  @P0 IADD3 R95, PT, PT, R47, R4, RZ ;  /* 0x000000042f5f0210 */ /* 0x000fe40007ffe0ff */
[----:B------:R-:W-:Y:S02]  /*13b0*/  ISETP.NE.AND P0, PT, R0, RZ, PT ;  /* 0x000000ff0000720c */ /* 0x000fe40003f05270 */
[----:B------:R-:W-:-:S05]  /*13c0*/  @!P2 IMAD.U32 R95, R11, 0x10000, RZ ;  /* 0x000100000b5fa824 */ /* 0x000fca00078e00ff */
[----:B------:R-:W-:Y:S01]  /*13d0*/  @!P2 STS [UR4+0x8428], R95 ;  /* 0x0084285fff00a988 */ /* 0x000fe20008000804 */
[----:B------:R-:W-:Y:S06]  /*13e0*/  BAR.SYNC.DEFER_BLOCKING 0x0 ;  /* 0x0000000000007b1d */ /* 0x000fec0000010000 */
[----:B------:R-:W0:Y:S02]  /*13f0*/  LDS R4, [UR4+0x8428] ;  /* 0x00842804ff047984 */ /* 0x000e240008000800 */
[----:B0-----:R-:W-:-:S05]  /*1400*/  SEL R4, R4, RZ, P0 ;  /* 0x000000ff04047207 */ /* 0x001fca0000000000 */
[----:B------:R-:W-:-:S04]  /*1410*/  IMAD.IADD R4, R4, 0x1, R95 ;  /* 0x0000000104047824 */ /* 0x000fc800078e025f */
[--C-:B------:R-:W-:Y:S01]  /*1420*/  IMAD.IADD R62, R62, 0x1, R4.reuse ;  /* 0x000000013e3e7824 */ /* 0x100fe200078e0204 */
[-C--:B------:R-:W-:Y:S01]  /*1430*/  IADD3 R68, PT, PT, R68, R4.reuse, RZ ;  /* 0x0000000444447210 */ /* 0x080fe20007ffe0ff */
[--C-:B------:R-:W-:Y:S01]  /*1440*/  IMAD.IADD R6, R63, 0x1, R4.reuse ;  /* 0x000000013f067824 */ /* 0x100fe200078e0204 */
[-C--:B------:R-:W-:Y:S01]  /*1450*/  IADD3 R104, PT, PT, R77, R4.reuse, RZ ;  /* 0x000000044d687210 */ /* 0x080fe20007ffe0ff */
[--C-:B------:R-:W-:Y:S01]  /*1460*/  IMAD.IADD R64, R64, 0x1, R4.reuse ;  /* 0x0000000140407824 */ /* 0x100fe200078e0204 */
[----:B------:R-:W-:Y:S01]  /*1470*/  IADD3 R86, PT, PT, R86, R4, RZ ;  /* 0x0000000456567210 */ /* 0x000fe20007ffe0ff */
[--C-:B------:R-:W-:Y:S01]  /*1480*/  IMAD.IADD R8, R65, 0x1, R4.reuse ;  /* 0x0000000141087824 */ /* 0x100fe200078e0204 */
[----:B------:R-:W-:Y:S01]  /*1490*/  STS [R41], R4 ;  /* 0x0000000429007388 */ /* 0x000fe20000000800 */
        /* <DEDUP_REMOVED lines=66> */
[----:B------:R-:W4:Y:S01]  /*18c0*/  LDS.U16 R60, [R60] ;  /* 0x000000003c3c7984 */ /* 0x000f220000000400 */
[----:B0-----:R-:W-:Y:S01]  /*18d0*/  IADD3 R10, PT, PT, R40, R5, RZ ;  /* 0x00000005280a7210 */ /* 0x001fe20007ffe0ff */
[----:B-1----:R-:W-:-:S02]  /*18e0*/  IMAD.IADD R11, R46, 0x1, R7 ;  /* 0x000000012e0b7824 */ /* 0x002fc400078e0207 */
[----:B--2---:R-:W-:Y:S02]  /*18f0*/  IMAD.IADD R40, R49, 0x1, R48 ;  /* 0x0000000131287824 */ /* 0x004fe400078e0230 */
[----:B---3--:R-:W-:Y:S02]  /*1900*/  IMAD.IADD R51, R51, 0x1, R50 ;  /* 0x0000000133337824 */ /* 0x008fe400078e0232 */
[----:B----4-:R-:W-:Y:S02]  /*1910*/  IMAD.IADD R44, R53, 0x1, R52 ;  /* 0x00000001352c7824 */ /* 0x010fe400078e0234 */
[----:B------:R-:W-:Y:S02]  /*1920*/  IMAD.IADD R55, R55, 0x1, R54 ;  /* 0x0000000137377824 */ /* 0x000fe400078e0236 */
[----:B------:R-:W-:Y:S02]  /*1930*/  IMAD.IADD R56, R57, 0x1, R56 ;  /* 0x0000000139387824 */ /* 0x000fe400078e0238 */
[----:B------:R-:W-:Y:S01]  /*1940*/  IMAD.IADD R59, R59, 0x1, R58 ;  /* 0x000000013b3b7824 */ /* 0x000fe200078e023a */
[----:B------:R-:W-:Y:S01]  /*1950*/  IADD3 R60, PT, PT, R61, R60, RZ ;  /* 0x0000003c3d3c7210 */ /* 0x000fe20007ffe0ff */
        /* <DEDUP_REMOVED lines=8> */
[----:B------:R-:W-:Y:S01]  /*19e0*/  LEA R6, R51, UR4, 0x2 ;  /* 0x0000000433067c11 */ /* 0x000fe2000f8e10ff */
[----:B------:R-:W-:Y:S01]  /*19f0*/  IMAD R10, R10, 0x4, R5 ;  /* 0x000000040a0a7824 */ /* 0x000fe200078e0205 */
[----:B------:R-:W-:Y:S01]  /*1a00*/  LEA R9, R44, UR4, 0x2 ;  /* 0x000000042c097c11 */ /* 0x000fe2000f8e10ff */
[----:B------:R-:W-:Y:S01]  /*1a10*/  IMAD R11, R11, 0x4, R4 ;  /* 0x000000040b0b7824 */ /* 0x000fe200078e0204 */
[----:B------:R-:W-:Y:S01]  /*1a20*/  LEA R8, R55, UR4, 0x2 ;  /* 0x0000000437087c11 */ /* 0x000fe2000f8e10ff */
[----:B------:R1:W-:Y:S01]  /*1a30*/  STS [R4], R29 ;  /* 0x0000001d04007388 */ /* 0x0003e20000000800 */
[----:B------:R-:W-:-:S02]  /*1a40*/  IMAD R40, R40, 0x4, R7 ;  /* 0x0000000428287824 */ /* 0x000fc400078e0207 */
[----:B------:R-:W-:Y:S01]  /*1a50*/  IMAD R42, R51, 0x4, R6 ;  /* 0x00000004332a7824 */ /* 0x000fe200078e0206 */
[----:B0-----:R-:W-:Y:S01]  /*1a60*/  LEA R5, R56, UR4, 0x2 ;  /* 0x0000000438057c11 */ /* 0x001fe2000f8e10ff */
[----:B------:R0:W-:Y:S01]  /*1a70*/  STS [R7], R30 ;  /* 0x0000001e07007388 */ /* 0x0001e20000000800 */
[----:B------:R-:W-:Y:S02]  /*1a80*/  IMAD R44, R44, 0x4, R9 ;  /* 0x000000042c2c7824 */ /* 0x000fe400078e0209 */
[----:B------:R-:W-:Y:S01]  /*1a90*/  IMAD R46, R55, 0x4, R8 ;  /* 0x00000004372e7824 */ /* 0x000fe200078e0208 */
[----:B------:R2:W-:Y:S01]  /*1aa0*/  STS [R6], R31 ;  /* 0x0000001f06007388 */ /* 0x0005e20000000800 */
[----:B-1----:R-:W-:Y:S01]  /*1ab0*/  LEA R4, R59, UR4, 0x2 ;  /* 0x000000043b047c11 */ /* 0x002fe2000f8e10ff */
[----:B------:R-:W-:Y:S02]  /*1ac0*/  IMAD R48, R56, 0x4, R5 ;  /* 0x0000000438307824 */ /* 0x000fe400078e0205 */
[----:B------:R3:W-:Y:S01]  /*1ad0*/  STS [R9], R32 ;  /* 0x0000002009007388 */ /* 0x0007e20000000800 */
[----:B0-----:R-:W-:-:S03]  /*1ae0*/  LEA R7, R60, UR4, 0x2 ;  /* 0x000000043c077c11 */ /* 0x001fc6000f8e10ff */
[----:B------:R3:W-:Y:S01]  /*1af0*/  STS [R8], R33 ;  /* 0x0000002108007388 */ /* 0x0007e20000000800 */
[----:B--2---:R-:W-:Y:S01]  /*1b00*/  LEA R6, R59, R4, 0x2 ;  /* 0x000000043b067211 */ /* 0x004fe200078e10ff */
[----:B------:R-:W-:Y:S02]  /*1b10*/  IMAD R49, R60, 0x4, R7 ;  /* 0x000000043c317824 */ /* 0x000fe400078e0207 */
[----:B------:R3:W-:Y:S04]  /*1b20*/  STS [R5], R34 ;  /* 0x0000002205007388 */ /* 0x0007e80000000800 */
[----:B------:R3:W-:Y:S04]  /*1b30*/  STS [R4], R35 ;  /* 0x0000002304007388 */ /* 0x0007e80000000800 */
[----:B------:R3:W-:Y:S01]  /*1b40*/  STS [R7], R36 ;  /* 0x0000002407007388 */ /* 0x0007e20000000800 */
[----:B------:R-:W-:Y:S06]  /*1b50*/  BAR.SYNC.DEFER_BLOCKING 0x0 ;  /* 0x0000000000007b1d */ /* 0x000fec0000010000 */
[----:B------:R3:W0:Y:S04]  /*1b60*/  LDS R28, [R43] ;  /* 0x000000002b1c7984 */ /* 0x0006280000000800 */
[----:B------:R3:W2:Y:S04]  /*1b70*/  LDS R29, [R43+0x4] ;  /* 0x000004002b1d7984 */ /* 0x0006a80000000800 */
[----:B------:R3:W4:Y:S04]  /*1b80*/  LDS R30, [R43+0x8] ;  /* 0x000008002b1e7984 */ /* 0x0007280000000800 */
[----:B------:R3:W1:Y:S04]  /*1b90*/  LDS R31, [R43+0xc] ;  /* 0x00000c002b1f7984 */ /* 0x0006680000000800 */
[----:B------:R3:W0:Y:S04]  /*1ba0*/  LDS R32, [R43+0x10] ;  /* 0x000010002b207984 */ /* 0x0006280000000800 */
[----:B------:R3:W0:Y:S04]  /*1bb0*/  LDS R33, [R43+0x14] ;  /* 0x000014002b217984 */ /* 0x0006280000000800 */
[----:B------:R3:W0:Y:S04]  /*1bc0*/  LDS R34, [R43+0x18] ;  /* 0x000018002b227984 */ /* 0x0006280000000800 */
[----:B------:R3:W0:Y:S04]  /*1bd0*/  LDS R35, [R43+0x1c] ;  /* 0x00001c002b237984 */ /* 0x0006280000000800 */
[----:B------:R3:W0:Y:S01]  /*1be0*/  LDS R36, [R43+0x20] ;  /* 0x000020002b247984 */ /* 0x0006220000000800 */
[----:B------:R-:W-:Y:S06]  /*1bf0*/  BAR.SYNC.DEFER_BLOCKING 0x0 ;  /* 0x0000000000007b1d */ /* 0x000fec0000010000 */
[----:B------:R3:W-:Y:S04]  /*1c00*/  STS.64 [R10], R2 ;  /* 0x000000020a007388 */ /* 0x0007e80000000a00 */
[----:B------:R3:W-:Y:S04]  /*1c10*/  STS.64 [R11], R12 ;  /* 0x0000000c0b007388 */ /* 0x0007e80000000a00 */
[----:B------:R3:W-:Y:S04]  /*1c20*/  STS.64 [R40], R14 ;  /* 0x0000000e28007388 */ /* 0x0007e80000000a00 */
[----:B------:R3:W-:Y:S04]  /*1c30*/  STS.64 [R42], R16 ;  /* 0x000000102a007388 */ /* 0x0007e80000000a00 */
[----:B------:R3:W-:Y:S04]  /*1c40*/  STS.64 [R44], R18 ;  /* 0x000000122c007388 */ /* 0x0007e80000000a00 */
[----:B------:R3:W-:Y:S04]  /*1c50*/  STS.64 [R46], R20 ;  /* 0x000000142e007388 */ /* 0x0007e80000000a00 */
[----:B------:R3:W-:Y:S04]  /*1c60*/  STS.64 [R48], R22 ;  /* 0x0000001630007388 */ /* 0x0007e80000000a00 */
[----:B------:R3:W-:Y:S04]  /*1c70*/  STS.64 [R6], R24 ;  /* 0x0000001806007388 */ /* 0x0007e80000000a00 */
[----:B------:R3:W-:Y:S01]  /*1c80*/  STS.64 [R49], R26 ;  /* 0x0000001a31007388 */ /* 0x0007e20000000a00 */
[----:B------:R-:W-:Y:S06]  /*1c90*/  BAR.SYNC.DEFER_BLOCKING 0x0 ;  /* 0x0000000000007b1d */ /* 0x000fec0000010000 */
[----:B------:R3:W0:Y:S04]  /*1ca0*/  LDS.64 R2, [R45] ;  /* 0x000000002d027984 */ /* 0x0006280000000a00 */
[----:B------:R3:W0:Y:S04]  /*1cb0*/  LDS.64 R12, [R45+0x8] ;  /* 0x000008002d0c7984 */ /* 0x0006280000000a00 */
[----:B------:R3:W0:Y:S04]  /*1cc0*/  LDS.64 R14, [R45+0x10] ;  /* 0x000010002d0e7984 */ /* 0x0006280000000a00 */
[----:B------:R3:W0:Y:S04]  /*1cd0*/  LDS.64 R16, [R45+0x18] ;  /* 0x000018002d107984 */ /* 0x0006280000000a00 */
[----:B------:R3:W0:Y:S04]  /*1ce0*/  LDS.64 R18, [R45+0x20] ;  /* 0x000020002d127984 */ /* 0x0006280000000a00 */
[----:B------:R3:W0:Y:S04]  /*1cf0*/  LDS.64 R20, [R45+0x28] ;  /* 0x000028002d147984 */ /* 0x0006280000000a00 */
[----:B------:R3:W0:Y:S04]  /*1d00*/  LDS.64 R22, [R45+0x30] ;  /* 0x000030002d167984 */ /* 0x0006280000000a00 */
[----:B------:R3:W0:Y:S04]  /*1d10*/  LDS.64 R24, [R45+0x38] ;  /* 0x000038002d187984 */ /* 0x0006280000000a00 */
[----:B------:R3:W0:Y:S01]  /*1d20*/  LDS.64 R26, [R45+0x40] ;  /* 0x000040002d1a7984 */ /* 0x0006220000000a00 */
[----:B------:R-:W-:Y:S06]  /*1d30*/  BAR.SYNC.DEFER_BLOCKING 0x0 ;  /* 0x0000000000007b1d */ /* 0x000fec0000010000 */
[----:B-12-4-:R-:W-:Y:S05]  /*1d40*/  BRA `(.L_x_457) ;  /* 0xffffffe400dc7947 */ /* 0x016fea000383ffff */
.L_x_456:
[----:B------:R-:W0:Y:S01]  /*1d50*/  LDCU.64 UR6, c[0x0][0x3a0] ;  /* 0x00007400ff0677ac */ /* 0x000e220008000a00 */
[----:B------:R-:W-:Y:S01]  /*1d60*/  LEA R5, R10, UR4, 0x2 ;  /* 0x000000040a057c11 */ /* 0x000fe2000f8e10ff */
[----:B------:R-:W-:Y:S01]  /*1d70*/  IMAD R45, R0, -0x44, R45 ;  /* 0xffffffbc002d7824 */ /* 0x000fe200078e022d */
[----:B------:R-:W-:Y:S02]  /*1d80*/  LEA R4, R11, UR4, 0x2 ;  /* 0x000000040b047c11 */ /* 0x000fe4000f8e10ff */
[----:B------:R-:W-:Y:S01]  /*1d90*/  LEA R7, R40, UR4, 0x2 ;  /* 0x0000000428077c11 */ /* 0x000fe2000f8e10ff */
[----:B------:R1:W-:Y:S01]  /*1da0*/  STS [R5], R28 ;  /* 0x0000001c05007388 */ /* 0x0003e20000000800 */
[----:B------:R-:W-:Y:S01]  /*1db0*/  IMAD R10, R10, 0x4, R5 ;  /* 0x000000040a0a7824 */ /* 0x000fe200078e0205 */
[----:B------:R-:W-:Y:S01]  /*1dc0*/  LEA R8, R55, UR4, 0x2 ;  /* 0x0000000437087c11 */ /* 0x000fe2000f8e10ff */
[----:B------:R-:W-:Y:S01]  /*1dd0*/  IMAD R38, R11, 0x4, R4 ;  /* 0x000000040b267824 */ /* 0x000fe200078e0204 */
[----:B------:R2:W-:Y:S01]  /*1de0*/  STS [R4], R29 ;  /* 0x0000001d04007388 */ /* 0x0005e20000000800 */
[----:B------:R-:W-:Y:S01]  /*1df0*/  LEA R41, R60, UR4, 0x2 ;  /* 0x000000043c297c11 */ /* 0x000fe2000f8e10ff */
[----:B------:R-:W-:Y:S01]  /*1e00*/  IMAD R42, R40, 0x4, R7 ;  /* 0x00000004282a7824 */ /* 0x000fe200078e0207 */
[----:B------:R-:W-:Y:S01]  /*1e10*/  LEA R55, R55, R8, 0x2 ;  /* 0x0000000837377211 */ /* 0x000fe200078e10ff */
[----:B------:R-:W-:Y:S01]  /*1e20*/  STS [R7], R30 ;  /* 0x0000001e07007388 */ /* 0x000fe20000000800 */
[----:B-1----:R-:W-:Y:S01]  /*1e30*/  LEA R5, R44, UR4, 0x2 ;  /* 0x000000042c057c11 */ /* 0x002fe2000f8e10ff */
[----:B------:R-:W-:Y:S01]  /*1e40*/  IMAD R60, R60, 0x4, R41 ;  /* 0x000000043c3c7824 */ /* 0x000fe200078e0229 */
[----:B0-----:R-:W-:Y:S01]  /*1e50*/  ISETP.LT.U32.AND P2, PT, R0, UR6, PT ;  /* 0x0000000600007c0c */ /* 0x001fe2000bf41070 */
[----:B------:R-:W-:Y:S01]  /*1e60*/  IMAD.U32 R6, RZ, RZ, UR7 ;  /* 0x00000007ff067e24 */ /* 0x000fe2000f8e00ff */
[----:B--2---:R-:W-:Y:S01]  /*1e70*/  LEA R29, R56, UR4, 0x2 ;  /* 0x00000004381d7c11 */ /* 0x004fe2000f8e10ff */
[----:B------:R-:W-:Y:S01]  /*1e80*/  IMAD R44, R44, 0x4, R5 ;  /* 0x000000042c2c7824 */ /* 0x000fe200078e0205 */
[----:B------:R-:W-:-:S02]  /*1e90*/  LEA R4, R59, UR4, 0x2 ;  /* 0x000000043b047c11 */ /* 0x000fc4000f8e10ff */
[----:B------:R-:W-:Y:S01]  /*1ea0*/  ISETP.GT.U32.AND.EX P2, PT, R6, RZ, PT, P2 ;  /* 0x000000ff0600720c */ /* 0x000fe20003f44120 */
[----:B------:R-:W-:Y:S01]  /*1eb0*/  IMAD R56, R56, 0x4, R29 ;  /* 0x0000000438387824 */ /* 0x000fe200078e021d */
[----:B------:R-:W-:Y:S01]  /*1ec0*/  LEA R6, R51, UR4, 0x2 ;  /* 0x0000000433067c11 */ /* 0x000fe2000f8e10ff */
[----:B------:R-:W-:-:S04]  /*1ed0*/  IMAD R59, R59, 0x4, R4 ;  /* 0x000000043b3b7824 */ /* 0x000fc800078e0204 */
[----:B------:R0:W-:Y:S01]  /*1ee0*/  STS [R6], R31 ;  /* 0x0000001f06007388 */ /* 0x0001e20000000800 */
[----:B------:R-:W-:-:S03]  /*1ef0*/  IMAD R51, R51, 0x4, R6 ;  /* 0x0000000433337824 */ /* 0x000fc600078e0206 */
[----:B------:R-:W-:Y:S04]  /*1f00*/  STS [R5], R32 ;  /* 0x0000002005007388 */ /* 0x000fe80000000800 */
[----:B------:R1:W-:Y:S01]  /*1f10*/  STS [R8], R33 ;  /* 0x0000002108007388 */ /* 0x0003e20000000800 */
[----:B0-----:R-:W-:-:S03]  /*1f20*/  IMAD R6, R0, 0x4, R45 ;  /* 0x0000000400067824 */ /* 0x001fc600078e022d */
[----:B------:R-:W-:Y:S04]  /*1f30*/  STS [R29], R34 ;  /* 0x000000221d007388 */ /* 0x000fe80000000800 */
[----:B------:R0:W-:Y:S01]  /*1f40*/  STS [R4], R35 ;  /* 0x0000002304007388 */ /* 0x0001e20000000800 */
[----:B-1----:R-:W-:-:S03]  /*1f50*/  VIADD R8, R0, 0x100 ;  /* 0x0000010000087836 */ /* 0x002fc60000000000 */
[----:B------:R-:W-:Y:S01]  /*1f60*/  STS [R41], R36 ;  /* 0x0000002429007388 */ /* 0x000fe20000000800 */
[----:B------:R-:W-:Y:S01]  /*1f70*/  BAR.SYNC.DEFER_BLOCKING 0x0 ;  /* 0x0000000000007b1d */ /* 0x000fe20000010000 */
[----:B------:R-:W-:Y:S02]  /*1f80*/  ISETP.LT.U32.AND P1, PT, R8, UR6, PT ;  /* 0x0000000608007c0c */ /* 0x000fe4000bf21070 */
[----:B------:R-:W-:-:S05]  /*1f90*/  LOP3.LUT R8, R0, 0x400, RZ, 0xfc, !PT ;  /* 0x0000040000087812 */ /* 0x000fca00078efcff */
[----:B0-----:R-:W0:Y:S01]  /*1fa0*/  LDC.64 R4, c[0x0][0x398] ;  /* 0x0000e600ff047b82 */ /* 0x001e220000000a00 */
[----:B------:R-:W-:Y:S01]  /*1fb0*/  ISETP.LT.U32.AND P6, PT, R8, UR6, PT ;  /* 0x0000000608007c0c */ /* 0x000fe2000bfc1070 */
[----:B------:R-:W-:-:S05]  /*1fc0*/  VIADD R8, R0, 0x500 ;  /* 0x0000050000087836 */ /* 0x000fca0000000000 */
[----:B------:R-:W-:Y:S01]  /*1fd0*/  ISETP.LT.U32.AND P5, PT, R8, UR6, PT ;  /* 0x0000000608007c0c */ /* 0x000fe2000bfa1070 */
[C---:B------:R-:W-:Y:S01]  /*1fe0*/  VIADD R8, R0.reuse, 0x700 ;  /* 0x0000070000087836 */ /* 0x040fe20000000000 */
[----:B------:R-:W1:Y:S04]  /*1ff0*/  LDS R7, [R45] ;  /* 0x000000002d077984 */ /* 0x000e680000000800 */
[----:B------:R-:W-:Y:S01]  /*2000*/  LDS R9, [R45+0x400] ;  /* 0x000400002d097984 */ /* 0x000fe20000000800 */
[----:B0-----:R-:W-:-:S03]  /*2010*/  IMAD.WIDE.U32 R4, R0, 0x8, R4 ;  /* 0x0000000800047825 */ /* 0x001fc600078e0004 */
        /* <DEDUP_REMOVED lines=8> */
[----:B------:R0:W-:Y:S04]  /*20a0*/  STS.64 [R10], R2 ;  /* 0x000000020a007388 */ /* 0x0001e80000000a00 */
[----:B------:R-:W-:Y:S04]  /*20b0*/  STS.64 [R38], R12 ;  /* 0x0000000c26007388 */ /* 0x000fe80000000a00 */
[----:B------:R2:W-:Y:S04]  /*20c0*/  STS.64 [R42], R14 ;  /* 0x0000000e2a007388 */ /* 0x0005e80000000a00 */
[----:B------:R-:W-:Y:S01]  /*20d0*/  STS.64 [R51], R16 ;  /* 0x0000001033007388 */ /* 0x000fe20000000a00 */
[----:B0-----:R-:W0:Y:S01]  /*20e0*/  LDC.64 R2, c[0x0][0x388] ;  /* 0x0000e200ff027b82 */ /* 0x001e220000000a00 */
[----:B------:R-:W-:-:S02]  /*20f0*/  VIADD R10, R0, 0x200 ;  /* 0x00000200000a7836 */ /* 0x000fc40000000000 */
[----:B------:R-:W-:Y:S03]  /*2100*/  STS.64 [R44], R18 ;  /* 0x000000122c007388 */ /* 0x000fe60000000a00 */
[----:B------:R-:W-:Y:S01]  /*2110*/  ISETP.LT.U32.AND P0, PT, R10, UR6, PT ;  /* 0x000000060a007c0c */ /* 0x000fe2000bf01070 */
[----:B------:R-:W-:Y:S01]  /*2120*/  STS.64 [R55], R20 ;  /* 0x0000001437007388 */ /* 0x000fe20000000a00 */
[----:B--2---:R-:W-:Y:S01]  /*2130*/  VIADD R14, R0, 0x300 ;  /* 0x00000300000e7836 */ /* 0x004fe20000000000 */
[----:B------:R-:W-:Y:S02]  /*2140*/  MOV R10, UR7 ;  /* 0x00000007000a7c02 */ /* 0x000fe40008000f00 */
[----:B------:R-:W-:Y:S02]  /*2150*/  STS.64 [R56], R22 ;  /* 0x0000001638007388 */ /* 0x000fe40000000a00 */
[----:B------:R-:W-:-:S02]  /*2160*/  ISETP.LT.U32.AND P4, PT, R14, UR6, PT ;  /* 0x000000060e007c0c */ /* 0x000fc4000bf81070 */
[----:B------:R-:W-:Y:S01]  /*2170*/  STS.64 [R59], R24 ;  /* 0x000000183b007388 */ /* 0x000fe20000000a00 */
[----:B------:R-:W-:Y:S01]  /*2180*/  ISETP.GT.U32.AND.EX P1, PT, R10, RZ, PT, P1 ;  /* 0x000000ff0a00720c */ /* 0x000fe20003f24110 */
[C---:B------:R-:W-:Y:S02]  /*2190*/  VIADD R10, R0.reuse, 0x600 ;  /* 0x00000600000a7836 */ /* 0x040fe40000000000 */
[----:B------:R-:W-:Y:S01]  /*21a0*/  STS.64 [R60], R26 ;  /* 0x0000001a3c007388 */ /* 0x000fe20000000a00 */
[----:B------:R-:W-:Y:S01]  /*21b0*/  BAR.SYNC.DEFER_BLOCKING 0x0 ;  /* 0x0000000000007b1d */ /* 0x000fe20000010000 */
[C---:B0-----:R-:W-:Y:S01]  /*21c0*/  IMAD.WIDE.U32 R2, R0.reuse, 0x4, R2 ;  /* 0x0000000400027825 */ /* 0x041fe200078e0002 */
[----:B------:R-:W-:Y:S02]  /*21d0*/  LOP3.LUT R0, R0, 0x800, RZ, 0xfc, !PT ;  /* 0x0000080000007812 */ /* 0x000fe400078efcff */
[----:B------:R-:W-:Y:S02]  /*21e0*/  ISETP.LT.U32.AND P3, PT, R10, UR6, PT ;  /* 0x000000060a007c0c */ /* 0x000fe4000bf61070 */
[----:B------:R-:W0:Y:S04]  /*21f0*/  @P2 LDS.64 R40, [R6] ;  /* 0x0000000006282984 */ /* 0x000e280000000a00 */
[----:B------:R-:W2:Y:S04]  /*2200*/  LDS.64 R12, [R6+0x800] ;  /* 0x00080000060c7984 */ /* 0x000ea80000000a00 */
[----:B------:R-:W3:Y:S04]  /*2210*/  LDS.64 R14, [R6+0x1000] ;  /* 0x00100000060e7984 */ /* 0x000ee80000000a00 */
[----:B------:R-:W4:Y:S04]  /*2220*/  LDS.64 R16, [R6+0x1800] ;  /* 0x0018000006107984 */ /* 0x000f280000000a00 */
[----:B------:R-:W5:Y:S04]  /*2230*/  LDS.64 R18, [R6+0x2000] ;  /* 0x0020000006127984 */ /* 0x000f680000000a00 */
[----:B------:R-:W5:Y:S04]  /*2240*/  LDS.64 R20, [R6+0x2800] ;  /* 0x0028000006147984 */ /* 0x000f680000000a00 */
[----:B------:R-:W5:Y:S04]  /*2250*/  LDS.64 R22, [R6+0x3000] ;  /* 0x0030000006167984 */ /* 0x000f680000000a00 */
[----:B------:R-:W5:Y:S04]  /*2260*/  LDS.64 R24, [R6+0x3800] ;  /* 0x0038000006187984 */ /* 0x000f680000000a00 */
[----:B-1----:R1:W-:Y:S04]  /*2270*/  @P2 STG.E desc[UR10][R2.64], R7 ;  /* 0x0000000702002986 */ /* 0x0023e8000c10190a */
[----:B0-----:R0:W-:Y:S01]  /*2280*/  @P2 STG.E.64 desc[UR10][R4.64], R40 ;  /* 0x0000002804002986 */ /* 0x0011e2000c101b0a */
[----:B------:R-:W-:Y:S01]  /*2290*/  ISETP.LT.U32.AND P2, PT, R8, UR6, PT ;  /* 0x0000000608007c0c */ /* 0x000fe2000bf41070 */
[----:B------:R-:W-:-:S02]  /*22a0*/  IMAD.U32 R8, RZ, RZ, UR7 ;  /* 0x00000007ff087e24 */ /* 0x000fc4000f8e00ff */
[----:B------:R0:W-:Y:S01]  /*22b0*/  @P1 STG.E desc[UR10][R2.64+0x400], R9 ;  /* 0x0004000902001986 */ /* 0x0001e2000c10190a */
[----:B-1----:R-:W-:Y:S02]  /*22c0*/  IMAD.U32 R7, RZ, RZ, UR7 ;  /* 0x00000007ff077e24 */ /* 0x002fe4000f8e00ff */
[----:B------:R-:W-:Y:S01]  /*22d0*/  ISETP.GT.U32.AND.EX P0, PT, R8, RZ, PT, P0 ;  /* 0x000000ff0800720c */ /* 0x000fe20003f04100 */
[----:B--2---:R0:W-:Y:S01]  /*22e0*/  @P1 STG.E.64 desc[UR10][R4.64+0x800], R12 ;  /* 0x0008000c04001986 */ /* 0x0041e2000c101b0a */
[----:B------:R-:W-:Y:S01]  /*22f0*/  ISETP.LT.U32.AND P1, PT, R0, UR6, PT ;  /* 0x0000000600007c0c */ /* 0x000fe2000bf21070 */
[----:B------:R-:W-:Y:S01]  /*2300*/  IMAD.U32 R0, RZ, RZ, UR7 ;  /* 0x00000007ff007e24 */ /* 0x000fe2000f8e00ff */
[----:B------:R-:W-:Y:S02]  /*2310*/  ISETP.GT.U32.AND.EX P6, PT, R8, RZ, PT, P6 ;  /* 0x000000ff0800720c */ /* 0x000fe40003fc4160 */
[----:B------:R-:W-:Y:S02]  /*2320*/  ISETP.GT.U32.AND.EX P5, PT, R7, RZ, PT, P5 ;  /* 0x000000ff0700720c */ /* 0x000fe40003fa4150 */
[----:B------:R-:W-:-:S02]  /*2330*/  ISETP.GT.U32.AND.EX P4, PT, R0, RZ, PT, P4 ;  /* 0x000000ff0000720c */ /* 0x000fc40003f84140 */
[C---:B------:R-:W-:Y:S02]  /*2340*/  ISETP.GT.U32.AND.EX P3, PT, R0.reuse, RZ, PT, P3 ;  /* 0x000000ff0000720c */ /* 0x040fe40003f64130 */
[----:B------:R-:W-:Y:S01]  /*2350*/  ISETP.GT.U32.AND.EX P2, PT, R7, RZ, PT, P2 ;  /* 0x000000ff0700720c */ /* 0x000fe20003f44120 */
[----:B------:R0:W-:Y:S01]  /*2360*/  @P0 STG.E desc[UR10][R2.64+0x800], R11 ;  /* 0x0008000b02000986 */ /* 0x0001e2000c10190a */
[----:B------:R-:W-:-:S03]  /*2370*/  ISETP.GT.U32.AND.EX P1, PT, R0, RZ, PT, P1 ;  /* 0x000000ff0000720c */ /* 0x000fc60003f24110 */
[----:B---3--:R0:W-:Y:S04]  /*2380*/  @P0 STG.E.64 desc[UR10][R4.64+0x1000], R14 ;  /* 0x0010000e04000986 */ /* 0x0081e8000c101b0a */
[----:B------:R0:W-:Y:S04]  /*2390*/  @P4 STG.E desc[UR10][R2.64+0xc00], R29 ;  /* 0x000c001d02004986 */ /* 0x0001e8000c10190a */
[----:B----4-:R0:W-:Y:S04]  /*23a0*/  @P4 STG.E.64 desc[UR10][R4.64+0x1800], R16 ;  /* 0x0018001004004986 */ /* 0x0101e8000c101b0a */
[----:B------:R0:W-:Y:S04]  /*23b0*/  @P6 STG.E desc[UR10][R2.64+0x1000], R31 ;  /* 0x0010001f02006986 */ /* 0x0001e8000c10190a */
[----:B-----5:R0:W-:Y:S04]  /*23c0*/  @P6 STG.E.64 desc[UR10][R4.64+0x2000], R18 ;  /* 0x0020001204006986 */ /* 0x0201e8000c101b0a */
[----:B------:R0:W-:Y:S04]  /*23d0*/  @P5 STG.E desc[UR10][R2.64+0x1400], R33 ;  /* 0x0014002102005986 */ /* 0x0001e8000c10190a */
[----:B------:R0:W-:Y:S04]  /*23e0*/  @P5 STG.E.64 desc[UR10][R4.64+0x2800], R20 ;  /* 0x0028001404005986 */ /* 0x0001e8000c101b0a */
[----:B------:R0:W-:Y:S04]  /*23f0*/  @P3 STG.E desc[UR10][R2.64+0x1800], R37 ;  /* 0x0018002502003986 */ /* 0x0001e8000c10190a */
[----:B------:R0:W-:Y:S04]  /*2400*/  @P3 STG.E.64 desc[UR10][R4.64+0x3000], R22 ;  /* 0x0030001604003986 */ /* 0x0001e8000c101b0a */
[----:B------:R0:W-:Y:S04]  /*2410*/  @P2 STG.E desc[UR10][R2.64+0x1c00], R35 ;  /* 0x001c002302002986 */ /* 0x0001e8000c10190a */
[----:B------:R0:W-:Y:S01]  /*2420*/  @P2 STG.E.64 desc[UR10][R4.64+0x3800], R24 ;  /* 0x0038001804002986 */ /* 0x0001e2000c101b0a */
[----:B------:R-:W-:Y:S05]  /*2430*/  @!P1 EXIT ;  /* 0x000000000000994d */ /* 0x000fea0003800000 */
[----:B------:R-:W1:Y:S04]  /*2440*/  LDS.64 R6, [R6+0x4000] ;  /* 0x0040000006067984 */ /* 0x000e680000000a00 */
[----:B------:R-:W-:Y:S04]  /*2450*/  STG.E desc[UR10][R2.64+0x2000], R39 ;  /* 0x0020002702007986 */ /* 0x000fe8000c10190a */
[----:B-1----:R-:W-:Y:S01]  /*2460*/  STG.E.64 desc[UR10][R4.64+0x4000], R6 ;  /* 0x0040000604007986 */ /* 0x002fe2000c101b0a */
[----:B------:R-:W-:Y:S05]  /*2470*/  EXIT ;  /* 0x000000000000794d */ /* 0x000fea0003800000 */
.L_x_458:
        /* <DEDUP_REMOVED lines=16> */
.L_x_539:


//--------------------- .text._ZN3cub18CUB_300001_SM_10006detail9transform16transform_kernelINS2_10policy_hubILb1EN4cuda3std3__45tupleIJN6thrust24THRUST_300001_SM_1000_NS6detail15normal_iteratorINSA_10device_ptrI6float2EEEEEEEE10policy1000El21point_to_bucket_indexNSC_INSD_IjEEEEJPSE_EEEvT0_iT1_T2_DpNS2_10kernel_argIT3_EE --------------------------
	.section	.text._ZN3cub18CUB_300001_SM_10006detail9transform16transform_kernelINS2_10policy_hubILb1EN4cuda3std3__45tupleIJN6thrust24THRUST_300001_SM_1000_NS6detail15normal_iteratorINSA_10device_ptrI6float2EEEEEEEE10policy1000El21point_to_bucket_indexNSC_INSD_IjEEEEJPSE_EEEvT0_iT1_T2_DpNS2_10kernel_argIT3_EE,"ax",@progbits
	.align	128
        .global         _ZN3cub18CUB_300001_SM_10006detail9transform16transform_kernelINS2_10policy_hubILb1EN4cuda3std3__45tupleIJN6thrust24THRUST_300001_SM_1000_NS6detail15normal_iteratorINSA_10device_ptrI6float2EEEEEEEE10policy1000El21point_to_bucket_indexNSC_INSD_IjEEEEJPSE_EEEvT0_iT1_T2_DpNS2_10kernel_argIT3_EE
        .type           _ZN3cub18CUB_300001_SM_10006detail9transform16transform_kernelINS2_10policy_hubILb1EN4cuda3std3__45tupleIJN6thrust24THRUST_300001_SM_1000_NS6detail15normal_iteratorINSA_10device_ptrI6float2EEEEEEEE10policy1000El21point_to_bucket_indexNSC_INSD_IjEEEEJPSE_EEEvT0_iT1_T2_DpNS2_10kernel_argIT3_EE,@function
        .size           _ZN3cub18CUB_300001_SM_10006detail9transform16transform_kernelINS2_10policy_hubILb1EN4cuda3std3__45tupleIJN6thrust24THRUST_300001_SM_1000_NS6detail15normal_iteratorINSA_10device_ptrI6float2EEEEEEEE10policy1000El21point_to_bucket_indexNSC_INSD_IjEEEEJPSE_EEEvT0_iT1_T2_DpNS2_10kernel_argIT3_EE,(.L_x_540 - _ZN3cub18CUB_300001_SM_10006detail9transform16transform_kernelINS2_10policy_hubILb1EN4cuda3std3__45tupleIJN6thrust24THRUST_300001_SM_1000_NS6detail15normal_iteratorINSA_10device_ptrI6float2EEEEEEEE10policy1000El21point_to_bucket_indexNSC_INSD_IjEEEEJPSE_EEEvT0_iT1_T2_DpNS2_10kernel_argIT3_EE)
        .other          _ZN3cub18CUB_300001_SM_10006detail9transform16transform_kernelINS2_10policy_hubILb1EN4cuda3std3__45tupleIJN6thrust24THRUST_300001_SM_1000_NS6detail15normal_iteratorINSA_10device_ptrI6float2EEEEEEEE10policy1000El21point_to_bucket_indexNSC_INSD_IjEEEEJPSE_EEEvT0_iT1_T2_DpNS2_10kernel_argIT3_EE,@"STO_CUDA_ENTRY STV_DEFAULT"
_ZN3cub18CUB_300001_SM_10006detail9transform16transform_kernelINS2_10policy_hubILb1EN4cuda3std3__45tupleIJN6thrust24THRUST_300001_SM_1000_NS6detail15normal_iteratorINSA_10device_ptrI6float2EEEEEEEE10policy1000El21point_to_bucket_indexNSC_INSD_IjEEEEJPSE_EEEvT0_iT1_T2_DpNS2_10kernel_argIT3_EE:
.text._ZN3cub18CUB_300001_SM_10006detail9transform16transform_kernelINS2_10policy_hubILb1EN4cuda3std3__45tupleIJN6thrust24THRUST_300001_SM_1000_NS6detail15normal_iteratorINSA_10device_ptrI6float2EEEEEEEE10policy1000El21point_to_bucket_indexNSC_INSD_IjEEEEJPSE_EEEvT0_iT1_T2_DpNS2_10kernel_argIT3_EE:
[----:B------:R-:W-:Y:S08]  /*0000*/  LDC R1, c[0x0][0x37c] ;  /* 0x0000df00ff017b82 */ /* 0x000ff00000000800 */
[----:B------:R-:W0:Y:S01]  /*0010*/  LDC R0, c[0x0][0x388] ;  /* 0x0000e200ff007b82 */ /* 0x000e220000000800 */
[----:B------:R-:W1:Y:S01]  /*0020*/  LDCU.64 UR6, c[0x0][0x380] ;  /* 0x00007000ff0677ac */ /* 0x000e620008000a00 */
[----:B------:R-:W2:Y:S01]  /*0030*/  S2R R2, SR_TID.X ;  /* 0x0000000000027919 */ /* 0x000ea20000002100 */
[----:B------:R-:W-:Y:S05]  /*0040*/  BSSY.RECONVERGENT B0, `(.L_x_459) ;  /* 0x0000024000007945 */ /* 0x000fea0003800200 */
[----:B------:R-:W3:Y:S08]  /*0050*/  S2UR UR4, SR_CTAID.X ;  /* 0x00000000000479c3 */ /* 0x000ef00000002500 */
[----:B------:R-:W4:Y:S01]  /*0060*/  LDC.64 R22, c[0x0][0x3a0] ;  /* 0x0000e800ff167b82 */ /* 0x000f220000000a00 */
[----:B0-----:R-:W-:-:S07]  /*0070*/  SHF.L.U32 R8, R0, 0x7, RZ ;  /* 0x0000000700087819 */ /* 0x001fce00000006ff */
[----:B------:R-:W0:Y:S01]  /*0080*/  LDC.64 R20, c[0x0][0x398] ;  /* 0x0000e600ff147b82 */ /* 0x000e220000000a00 */
[----:B------:R-:W-:Y:S01]  /*0090*/  SHF.R.S32.HI R3, RZ, 0x1f, R8 ;  /* 0x0000001fff037819 */ /* 0x000fe20000011408 */
[----:B---3--:R-:W-:-:S04]  /*00a0*/  IMAD.WIDE.U32 R4, R8, UR4, RZ ;  /* 0x0000000408047c25 */ /* 0x008fc8000f8e00ff */
[----:B------:R-:W-:Y:S01]  /*00b0*/  IMAD R9, R3, UR4, RZ ;  /* 0x0000000403097c24 */ /* 0x000fe2000f8e02ff */
[C---:B-1----:R-:W-:Y:S01]  /*00c0*/  IADD3 R7, P0, PT, -R4.reuse, UR6, RZ ;  /* 0x0000000604077c10 */ /* 0x042fe2000ff1e1ff */
[----:B------:R-:W1:Y:S01]  /*00d0*/  LDCU.64 UR4, c[0x0][0x358] ;  /* 0x00006b00ff0477ac */ /* 0x000e620008000a00 */
[----:B----4-:R-:W-:Y:S02]  /*00e0*/  LEA R22, P2, R4, R22, 0x3 ;  /* 0x0000001604167211 */ /* 0x010fe400078418ff */
[----:B------:R-:W-:-:S04]  /*00f0*/  IADD3 R9, PT, PT, R5, R9, RZ ;  /* 0x0000000905097210 */ /* 0x000fc80007ffe0ff */
[----:B------:R-:W-:Y:S02]  /*0100*/  IADD3.X R6, PT, PT, ~R9, UR7, RZ, P0, !PT ;  /* 0x0000000709067c10 */ /* 0x000fe400087fe5ff */
[C---:B------:R-:W-:Y:S02]  /*0110*/  ISETP.LT.U32.AND P0, PT, R7.reuse, R8, PT ;  /* 0x000000080700720c */ /* 0x040fe40003f01070 */
[----:B0-----:R-:W-:Y:S02]  /*0120*/  LEA R20, P3, R4, R20, 0x2 ;  /* 0x0000001404147211 */ /* 0x001fe400078610ff */
[----:B------:R-:W-:Y:S02]  /*0130*/  ISETP.LT.AND.EX P0, PT, R6, R3, PT, P0 ;  /* 0x000000030600720c */ /* 0x000fe40003f01300 */
[----:B------:R-:W-:Y:S02]  /*0140*/  SHF.L.U64.HI R10, R4, 0x3, R9 ;  /* 0x00000003040a7819 */ /* 0x000fe40000010209 */
[----:B------:R-:W-:-:S02]  /*0150*/  SEL R3, R7, R8, P0 ;  /* 0x0000000807037207 */ /* 0x000fc40000000000 */
[----:B--2---:R-:W-:Y:S02]  /*0160*/  SHF.L.U32 R7, R2, 0x7, RZ ;  /* 0x0000000702077819 */ /* 0x004fe400000006ff */
[----:B------:R-:W-:Y:S02]  /*0170*/  SHF.L.U32 R6, R3, 0x3, RZ ;  /* 0x0000000303067819 */ /* 0x000fe400000006ff */
[----:B------:R-:W-:Y:S02]  /*0180*/  ISETP.NE.AND P1, PT, R8, R3, PT ;  /* 0x000000030800720c */ /* 0x000fe40003f25270 */
[----:B------:R-:W-:Y:S02]  /*0190*/  ISETP.GE.AND P0, PT, R7, R6, PT ;  /* 0x000000060700720c */ /* 0x000fe40003f06270 */
[----:B------:R-:W-:Y:S02]  /*01a0*/  SHF.L.U64.HI R8, R4, 0x2, R9 ;  /* 0x0000000204087819 */ /* 0x000fe40000010209 */
[----:B------:R-:W-:-:S02]  /*01b0*/  IADD3.X R23, PT, PT, R10, R23, RZ, P2, !PT ;  /* 0x000000170a177210 */ /* 0x000fc400017fe4ff */
[----:B------:R-:W-:-:S07]  /*01c0*/  IADD3.X R21, PT, PT, R8, R21, RZ, P3, !PT ;  /* 0x0000001508157210 */ /* 0x000fce0001ffe4ff */
[----:B-1----:R-:W-:Y:S05]  /*01d0*/  @P0 BRA `(.L_x_460) ;  /* 0x0000000000280947 */ /* 0x002fea0003800000 */
[----:B------:R-:W0:Y:S02]  /*01e0*/  LDC.64 R10, c[0x0][0x3a0] ;  /* 0x0000e800ff0a7b82 */ /* 0x000e240000000a00 */
[----:B0-----:R-:W-:-:S04]  /*01f0*/  LEA R8, P0, R4, R10, 0x3 ;  /* 0x0000000a04087211 */ /* 0x001fc800078018ff */
[----:B------:R-:W-:-:S03]  /*0200*/  LEA.HI.X R9, R4, R11, R9, 0x3, P0 ;  /* 0x0000000b04097211 */ /* 0x000fc600000f1c09 */
[----:B------:R-:W-:-:S07]  /*0210*/  IMAD.WIDE.U32 R4, R2, 0x80, R8 ;  /* 0x0000008002047825 */ /* 0x000fce00078e0008 */
.L_x_461:
[----:B------:R-:W-:Y:S01]  /*0220*/  IADD3 R7, PT, PT, R7, 0x4000, RZ ;  /* 0x0000400007077810 */ /* 0x000fe20007ffe0ff */
[----:B------:R0:W-:Y:S03]  /*0230*/  CCTL.E.PF2 [R4] ;  /* 0x000000000400798f */ /* 0x0001e60000800100 */
[----:B------:R-:W-:Y:S02]  /*0240*/  ISETP.GE.AND P0, PT, R7, R6, PT ;  /* 0x000000060700720c */ /* 0x000fe40003f06270 */
[----:B0-----:R-:W-:-:S04]  /*0250*/  IADD3 R4, P2, PT, R4, 0x4000, RZ ;  /* 0x0000400004047810 */ /* 0x001fc80007f5e0ff */
[----:B------:R-:W-:-:S07]  /*0260*/  IADD3.X R5, PT, PT, RZ, R5, RZ, P2, !PT ;  /* 0x00000005ff057210 */ /* 0x000fce00017fe4ff */
[----:B------:R-:W-:Y:S05]  /*0270*/  @!P0 BRA `(.L_x_461) ;  /* 0xfffffffc00e88947 */ /* 0x000fea000383ffff */
.L_x_460:
[----:B------:R-:W-:Y:S05]  /*0280*/  BSYNC.RECONVERGENT B0 ;  /* 0x0000000000007941 */ /* 0x000fea0003800200 */
.L_x_459:
[----:B------:R-:W-:Y:S05]  /*0290*/  @!P1 BRA `(.L_x_462) ;  /* 0x0000001000a89947 */ /* 0x000fea0003800000 */
[----:B------:R-:W-:-:S13]  /*02a0*/  ISETP.GE.AND P0, PT, R0, 0x1, PT ;  /* 0x000000010000780c */ /* 0x000fda0003f06270 */
[----:B------:R-:W-:Y:S05]  /*02b0*/  @!P0 EXIT ;  /* 0x000000000000894d */ /* 0x000fea0003800000 */
[----:B------:R-:W0:Y:S01]  /*02c0*/  LDCU UR7, c[0x0][0x390] ;  /* 0x00007200ff0777ac */ /* 0x000e220008000800 */
[C---:B------:R-:W-:Y:S01]  /*02d0*/  ISETP.GE.U32.AND P0, PT, R0.reuse, 0x8, PT ;  /* 0x000000080000780c */ /* 0x040fe20003f06070 */
[----:B------:R-:W-:Y:S01]  /*02e0*/  HFMA2 R7, -RZ, RZ, 0, 0 ;  /* 0x00000000ff077431 */ /* 0x000fe200000001ff */
[----:B------:R-:W-:Y:S01]  /*02f0*/  LOP3.LUT R6, R0, 0x7, RZ, 0xc0, !PT ;  /* 0x0000000700067812 */ /* 0x000fe200078ec0ff */
[----:B------:R-:W1:Y:S01]  /*0300*/  LDCU UR6, c[0x0][0x38c] ;  /* 0x00007180ff0677ac */ /* 0x000e620008000800 */
[----:B0-----:R-:W-:Y:S02]  /*0310*/  I2FP.F32.U32 R4, UR7 ;  /* 0x0000000700047c45 */ /* 0x001fe40008201000 */
[----:B-1----:R-:W-:-:S07]  /*0320*/  I2FP.F32.U32 R5, UR6 ;  /* 0x0000000600057c45 */ /* 0x002fce0008201000 */
[----:B------:R-:W-:Y:S05]  /*0330*/  @!P0 BRA `(.L_x_463) ;  /* 0x0000000800ec8947 */ /* 0x000fea0003800000 */
[----:B------:R-:W-:-:S13]  /*0340*/  ISETP.GE.AND P1, PT, R2, R3, PT ;  /* 0x000000030200720c */ /* 0x000fda0003f26270 */
[----:B------:R-:W-:-:S06]  /*0350*/  @!P1 IMAD.WIDE.U32 R12, R2, 0x8, R22 ;  /* 0x00000008020c9825 */ /* 0x000fcc00078e0016 */
[----:B------:R-:W2:Y:S01]  /*0360*/  @!P1 LDG.E.64 R12, desc[UR4][R12.64] ;  /* 0x000000040c0c9981 */ /* 0x000ea2000c1e1b00 */
[C---:B------:R-:W-:Y:S01]  /*0370*/  IADD3 R11, PT, PT, R2.reuse, 0x80, RZ ;  /* 0x00000080020b7810 */ /* 0x040fe20007ffe0ff */
[----:B------:R-:W-:-:S03]  /*0380*/  @!P1 IMAD.WIDE.U32 R14, R2, 0x4, R20 ;  /* 0x00000004020e9825 */ /* 0x000fc600078e0014 */
[C---:B------:R-:W-:Y:S01]  /*0390*/  ISETP.GE.AND P0, PT, R11.reuse, R3, PT ;  /* 0x000000030b00720c */ /* 0x040fe20003f06270 */
[----:B------:R-:W-:-:S04]  /*03a0*/  IMAD.WIDE R8, R11, 0x8, R22 ;  /* 0x000000080b087825 */ /* 0x000fc800078e0216 */
[----:B--2---:R-:W-:Y:S01]  /*03b0*/  @!P1 FMUL R7, R5, R12 ;  /* 0x0000000c05079220 */ /* 0x004fe20000400000 */
[----:B------:R-:W-:-:S05]  /*03c0*/  @!P1 FMUL R10, R4, R13 ;  /* 0x0000000d040a9220 */ /* 0x000fca0000400000 */
[----:B------:R-:W-:Y:S08]  /*03d0*/  @!P1 F2I.U32.TRUNC.NTZ R7, R7 ;  /* 0x0000000700079305 */ /* 0x000ff0000020f000 */
[----:B------:R-:W0:Y:S02]  /*03e0*/  @!P1 F2I.U32.TRUNC.NTZ R10, R10 ;  /* 0x0000000a000a9305 */ /* 0x000e24000020f000 */
[----:B0-----:R-:W-:-:S05]  /*03f0*/  @!P1 IMAD R17, R10, UR6, R7 ;  /* 0x000000060a119c24 */ /* 0x001fca000f8e0207 */
[----:B------:R0:W-:Y:S04]  /*0400*/  @!P1 STG.E desc[UR4][R14.64], R17 ;  /* 0x000000110e009986 */ /* 0x0001e8000c101904 */
[----:B------:R-:W2:Y:S01]  /*0410*/  @!P0 LDG.E.64 R12, desc[UR4][R8.64] ;  /* 0x00000004080c8981 */ /* 0x000ea2000c1e1b00 */
[C---:B------:R-:W-:Y:S01]  /*0420*/  IADD3 R10, PT, PT, R2.reuse, 0x100, RZ ;  /* 0x00000100020a7810 */ /* 0x040fe20007ffe0ff */
[----:B------:R-:W-:Y:S01]  /*0430*/  BSSY.RECONVERGENT B0, `(.L_x_464) ;  /* 0x000001d000007945 */ /* 0x000fe20003800200 */
[----:B------:R-:W-:Y:S02]  /*0440*/  IADD3 R16, PT, PT, R2, 0x180, RZ ;  /* 0x0000018002107810 */ /* 0x000fe40007ffe0ff */
[-C--:B------:R-:W-:Y:S01]  /*0450*/  ISETP.GE.AND P6, PT, R10, R3.reuse, PT ;  /* 0x000000030a00720c */ /* 0x080fe20003fc6270 */
[----:B------:R-:W-:Y:S01]  /*0460*/  IMAD.WIDE R10, R11, 0x4, R20 ;  /* 0x000000040b0a7825 */ /* 0x000fe200078e0214 */
[----:B------:R-:W-:-:S02]  /*0470*/  ISETP.GE.AND P5, PT, R16, R3, PT ;  /* 0x000000031000720c */ /* 0x000fc40003fa6270 */
[C---:B------:R-:W-:Y:S02]  /*0480*/  IADD3 R18, PT, PT, R2.reuse, 0x200, RZ ;  /* 0x0000020002127810 */ /* 0x040fe40007ffe0ff */
[C---:B0-----:R-:W-:Y:S02]  /*0490*/  IADD3 R14, PT, PT, R2.reuse, 0x280, RZ ;  /* 0x00000280020e7810 */ /* 0x041fe40007ffe0ff */
[----:B------:R-:W-:Y:S02]  /*04a0*/  IADD3 R16, PT, PT, R2, 0x380, RZ ;  /* 0x0000038002107810 */ /* 0x000fe40007ffe0ff */
[----:B------:R-:W-:Y:S02]  /*04b0*/  LOP3.LUT R7, R0, 0x7ffffff8, RZ, 0xc0, !PT ;  /* 0x7ffffff800077812 */ /* 0x000fe400078ec0ff */
[-C--:B------:R-:W-:Y:S02]  /*04c0*/  ISETP.GE.AND P4, PT, R18, R3.reuse, PT ;  /* 0x000000031200720c */ /* 0x080fe40003f86270 */
[----:B------:R-:W-:-:S02]  /*04d0*/  ISETP.GE.AND P3, PT, R14, R3, PT ;  /* 0x000000030e00720c */ /* 0x000fc40003f66270 */
[----:B------:R-:W-:Y:S01]  /*04e0*/  ISETP.GE.AND P1, PT, R16, R3, PT ;  /* 0x000000031000720c */ /* 0x000fe20003f26270 */
[----:B--2---:R-:W-:Y:S01]  /*04f0*/  @!P0 FMUL R12, R5, R12 ;  /* 0x0000000c050c8220 */ /* 0x004fe20000400000 */
[----:B------:R-:W-:-:S05]  /*0500*/  @!P0 FMUL R13, R4, R13 ;  /* 0x0000000d040d8220 */ /* 0x000fca0000400000 */
[----:B------:R-:W-:Y:S08]  /*0510*/  @!P0 F2I.U32.TRUNC.NTZ R12, R12 ;  /* 0x0000000c000c8305 */ /* 0x000ff0000020f000 */
[----:B------:R-:W0:Y:S02]  /*0520*/  @!P0 F2I.U32.TRUNC.NTZ R13, R13 ;  /* 0x0000000d000d8305 */ /* 0x000e24000020f000 */
[----:B0-----:R-:W-:Y:S01]  /*0530*/  @!P0 IMAD R15, R13, UR6, R12 ;  /* 0x000000060d0f8c24 */ /* 0x001fe2000f8e020c */
[----:B------:R-:W-:-:S04]  /*0540*/  IADD3 R12, PT, PT, R2, 0x300, RZ ;  /* 0x00000300020c7810 */ /* 0x000fc80007ffe0ff */
[----:B------:R0:W-:Y:S01]  /*0550*/  @!P0 STG.E desc[UR4][R10.64], R15 ;  /* 0x0000000f0a008986 */ /* 0x0001e2000c101904 */
[----:B------:R-:W-:Y:S02]  /*0560*/  ISETP.GE.AND P2, PT, R12, R3, PT ;  /* 0x000000030c00720c */ /* 0x000fe40003f46270 */
[----:B------:R-:W-:Y:S01]  /*0570*/  ISETP.NE.AND P0, PT, R7, 0x8, PT ;  /* 0x000000080700780c */ /* 0x000fe20003f05270 */
[----:B------:R-:W-:-:S12]  /*0580*/  @P6 BRA `(.L_x_465) ;  /* 0x00000000001c6947 */ /* 0x000fd80003800000 */
[----:B------:R-:W2:Y:S02]  /*0590*/  LDG.E.64 R12, desc[UR4][R8.64+0x400] ;  /* 0x00040004080c7981 */ /* 0x000ea4000c1e1b00 */
[----:B--2---:R-:W-:Y:S01]  /*05a0*/  FMUL R12, R5, R12 ;  /* 0x0000000c050c7220 */ /* 0x004fe20000400000 */
[----:B------:R-:W-:-:S05]  /*05b0*/  FMUL R13, R4, R13 ;  /* 0x0000000d040d7220 */ /* 0x000fca0000400000 */
[----:B------:R-:W-:Y:S08]  /*05c0*/  F2I.U32.TRUNC.NTZ R12, R12 ;  /* 0x0000000c000c7305 */ /* 0x000ff0000020f000 */
[----:B------:R-:W0:Y:S02]  /*05d0*/  F2I.U32.TRUNC.NTZ R13, R13 ;  /* 0x0000000d000d7305 */ /* 0x000e24000020f000 */
[----:B0-----:R-:W-:-:S05]  /*05e0*/  IMAD R15, R13, UR6, R12 ;  /* 0x000000060d0f7c24 */ /* 0x001fca000f8e020c */
[----:B------:R1:W-:Y:S02]  /*05f0*/  STG.E desc[UR4][R10.64+0x200], R15 ;  /* 0x0002000f0a007986 */ /* 0x0003e4000c101904 */
.L_x_465:
[----:B------:R-:W-:Y:S05]  /*0600*/  BSYNC.RECONVERGENT B0 ;  /* 0x0000000000007941 */ /* 0x000fea0003800200 */
.L_x_464:
[----:B------:R-:W-:Y:S04]  /*0610*/  BSSY.RECONVERGENT B0, `(.L_x_466) ;  /* 0x0000009000007945 */ /* 0x000fe80003800200 */
[----:B------:R-:W-:Y:S05]  /*0620*/  @P5 BRA `(.L_x_467) ;  /* 0x00000000001c5947 */ /* 0x000fea0003800000 */
[----:B------:R-:W2:Y:S02]  /*0630*/  LDG.E.64 R12, desc[UR4][R8.64+0x800] ;  /* 0x00080004080c7981 */ /* 0x000ea4000c1e1b00 */
[----:B--2---:R-:W-:Y:S01]  /*0640*/  FMUL R12, R5, R12 ;  /* 0x0000000c050c7220 */ /* 0x004fe20000400000 */
[----:B------:R-:W-:-:S05]  /*0650*/  FMUL R13, R4, R13 ;  /* 0x0000000d040d7220 */ /* 0x000fca0000400000 */
[----:B------:R-:W-:Y:S08]  /*0660*/  F2I.U32.TRUNC.NTZ R12, R12 ;  /* 0x0000000c000c7305 */ /* 0x000ff0000020f000 */
[----:B------:R-:W0:Y:S02]  /*0670*/  F2I.U32.TRUNC.NTZ R13, R13 ;  /* 0x0000000d000d7305 */ /* 0x000e24000020f000 */
[----:B01----:R-:W-:-:S05]  /*0680*/  IMAD R15, R13, UR6, R12 ;  /* 0x000000060d0f7c24 */ /* 0x003fca000f8e020c */
[----:B------:R2:W-:Y:S02]  /*0690*/  STG.E desc[UR4][R10.64+0x400], R15 ;  /* 0x0004000f0a007986 */ /* 0x0005e4000c101904 */
.L_x_467:
[----:B------:R-:W-:Y:S05]  /*06a0*/  BSYNC.RECONVERGENT B0 ;  /* 0x0000000000007941 */ /* 0x000fea0003800200 */
.L_x_466:
[----:B------:R-:W-:Y:S04]  /*06b0*/  BSSY.RECONVERGENT B0, `(.L_x_468) ;  /* 0x0000009000007945 */ /* 0x000fe80003800200 */
[----:B------:R-:W-:Y:S05]  /*06c0*/  @P4 BRA `(.L_x_469) ;  /* 0x00000000001c4947 */ /* 0x000fea0003800000 */
[----:B------:R-:W3:Y:S02]  /*06d0*/  LDG.E.64 R12, desc[UR4][R8.64+0xc00] ;  /* 0x000c0004080c7981 */ /* 0x000ee4000c1e1b00 */
[----:B---3--:R-:W-:Y:S01]  /*06e0*/  FMUL R12, R5, R12 ;  /* 0x0000000c050c7220 */ /* 0x008fe20000400000 */
[----:B------:R-:W-:-:S05]  /*06f0*/  FMUL R13, R4, R13 ;  /* 0x0000000d040d7220 */ /* 0x000fca0000400000 */
[----:B------:R-:W-:Y:S08]  /*0700*/  F2I.U32.TRUNC.NTZ R12, R12 ;  /* 0x0000000c000c7305 */ /* 0x000ff0000020f000 */
[----:B------:R-:W0:Y:S02]  /*0710*/  F2I.U32.TRUNC.NTZ R13, R13 ;  /* 0x0000000d000d7305 */ /* 0x000e24000020f000 */
[----:B012---:R-:W-:-:S05]  /*0720*/  IMAD R15, R13, UR6, R12 ;  /* 0x000000060d0f7c24 */ /* 0x007fca000f8e020c */
[----:B------:R3:W-:Y:S02]  /*0730*/  STG.E desc[UR4][R10.64+0x600], R15 ;  /* 0x0006000f0a007986 */ /* 0x0007e4000c101904 */
.L_x_469:
[----:B------:R-:W-:Y:S05]  /*0740*/  BSYNC.RECONVERGENT B0 ;  /* 0x0000000000007941 */ /* 0x000fea0003800200 */
.L_x_468:
[----:B------:R-:W-:Y:S04]  /*0750*/  BSSY.RECONVERGENT B0, `(.L_x_470) ;  /* 0x0000009000007945 */ /* 0x000fe80003800200 */
[----:B------:R-:W-:Y:S05]  /*0760*/  @P3 BRA `(.L_x_471) ;  /* 0x00000000001c3947 */ /* 0x000fea0003800000 */
[----:B------:R-:W4:Y:S02]  /*0770*/  LDG.E.64 R12, desc[UR4][R8.64+0x1000] ;  /* 0x00100004080c7981 */ /* 0x000f24000c1e1b00 */
[----:B----4-:R-:W-:Y:S01]  /*0780*/  FMUL R12, R5, R12 ;  /* 0x0000000c050c7220 */ /* 0x010fe20000400000 */
[----:B------:R-:W-:-:S05]  /*0790*/  FMUL R13, R4, R13 ;  /* 0x0000000d040d7220 */ /* 0x000fca0000400000 */
[----:B------:R-:W-:Y:S08]  /*07a0*/  F2I.U32.TRUNC.NTZ R12, R12 ;  /* 0x0000000c000c7305 */ /* 0x000ff0000020f000 */
[----:B------:R-:W0:Y:S02]  /*07b0*/  F2I.U32.TRUNC.NTZ R13, R13 ;  /* 0x0000000d000d7305 */ /* 0x000e24000020f000 */
[----:B0123--:R-:W-:-:S05]  /*07c0*/  IMAD R15, R13, UR6, R12 ;  /* 0x000000060d0f7c24 */ /* 0x00ffca000f8e020c */
[----:B------:R4:W-:Y:S02]  /*07d0*/  STG.E desc[UR4][R10.64+0x800], R15 ;  /* 0x0008000f0a007986 */ /* 0x0009e4000c101904 */
.L_x_471:
[----:B------:R-:W-:Y:S05]  /*07e0*/  BSYNC.RECONVERGENT B0 ;  /* 0x0000000000007941 */ /* 0x000fea0003800200 */
.L_x_470:
[----:B------:R-:W-:Y:S04]  /*07f0*/  BSSY.RECONVERGENT B0, `(.L_x_472) ;  /* 0x0000009000007945 */ /* 0x000fe80003800200 */
[----:B------:R-:W-:Y:S05]  /*0800*/  @P2 BRA `(.L_x_473) ;  /* 0x00000000001c2947 */ /* 0x000fea0003800000 */
[----:B------:R-:W5:Y:S02]  /*0810*/  LDG.E.64 R12, desc[UR4][R8.64+0x1400] ;  /* 0x00140004080c7981 */ /* 0x000f64000c1e1b00 */
[----:B-----5:R-:W-:Y:S01]  /*0820*/  FMUL R12, R5, R12 ;  /* 0x0000000c050c7220 */ /* 0x020fe20000400000 */
[----:B------:R-:W-:-:S05]  /*0830*/  FMUL R13, R4, R13 ;  /* 0x0000000d040d7220 */ /* 0x000fca0000400000 */
[----:B------:R-:W-:Y:S08]  /*0840*/  F2I.U32.TRUNC.NTZ R12, R12 ;  /* 0x0000000c000c7305 */ /* 0x000ff0000020f000 */
[----:B------:R-:W0:Y:S02]  /*0850*/  F2I.U32.TRUNC.NTZ R13, R13 ;  /* 0x0000000d000d7305 */ /* 0x000e24000020f000 */
[----:B01234-:R-:W-:-:S05]  /*0860*/  IMAD R15, R13, UR6, R12 ;  /* 0x000000060d0f7c24 */ /* 0x01ffca000f8e020c */
[----:B------:R0:W-:Y:S02]  /*0870*/  STG.E desc[UR4][R10.64+0xa00], R15 ;  /* 0x000a000f0a007986 */ /* 0x0001e4000c101904 */
.L_x_473:
[----:B------:R-:W-:Y:S05]  /*0880*/  BSYNC.RECONVERGENT B0 ;  /* 0x0000000000007941 */ /* 0x000fea0003800200 */
.L_x_472:
[----:B------:R-:W-:Y:S04]  /*0890*/  BSSY.RECONVERGENT B0, `(.L_x_474) ;  /* 0x0000009000007945 */ /* 0x000fe80003800200 */
[----:B------:R-:W-:Y:S05]  /*08a0*/  @P1 BRA `(.L_x_475) ;  /* 0x00000000001c1947 */ /* 0x000fea0003800000 */
[----:B------:R-:W5:Y:S02]  /*08b0*/  LDG.E.64 R8, desc[UR4][R8.64+0x1800] ;  /* 0x0018000408087981 */ /* 0x000f64000c1e1b00 */
[----:B-----5:R-:W-:Y:S01]  /*08c0*/  FMUL R0, R5, R8 ;  /* 0x0000000805007220 */ /* 0x020fe20000400000 */
[----:B------:R-:W-:-:S04]  /*08d0*/  FMUL R12, R4, R9 ;  /* 0x00000009040c7220 */ /* 0x000fc80000400000 */
[----:B------:R-:W-:Y:S08]  /*08e0*/  F2I.U32.TRUNC.NTZ R13, R12 ;  /* 0x0000000c000d7305 */ /* 0x000ff0000020f000 */
[----:B------:R-:W5:Y:S02]  /*08f0*/  F2I.U32.TRUNC.NTZ R0, R0 ;  /* 0x0000000000007305 */ /* 0x000f64000020f000 */
[----:B-----5:R-:W-:-:S05]  /*0900*/  IMAD R13, R13, UR6, R0 ;  /* 0x000000060d0d7c24 */ /* 0x020fca000f8e0200 */
[----:B------:R0:W-:Y:S02]  /*0910*/  STG.E desc[UR4][R10.64+0xc00], R13 ;  /* 0x000c000d0a007986 */ /* 0x0001e4000c101904 */
.L_x_475:
[----:B------:R-:W-:Y:S05]  /*0920*/  BSYNC.RECONVERGENT B0 ;  /* 0x0000000000007941 */ /* 0x000fea0003800200 */
.L_x_474:
[----:B------:R-:W-:Y:S05]  /*0930*/  @!P0 BRA `(.L_x_463) ;  /* 0x00000004006c8947 */ /* 0x000fea0003800000 */
[----:B------:R-:W-:Y:S01]  /*0940*/  MOV R0, 0x8 ;  /* 0x0000000800007802 */ /* 0x000fe20000000f00 */
[----:B------:R-:W0:Y:S06]  /*0950*/  LDCU UR7, c[0x0][0x38c] ;  /* 0x00007180ff0777ac */ /* 0x000e2c0008000800 */
.L_x_478:
[----:B0-----:R-:W-:-:S04]  /*0960*/  LEA R13, R0, R2, 0x7 ;  /* 0x00000002000d7211 */ /* 0x001fc800078e38ff */
[----:B------:R-:W-:-:S13]  /*0970*/  ISETP.GE.AND P0, PT, R13, R3, PT ;  /* 0x000000030d00720c */ /* 0x000fda0003f06270 */
[C---:B-1234-:R-:W-:Y:S01]  /*0980*/  @!P0 IMAD.WIDE.U32 R10, R13.reuse, 0x8, R22 ;  /* 0x000000080d0a8825 */ /* 0x05efe200078e0016 */
[----:B------:R-:W0:Y:S05]  /*0990*/  @!P0 LDC R25, c[0x0][0x38c] ;  /* 0x0000e300ff198b82 */ /* 0x000e2a0000000800 */
[----:B------:R-:W2:Y:S01]  /*09a0*/  @!P0 LDG.E.64 R10, desc[UR4][R10.64] ;  /* 0x000000040a0a8981 */ /* 0x000ea2000c1e1b00 */
[C---:B------:R-:W-:Y:S01]  /*09b0*/  IADD3 R19, PT, PT, R13.reuse, 0x80, RZ ;  /* 0x000000800d137810 */ /* 0x040fe20007ffe0ff */
[----:B------:R-:W-:-:S03]  /*09c0*/  @!P0 IMAD.WIDE.U32 R14, R13, 0x4, R20 ;  /* 0x000000040d0e8825 */ /* 0x000fc600078e0014 */
[----:B------:R-:W-:-:S13]  /*09d0*/  ISETP.GE.AND P1, PT, R19, R3, PT ;  /* 0x000000031300720c */ /* 0x000fda0003f26270 */
[----:B------:R-:W1:Y:S01]  /*09e0*/  @!P1 LDC R18, c[0x0][0x38c] ;  /* 0x0000e300ff129b82 */ /* 0x000e620000000800 */
[----:B--2---:R-:W-:Y:S01]  /*09f0*/  @!P0 FMUL R12, R5, R10 ;  /* 0x0000000a050c8220 */ /* 0x004fe20000400000 */
[----:B------:R-:W-:-:S04]  /*0a00*/  @!P0 FMUL R16, R4, R11 ;  /* 0x0000000b04108220 */ /* 0x000fc80000400000 */
[----:B------:R-:W-:Y:S08]  /*0a10*/  @!P0 F2I.U32.TRUNC.NTZ R9, R16 ;  /* 0x0000001000098305 */ /* 0x000ff0000020f000 */
[----:B------:R-:W0:Y:S02]  /*0a20*/  @!P0 F2I.U32.TRUNC.NTZ R12, R12 ;  /* 0x0000000c000c8305 */ /* 0x000e24000020f000 */
[----:B0-----:R-:W-:-:S02]  /*0a30*/  @!P0 IMAD R25, R9, R25, R12 ;  /* 0x0000001909198224 */ /* 0x001fc400078e020c */
[----:B------:R-:W-:-:S03]  /*0a40*/  IMAD.WIDE R8, R19, 0x8, R22 ;  /* 0x0000000813087825 */ /* 0x000fc600078e0216 */
[----:B------:R0:W-:Y:S04]  /*0a50*/  @!P0 STG.E desc[UR4][R14.64], R25 ;  /* 0x000000190e008986 */ /* 0x0001e8000c101904 */
[----:B------:R-:W2:Y:S02]  /*0a60*/  @!P1 LDG.E.64 R10, desc[UR4][R8.64] ;  /* 0x00000004080a9981 */ /* 0x000ea4000c1e1b00 */
[----:B--2---:R-:W-:Y:S01]  /*0a70*/  @!P1 FMUL R12, R5, R10 ;  /* 0x0000000a050c9220 */ /* 0x004fe20000400000 */
[----:B------:R-:W-:Y:S01]  /*0a80*/  @!P1 FMUL R16, R4, R11 ;  /* 0x0000000b04109220 */ /* 0x000fe20000400000 */
[----:B------:R-:W-:-:S03]  /*0a90*/  IADD3 R10, PT, PT, R13, 0x100, RZ ;  /* 0x000001000d0a7810 */ /* 0x000fc60007ffe0ff */
[----:B------:R-:W-:Y:S01]  /*0aa0*/  @!P1 F2I.U32.TRUNC.NTZ R17, R16 ;  /* 0x0000001000119305 */ /* 0x000fe2000020f000 */
[----:B------:R-:W-:Y:S01]  /*0ab0*/  ISETP.GE.AND P0, PT, R10, R3, PT ;  /* 0x000000030a00720c */ /* 0x000fe20003f06270 */
[----:B------:R-:W-:-:S06]  /*0ac0*/  IMAD.WIDE R10, R19, 0x4, R20 ;  /* 0x00000004130a7825 */ /* 0x000fcc00078e0214 */
[----:B------:R-:W1:Y:S06]  /*0ad0*/  @!P1 F2I.U32.TRUNC.NTZ R12, R12 ;  /* 0x0000000c000c9305 */ /* 0x000e6c000020f000 */
[----:B0-----:R-:W0:Y:S01]  /*0ae0*/  @!P0 LDC R25, c[0x0][0x38c] ;  /* 0x0000e300ff198b82 */ /* 0x001e220000000800 */
[----:B-1----:R-:W-:-:S05]  /*0af0*/  @!P1 IMAD R19, R17, R18, R12 ;  /* 0x0000001211139224 */ /* 0x002fca00078e020c */
[----:B------:R-:W-:Y:S04]  /*0b00*/  @!P1 STG.E desc[UR4][R10.64], R19 ;  /* 0x000000130a009986 */ /* 0x000fe8000c101904 */
[----:B------:R-:W2:Y:S01]  /*0b10*/  @!P0 LDG.E.64 R14, desc[UR4][R8.64+0x400] ;  /* 0x00040004080e8981 */ /* 0x000ea2000c1e1b00 */
[----:B------:R-:W-:-:S04]  /*0b20*/  IADD3 R12, PT, PT, R13, 0x180, RZ ;  /* 0x000001800d0c7810 */ /* 0x000fc80007ffe0ff */
[----:B------:R-:W-:-:S13]  /*0b30*/  ISETP.GE.AND P1, PT, R12, R3, PT ;  /* 0x000000030c00720c */ /* 0x000fda0003f26270 */
[----:B------:R-:W1:Y:S01]  /*0b40*/  @!P1 LDC R27, c[0x0][0x38c] ;  /* 0x0000e300ff1b9b82 */ /* 0x000e620000000800 */
[----:B--2---:R-:W-:Y:S01]  /*0b50*/  @!P0 FMUL R17, R5, R14 ;  /* 0x0000000e05118220 */ /* 0x004fe20000400000 */
[----:B------:R-:W-:-:S05]  /*0b60*/  @!P0 FMUL R18, R4, R15 ;  /* 0x0000000f04128220 */ /* 0x000fca0000400000 */
[----:B------:R-:W-:Y:S08]  /*0b70*/  @!P0 F2I.U32.TRUNC.NTZ R17, R17 ;  /* 0x0000001100118305 */ /* 0x000ff0000020f000 */
[----:B------:R-:W0:Y:S02]  /*0b80*/  @!P0 F2I.U32.TRUNC.NTZ R18, R18 ;  /* 0x0000001200128305 */ /* 0x000e24000020f000 */
[----:B0-----:R-:W-:-:S05]  /*0b90*/  @!P0 IMAD R25, R18, R25, R17 ;  /* 0x0000001912198224 */ /* 0x001fca00078e0211 */
[----:B------:R0:W-:Y:S04]  /*0ba0*/  @!P0 STG.E desc[UR4][R10.64+0x200], R25 ;  /* 0x000200190a008986 */ /* 0x0001e8000c101904 */
[----:B------:R-:W2:Y:S01]  /*0bb0*/  @!P1 LDG.E.64 R14, desc[UR4][R8.64+0x800] ;  /* 0x00080004080e9981 */ /* 0x000ea2000c1e1b00 */
[----:B------:R-:W-:-:S04]  /*0bc0*/  IADD3 R12, PT, PT, R13, 0x200, RZ ;  /* 0x000002000d0c7810 */ /* 0x000fc80007ffe0ff */
[----:B------:R-:W-:-:S13]  /*0bd0*/  ISETP.GE.AND P0, PT, R12, R3, PT ;  /* 0x000000030c00720c */ /* 0x000fda0003f06270 */
[----:B0-----:R-:W0:Y:S01]  /*0be0*/  @!P0 LDC R25, c[0x0][0x38c] ;  /* 0x0000e300ff198b82 */ /* 0x001e220000000800 */
[----:B--2---:R-:W-:Y:S01]  /*0bf0*/  @!P1 FMUL R16, R5, R14 ;  /* 0x0000000e05109220 */ /* 0x004fe20000400000 */
[----:B------:R-:W-:-:S05]  /*0c00*/  @!P1 FMUL R19, R4, R15 ;  /* 0x0000000f04139220 */ /* 0x000fca0000400000 */
[----:B------:R-:W-:Y:S08]  /*0c10*/  @!P1 F2I.U32.TRUNC.NTZ R16, R16 ;  /* 0x0000001000109305 */ /* 0x000ff0000020f000 */
[----:B------:R-:W1:Y:S02]  /*0c20*/  @!P1 F2I.U32.TRUNC.NTZ R19, R19 ;  /* 0x0000001300139305 */ /* 0x000e64000020f000 */
[----:B-1----:R-:W-:-:S05]  /*0c30*/  @!P1 IMAD R27, R19, R27, R16 ;  /* 0x0000001b131b9224 */ /* 0x002fca00078e0210 */
[----:B------:R1:W-:Y:S04]  /*0c40*/  @!P1 STG.E desc[UR4][R10.64+0x400], R27 ;  /* 0x0004001b0a009986 */ /* 0x0003e8000c101904 */
[----:B------:R-:W2:Y:S01]  /*0c50*/  @!P0 LDG.E.64 R14, desc[UR4][R8.64+0xc00] ;  /* 0x000c0004080e8981 */ /* 0x000ea2000c1e1b00 */
[----:B------:R-:W-:-:S04]  /*0c60*/  IADD3 R12, PT, PT, R13, 0x280, RZ ;  /* 0x000002800d0c7810 */ /* 0x000fc80007ffe0ff */
[----:B------:R-:W-:-:S13]  /*0c70*/  ISETP.GE.AND P1, PT, R12, R3, PT ;  /* 0x000000030c00720c */ /* 0x000fda0003f26270 */
[----:B------:R-:W3:Y:S01]  /*0c80*/  @!P1 LDC R19, c[0x0][0x38c] ;  /* 0x0000e300ff139b82 */ /* 0x000ee20000000800 */
        /* <DEDUP_REMOVED lines=9> */
[----:B------:R-:W0:Y:S01]  /*0d20*/  @!P0 LDC R12, c[0x0][0x38c] ;  /* 0x0000e300ff0c8b82 */ /* 0x000e220000000800 */
[----:B--2---:R-:W-:Y:S01]  /*0d30*/  @!P1 FMUL R16, R5, R14 ;  /* 0x0000000e05109220 */ /* 0x004fe20000400000 */
[----:B------:R-:W-:-:S05]  /*0d40*/  @!P1 FMUL R17, R4, R15 ;  /* 0x0000000f04119220 */ /* 0x000fca0000400000 */
[----:B------:R-:W-:Y:S08]  /*0d50*/  @!P1 F2I.U32.TRUNC.NTZ R16, R16 ;  /* 0x0000001000109305 */ /* 0x000ff0000020f000 */
[----:B------:R-:W3:Y:S02]  /*0d60*/  @!P1 F2I.U32.TRUNC.NTZ R17, R17 ;  /* 0x0000001100119305 */ /* 0x000ee4000020f000 */
[----:B---3--:R-:W-:-:S05]  /*0d70*/  @!P1 IMAD R19, R17, R19, R16 ;  /* 0x0000001311139224 */ /* 0x008fca00078e0210 */
[----:B------:R1:W-:Y:S04]  /*0d80*/  @!P1 STG.E desc[UR4][R10.64+0x800], R19 ;  /* 0x000800130a009986 */ /* 0x0003e8000c101904 */
[----:B------:R-:W2:Y:S01]  /*0d90*/  @!P0 LDG.E.64 R14, desc[UR4][R8.64+0x1400] ;  /* 0x00140004080e8981 */ /* 0x000ea2000c1e1b00 */
[----:B------:R-:W-:Y:S01]  /*0da0*/  IADD3 R0, PT, PT, R0, 0x8, RZ ;  /* 0x0000000800007810 */ /* 0x000fe20007ffe0ff */
[----:B------:R-:W-:Y:S03]  /*0db0*/  BSSY.RECONVERGENT B0, `(.L_x_476) ;  /* 0x0000012000007945 */ /* 0x000fe60003800200 */
[----:B------:R-:W-:Y:S01]  /*0dc0*/  ISETP.NE.AND P1, PT, R0, R7, PT ;  /* 0x000000070000720c */ /* 0x000fe20003f25270 */
[----:B--2---:R-:W-:Y:S01]  /*0dd0*/  @!P0 FMUL R14, R5, R14 ;  /* 0x0000000e050e8220 */ /* 0x004fe20000400000 */
[----:B------:R-:W-:-:S05]  /*0de0*/  @!P0 FMUL R15, R4, R15 ;  /* 0x0000000f040f8220 */ /* 0x000fca0000400000 */
[----:B------:R-:W-:Y:S08]  /*0df0*/  @!P0 F2I.U32.TRUNC.NTZ R14, R14 ;  /* 0x0000000e000e8305 */ /* 0x000ff0000020f000 */
[----:B------:R-:W0:Y:S02]  /*0e00*/  @!P0 F2I.U32.TRUNC.NTZ R15, R15 ;  /* 0x0000000f000f8305 */ /* 0x000e24000020f000 */
[----:B0-----:R-:W-:Y:S01]  /*0e10*/  @!P0 IMAD R17, R15, R12, R14 ;  /* 0x0000000c0f118224 */ /* 0x001fe200078e020e */
[----:B------:R-:W-:-:S04]  /*0e20*/  IADD3 R12, PT, PT, R13, 0x380, RZ ;  /* 0x000003800d0c7810 */ /* 0x000fc80007ffe0ff */
[----:B------:R1:W-:Y:S01]  /*0e30*/  @!P0 STG.E desc[UR4][R10.64+0xa00], R17 ;  /* 0x000a00110a008986 */ /* 0x0003e2000c101904 */
[----:B------:R-:W-:-:S13]  /*0e40*/  ISETP.GE.AND P0, PT, R12, R3, PT ;  /* 0x000000030c00720c */ /* 0x000fda0003f06270 */
[----:B-1----:R-:W-:Y:S05]  /*0e50*/  @P0 BRA `(.L_x_477) ;  /* 0x00000000001c0947 */ /* 0x002fea0003800000 */
[----:B------:R-:W2:Y:S02]  /*0e60*/  LDG.E.64 R8, desc[UR4][R8.64+0x1800] ;  /* 0x0018000408087981 */ /* 0x000ea4000c1e1b00 */
[----:B--2---:R-:W-:Y:S01]  /*0e70*/  FMUL R12, R5, R8 ;  /* 0x00000008050c7220 */ /* 0x004fe20000400000 */
[----:B------:R-:W-:-:S05]  /*0e80*/  FMUL R13, R4, R9 ;  /* 0x00000009040d7220 */ /* 0x000fca0000400000 */
[----:B------:R-:W-:Y:S08]  /*0e90*/  F2I.U32.TRUNC.NTZ R12, R12 ;  /* 0x0000000c000c7305 */ /* 0x000ff0000020f000 */
[----:B------:R-:W0:Y:S02]  /*0ea0*/  F2I.U32.TRUNC.NTZ R13, R13 ;  /* 0x0000000d000d7305 */ /* 0x000e24000020f000 */
[----:B0-----:R-:W-:-:S05]  /*0eb0*/  IMAD R15, R13, UR7, R12 ;  /* 0x000000070d0f7c24 */ /* 0x001fca000f8e020c */
[----:B------:R0:W-:Y:S02]  /*0ec0*/  STG.E desc[UR4][R10.64+0xc00], R15 ;  /* 0x000c000f0a007986 */ /* 0x0001e4000c101904 */
.L_x_477:
[----:B------:R-:W-:Y:S05]  /*0ed0*/  BSYNC.RECONVERGENT B0 ;  /* 0x0000000000007941 */ /* 0x000fea0003800200 */
.L_x_476:
[----:B------:R-:W-:Y:S05]  /*0ee0*/  @P1 BRA `(.L_x_478) ;  /* 0xfffffff8009c1947 */ /* 0x000fea000383ffff */
.L_x_463:
[----:B------:R-:W-:-:S13]  /*0ef0*/  ISETP.NE.AND P0, PT, R6, RZ, PT ;  /* 0x000000ff0600720c */ /* 0x000fda0003f05270 */
[----:B------:R-:W-:Y:S05]  /*0f00*/  @!P0 EXIT ;  /* 0x000000000000894d */ /* 0x000fea0003800000 */
[----:B------:R-:W5:Y:S01]  /*0f10*/  LDC R0, c[0x0][0x388] ;  /* 0x0000e200ff007b82 */ /* 0x000f620000000800 */
[----:B------:R-:W-:Y:S02]  /*0f20*/  ISETP.GE.U32.AND P0, PT, R6, 0x4, PT ;  /* 0x000000040600780c */ /* 0x000fe40003f06070 */
[----:B-----5:R-:W-:-:S04]  /*0f30*/  LOP3.LUT R18, R0, 0x3, RZ, 0xc0, !PT ;  /* 0x0000000300127812 */ /* 0x020fc800078ec0ff */
[----:B------:R-:W-:-:S07]  /*0f40*/  ISETP.NE.AND P2, PT, R18, RZ, PT ;  /* 0x000000ff1200720c */ /* 0x000fce0003f45270 */
[----:B------:R-:W-:Y:S06]  /*0f50*/  @!P0 BRA `(.L_x_479) ;  /* 0x0000000000c48947 */ /* 0x000fec0003800000 */
[----:B------:R-:W-:-:S04]  /*0f60*/  LEA R9, R7, R2, 0x7 ;  /* 0x0000000207097211 */ /* 0x000fc800078e38ff */
[----:B------:R-:W-:-:S13]  /*0f70*/  ISETP.GE.AND P0, PT, R9, R3, PT ;  /* 0x000000030900720c */ /* 0x000fda0003f06270 */
[C---:B01234-:R-:W-:Y:S01]  /*0f80*/  @!P0 IMAD.WIDE R14, R9.reuse, 0x8, R22 ;  /* 0x00000008090e8825 */ /* 0x05ffe200078e0216 */
[----:B------:R-:W0:Y:S05]  /*0f90*/  @!P0 LDC R19, c[0x0][0x38c] ;  /* 0x0000e300ff138b82 */ /* 0x000e2a0000000800 */
[----:B------:R-:W2:Y:S01]  /*0fa0*/  @!P0 LDG.E.64 R14, desc[UR4][R14.64] ;  /* 0x000000040e0e8981 */ /* 0x000ea2000c1e1b00 */
[C---:B------:R-:W-:Y:S01]  /*0fb0*/  IADD3 R13, PT, PT, R9.reuse, 0x80, RZ ;  /* 0x00000080090d7810 */ /* 0x040fe20007ffe0ff */
[----:B------:R-:W-:-:S03]  /*0fc0*/  @!P0 IMAD.WIDE R10, R9, 0x4, R20 ;  /* 0x00000004090a8825 */ /* 0x000fc600078e0214 */
[----:B------:R-:W-:-:S13]  /*0fd0*/  ISETP.GE.AND P1, PT, R13, R3, PT ;  /* 0x000000030d00720c */ /* 0x000fda0003f26270 */
[----:B------:R-:W1:Y:S01]  /*0fe0*/  @!P1 LDC R24, c[0x0][0x38c] ;  /* 0x0000e300ff189b82 */ /* 0x000e620000000800 */
[----:B--2---:R-:W-:Y:S01]  /*0ff0*/  @!P0 FMUL R6, R5, R14 ;  /* 0x0000000e05068220 */ /* 0x004fe20000400000 */
[----:B------:R-:W-:-:S04]  /*1000*/  @!P0 FMUL R8, R4, R15 ;  /* 0x0000000f04088220 */ /* 0x000fc80000400000 */
[----:B------:R-:W-:Y:S08]  /*1010*/  @!P0 F2I.U32.TRUNC.NTZ R17, R8 ;  /* 0x0000000800118305 */ /* 0x000ff0000020f000 */
[----:B------:R-:W0:Y:S02]  /*1020*/  @!P0 F2I.U32.TRUNC.NTZ R6, R6 ;  /* 0x0000000600068305 */ /* 0x000e24000020f000 */
[----:B0-----:R-:W-:-:S02]  /*1030*/  @!P0 IMAD R19, R17, R19, R6 ;  /* 0x0000001311138224 */ /* 0x001fc400078e0206 */
[----:B------:R-:W-:-:S03]  /*1040*/  @!P1 IMAD.WIDE R16, R13, 0x8, R22 ;  /* 0x000000080d109825 */ /* 0x000fc600078e0216 */
[----:B------:R0:W-:Y:S04]  /*1050*/  @!P0 STG.E desc[UR4][R10.64], R19 ;  /* 0x000000130a008986 */ /* 0x0001e8000c101904 */
[----:B------:R-:W2:Y:S01]  /*1060*/  @!P1 LDG.E.64 R14, desc[UR4][R16.64] ;  /* 0x00000004100e9981 */ /* 0x000ea2000c1e1b00 */
[----:B------:R-:W-:-:S04]  /*1070*/  @!P1 IMAD.WIDE R12, R13, 0x4, R20 ;  /* 0x000000040d0c9825 */ /* 0x000fc800078e0214 */
[----:B--2---:R-:W-:Y:S01]  /*1080*/  @!P1 FMUL R14, R5, R14 ;  /* 0x0000000e050e9220 */ /* 0x004fe20000400000 */
[----:B------:R-:W-:Y:S01]  /*1090*/  @!P1 FMUL R6, R4, R15 ;  /* 0x0000000f04069220 */ /* 0x000fe20000400000 */
[----:B------:R-:W-:-:S03]  /*10a0*/  IADD3 R15, PT, PT, R9, 0x100, RZ ;  /* 0x00000100090f7810 */ /* 0x000fc60007ffe0ff */
[----:B------:R-:W-:Y:S01]  /*10b0*/  @!P1 F2I.U32.TRUNC.NTZ R25, R6 ;  /* 0x0000000600199305 */ /* 0x000fe2000020f000 */
[----:B------:R-:W-:-:S07]  /*10c0*/  ISETP.GE.AND P0, PT, R15, R3, PT ;  /* 0x000000030f00720c */ /* 0x000fce0003f06270 */
[----:B------:R-:W1:Y:S06]  /*10d0*/  @!P1 F2I.U32.TRUNC.NTZ R14, R14 ;  /* 0x0000000e000e9305 */ /* 0x000e6c000020f000 */
[----:B0-----:R-:W-:-:S04]  /*10e0*/  @!P0 IMAD.WIDE R10, R15, 0x8, R22 ;  /* 0x000000080f0a8825 */ /* 0x001fc800078e0216 */
[----:B-1----:R-:W-:Y:S02]  /*10f0*/  @!P1 IMAD R25, R25, R24, R14 ;  /* 0x0000001819199224 */ /* 0x002fe400078e020e */
[----:B------:R-:W0:Y:S03]  /*1100*/  @!P0 LDC R24, c[0x0][0x38c] ;  /* 0x0000e300ff188b82 */ /* 0x000e260000000800 */
[----:B------:R1:W-:Y:S04]  /*1110*/  @!P1 STG.E desc[UR4][R12.64], R25 ;  /* 0x000000190c009986 */ /* 0x0003e8000c101904 */
[----:B------:R-:W2:Y:S01]  /*1120*/  @!P0 LDG.E.64 R10, desc[UR4][R10.64] ;  /* 0x000000040a0a8981 */ /* 0x000ea2000c1e1b00 */
[----:B------:R-:W-:Y:S01]  /*1130*/  IADD3 R19, PT, PT, R9, 0x180, RZ ;  /* 0x0000018009137810 */ /* 0x000fe20007ffe0ff */
[----:B------:R-:W-:-:S03]  /*1140*/  @!P0 IMAD.WIDE R8, R15, 0x4, R20 ;  /* 0x000000040f088825 */ /* 0x000fc600078e0214 */
[----:B------:R-:W-:-:S13]  /*1150*/  ISETP.GE.AND P1, PT, R19, R3, PT ;  /* 0x000000031300720c */ /* 0x000fda0003f26270 */
[----:B-1----:R-:W-:-:S04]  /*1160*/  @!P1 IMAD.WIDE R12, R19, 0x8, R22 ;  /* 0x00000008130c9825 */ /* 0x002fc800078e0216 */
[----:B--2---:R-:W-:Y:S01]  /*1170*/  @!P0 FMUL R14, R5, R10 ;  /* 0x0000000a050e8220 */ /* 0x004fe20000400000 */
[----:B------:R-:W-:-:S04]  /*1180*/  @!P0 FMUL R16, R4, R11 ;  /* 0x0000000b04108220 */ /* 0x000fc80000400000 */
[----:B------:R-:W-:Y:S08]  /*1190*/  @!P0 F2I.U32.TRUNC.NTZ R17, R16 ;  /* 0x0000001000118305 */ /* 0x000ff0000020f000 */
[----:B------:R-:W0:Y:S02]  /*11a0*/  @!P0 F2I.U32.TRUNC.NTZ R14, R14 ;  /* 0x0000000e000e8305 */ /* 0x000e24000020f000 */
[----:B0-----:R-:W-:-:S02]  /*11b0*/  @!P0 IMAD R17, R17, R24, R14 ;  /* 0x0000001811118224 */ /* 0x001fc400078e020e */
[----:B------:R-:W0:Y:S03]  /*11c0*/  @!P1 LDC R24, c[0x0][0x38c] ;  /* 0x0000e300ff189b82 */ /* 0x000e260000000800 */
[----:B------:R1:W-:Y:S04]  /*11d0*/  @!P0 STG.E desc[UR4][R8.64], R17 ;  /* 0x0000001108008986 */ /* 0x0003e8000c101904 */
[----:B------:R-:W2:Y:S01]  /*11e0*/  @!P1 LDG.E.64 R12, desc[UR4][R12.64] ;  /* 0x000000040c0c9981 */ /* 0x000ea2000c1e1b00 */
[----:B------:R-:W-:Y:S01]  /*11f0*/  @!P1 IMAD.WIDE R10, R19, 0x4, R20 ;  /* 0x00000004130a9825 */ /* 0x000fe200078e0214 */
[----:B------:R-:W-:-:S03]  /*1200*/  IADD3 R7, PT, PT, R7, 0x4, RZ ;  /* 0x0000000407077810 */ /* 0x000fc60007ffe0ff */
[----:B--2---:R-:W-:Y:S01]  /*1210*/  @!P1 FMUL R6, R5, R12 ;  /* 0x0000000c05069220 */ /* 0x004fe20000400000 */
[----:B------:R-:W-:-:S04]  /*1220*/  @!P1 FMUL R14, R4, R13 ;  /* 0x0000000d040e9220 */ /* 0x000fc80000400000 */
[----:B------:R-:W-:Y:S08]  /*1230*/  @!P1 F2I.U32.TRUNC.NTZ R15, R14 ;  /* 0x0000000e000f9305 */ /* 0x000ff0000020f000 */
[----:B------:R-:W0:Y:S02]  /*1240*/  @!P1 F2I.U32.TRUNC.NTZ R6, R6 ;  /* 0x0000000600069305 */ /* 0x000e24000020f000 */
[----:B0-----:R-:W-:-:S05]  /*1250*/  @!P1 IMAD R15, R15, R24, R6 ;  /* 0x000000180f0f9224 */ /* 0x001fca00078e0206 */
[----:B------:R1:W-:Y:S02]  /*1260*/  @!P1 STG.E desc[UR4][R10.64], R15 ;  /* 0x0000000f0a009986 */ /* 0x0003e4000c101904 */
.L_x_479:
[----:B------:R-:W-:Y:S05]  /*1270*/  @!P2 EXIT ;  /* 0x000000000000a94d */ /* 0x000fea0003800000 */
[----:B------:R-:W-:Y:S02]  /*1280*/  ISETP.NE.AND P0, PT, R18, 0x1, PT ;  /* 0x000000011200780c */ /* 0x000fe40003f05270 */
[----:B------:R-:W-:-:S04]  /*1290*/  LOP3.LUT R0, R0, 0x1, RZ, 0xc0, !PT ;  /* 0x0000000100007812 */ /* 0x000fc800078ec0ff */
[----:B------:R-:W-:-:S07]  /*12a0*/  ISETP.NE.U32.AND P2, PT, R0, 0x1, PT ;  /* 0x000000010000780c */ /* 0x000fce0003f45070 */
[----:B------:R-:W-:Y:S06]  /*12b0*/  @!P0 BRA `(.L_x_480) ;  /* 0x0000000000648947 */ /* 0x000fec0003800000 */
[----:B01234-:R-:W-:-:S04]  /*12c0*/  LEA R11, R7, R2, 0x7 ;  /* 0x00000002070b7211 */ /* 0x01ffc800078e38ff */
[----:B------:R-:W-:-:S13]  /*12d0*/  ISETP.GE.AND P0, PT, R11, R3, PT ;  /* 0x000000030b00720c */ /* 0x000fda0003f06270 */
[C---:B------:R-:W-:Y:S01]  /*12e0*/  @!P0 IMAD.WIDE R8, R11.reuse, 0x8, R22 ;  /* 0x000000080b088825 */ /* 0x040fe200078e0216 */
        /* <DEDUP_REMOVED lines=14> */
[----:B------:R-:W-:Y:S01]  /*13d0*/  @!P1 IMAD.WIDE R8, R19, 0x4, R20 ;  /* 0x0000000413089825 */ /* 0x000fe200078e0214 */
[----:B------:R-:W-:-:S03]  /*13e0*/  IADD3 R7, PT, PT, R7, 0x2, RZ ;  /* 0x0000000207077810 */ /* 0x000fc60007ffe0ff */
[----:B--2---:R-:W-:Y:S01]  /*13f0*/  @!P1 FMUL R0, R5, R12 ;  /* 0x0000000c05009220 */ /* 0x004fe20000400000 */
[----:B------:R-:W-:-:S04]  /*1400*/  @!P1 FMUL R14, R4, R13 ;  /* 0x0000000d040e9220 */ /* 0x000fc80000400000 */
[----:B------:R-:W-:Y:S08]  /*1410*/  @!P1 F2I.U32.TRUNC.NTZ R17, R14 ;  /* 0x0000000e00119305 */ /* 0x000ff0000020f000 */
[----:B------:R-:W1:Y:S02]  /*1420*/  @!P1 F2I.U32.TRUNC.NTZ R0, R0 ;  /* 0x0000000000009305 */ /* 0x000e64000020f000 */
[----:B-1----:R-:W-:-:S05]  /*1430*/  @!P1 IMAD R17, R17, R16, R0 ;  /* 0x0000001011119224 */ /* 0x002fca00078e0200 */
[----:B------:R0:W-:Y:S02]  /*1440*/  @!P1 STG.E desc[UR4][R8.64], R17 ;  /* 0x0000001108009986 */ /* 0x0001e4000c101904 */
.L_x_480:
[----:B------:R-:W-:Y:S05]  /*1450*/  @P2 EXIT ;  /* 0x000000000000294d */ /* 0x000fea0003800000 */
[----:B------:R-:W-:-:S04]  /*1460*/  LEA R7, R7, R2, 0x7 ;  /* 0x0000000207077211 */ /* 0x000fc800078e38ff */
[----:B------:R-:W-:-:S13]  /*1470*/  ISETP.GE.AND P0, PT, R7, R3, PT ;  /* 0x000000030700720c */ /* 0x000fda0003f06270 */
[----:B------:R-:W-:Y:S05]  /*1480*/  @P0 EXIT ;  /* 0x000000000000094d */ /* 0x000fea0003800000 */
[C---:B------:R-:W-:Y:S01]  /*1490*/  IMAD.WIDE R22, R7.reuse, 0x8, R22 ;  /* 0x0000000807167825 */ /* 0x040fe200078e0216 */
[----:B------:R-:W5:Y:S05]  /*14a0*/  LDCU UR6, c[0x0][0x38c] ;  /* 0x00007180ff0677ac */ /* 0x000f6a0008000800 */
[----:B------:R-:W2:Y:S01]  /*14b0*/  LDG.E.64 R22, desc[UR4][R22.64] ;  /* 0x0000000416167981 */ /* 0x000ea2000c1e1b00 */
[----:B------:R-:W-:-:S04]  /*14c0*/  IMAD.WIDE R20, R7, 0x4, R20 ;  /* 0x0000000407147825 */ /* 0x000fc800078e0214 */
[----:B--2---:R-:W-:Y:S01]  /*14d0*/  FMUL R5, R5, R22 ;  /* 0x0000001605057220 */ /* 0x004fe20000400000 */
[----:B------:R-:W-:-:S05]  /*14e0*/  FMUL R4, R4, R23 ;  /* 0x0000001704047220 */ /* 0x000fca0000400000 */
[----:B------:R-:W-:Y:S08]  /*14f0*/  F2I.U32.TRUNC.NTZ R5, R5 ;  /* 0x0000000500057305 */ /* 0x000ff0000020f000 */
[----:B------:R-:W5:Y:S02]  /*1500*/  F2I.U32.TRUNC.NTZ R4, R4 ;  /* 0x0000000400047305 */ /* 0x000f64000020f000 */
[----:B-----5:R-:W-:-:S05]  /*1510*/  IMAD R3, R4, UR6, R5 ;  /* 0x0000000604037c24 */ /* 0x020fca000f8e0205 */
[----:B------:R-:W-:Y:S01]  /*1520*/  STG.E desc[UR4][R20.64], R3 ;  /* 0x0000000314007986 */ /* 0x000fe2000c101904 */
[----:B------:R-:W-:Y:S05]  /*1530*/  EXIT ;  /* 0x000000000000794d */ /* 0x000fea0003800000 */
.L_x_462:
[----:B------:R-:W-:-:S13]  /*1540*/  ISETP.GE.AND P0, PT, R0, 0x1, PT ;  /* 0x000000010000780c */ /* 0x000fda0003f06270 */
[----:B------:R-:W-:Y:S05]  /*1550*/  @!P0 EXIT ;  /* 0x000000000000894d */ /* 0x000fea0003800000 */
[----:B------:R-:W0:Y:S01]  /*1560*/  LDCU UR6, c[0x0][0x38c] ;  /* 0x00007180ff0677ac */ /* 0x000e220008000800 */
[C---:B------:R-:W-:Y:S01]  /*1570*/  ISETP.GE.U32.AND P0, PT, R0.reuse, 0x8, PT ;  /* 0x000000080000780c */ /* 0x040fe20003f06070 */
[----:B------:R-:W-:Y:S01]  /*1580*/  HFMA2 R5, -RZ, RZ, 0, 0 ;  /* 0x00000000ff057431 */ /* 0x000fe200000001ff */
[----:B------:R-:W-:Y:S01]  /*1590*/  LOP3.LUT R3, R0, 0x7, RZ, 0xc0, !PT ;  /* 0x0000000700037812 */ /* 0x000fe200078ec0ff */
[----:B------:R-:W1:Y:S03]  /*15a0*/  LDCU UR7, c[0x0][0x390] ;  /* 0x00007200ff0777ac */ /* 0x000e660008000800 */
[----:B------:R-:W-:Y:S02]  /*15b0*/  ISETP.NE.AND P3, PT, R3, RZ, PT ;  /* 0x000000ff0300720c */ /* 0x000fe40003f65270 */
[----:B0-----:R-:W-:Y:S02]  /*15c0*/  I2FP.F32.U32 R7, UR6 ;  /* 0x0000000600077c45 */ /* 0x001fe40008201000 */
[----:B-1----:R-:W-:-:S03]  /*15d0*/  I2FP.F32.U32 R4, UR7 ;  /* 0x0000000700047c45 */ /* 0x002fc60008201000 */
[----:B------:R-:W-:Y:S06]  /*15e0*/  @!P0 BRA `(.L_x_481) ;  /* 0x0000000400388947 */ /* 0x000fec0003800000 */
[----:B------:R-:W-:Y:S01]  /*15f0*/  IMAD.WIDE.U32 R8, R2, 0x8, R22 ;  /* 0x0000000802087825 */ /* 0x000fe200078e0016 */
[----:B------:R-:W-:Y:S02]  /*1600*/  IADD3 R18, P0, PT, R22, 0xc00, RZ ;  /* 0x00000c0016127810 */ /* 0x000fe40007f1e0ff */
[----:B------:R-:W-:Y:S01]  /*1610*/  IADD3 R14, P1, PT, R20, 0x600, RZ ;  /* 0x00000600140e7810 */ /* 0x000fe20007f3e0ff */
[----:B------:R-:W-:Y:S01]  /*1620*/  IMAD.WIDE.U32 R10, R2, 0x4, R20 ;  /* 0x00000004020a7825 */ /* 0x000fe200078e0014 */
[----:B------:R-:W-:Y:S02]  /*1630*/  LOP3.LUT R5, R0, 0x7ffffff8, RZ, 0xc0, !PT ;  /* 0x7ffffff800057812 */ /* 0x000fe400078ec0ff */
[----:B------:R-:W-:Y:S02]  /*1640*/  MOV R6, R8 ;  /* 0x0000000800067202 */ /* 0x000fe40000000f00 */
[----:B------:R-:W-:Y:S02]  /*1650*/  IADD3 R8, PT, PT, R2, 0x80, RZ ;  /* 0x0000008002087810 */ /* 0x000fe40007ffe0ff */
[----:B------:R-:W-:-:S02]  /*1660*/  IADD3.X R19, PT, PT, RZ, R23, RZ, P0, !PT ;  /* 0x00000017ff137210 */ /* 0x000fc400007fe4ff */
[----:B------:R-:W-:Y:S02]  /*1670*/  IADD3.X R15, PT, PT, RZ, R21, RZ, P1, !PT ;  /* 0x00000015ff0f7210 */ /* 0x000fe40000ffe4ff */
[----:B------:R-:W-:-:S07]  /*1680*/  IADD3 R12, PT, PT, -R5, RZ, RZ ;  /* 0x000000ff050c7210 */ /* 0x000fce0007ffe1ff */
.L_x_482:
[----:B0-----:R-:W-:Y:S02]  /*1690*/  MOV R24, R6 ;  /* 0x0000000600187202 */ /* 0x001fe40000000f00 */
[----:B------:R-:W-:-:S05]  /*16a0*/  MOV R25, R9 ;  /* 0x0000000900197202 */ /* 0x000fca0000000f00 */
[----:B------:R-:W2:Y:S01]  /*16b0*/  LDG.E.64 R16, desc[UR4][R24.64] ;  /* 0x0000000418107981 */ /* 0x000ea2000c1e1b00 */
[----:B------:R-:W-:-:S04]  /*16c0*/  IMAD.WIDE R26, R8, 0x8, R18 ;  /* 0x00000008081a7825 */ /* 0x000fc800078e0212 */
[----:B--2---:R-:W-:Y:S01]  /*16d0*/  FMUL R13, R7, R16 ;  /* 0x00000010070d7220 */ /* 0x004fe20000400000 */
[----:B------:R-:W-:-:S05]  /*16e0*/  FMUL R28, R4, R17 ;  /* 0x00000011041c7220 */ /* 0x000fca0000400000 */
[----:B------:R-:W-:Y:S08]  /*16f0*/  F2I.U32.TRUNC.NTZ R13, R13 ;  /* 0x0000000d000d7305 */ /* 0x000ff0000020f000 */
[----:B------:R-:W0:Y:S02]  /*1700*/  F2I.U32.TRUNC.NTZ R28, R28 ;  /* 0x0000001c001c7305 */ /* 0x000e24000020f000 */
[----:B0-----:R-:W-:-:S05]  /*1710*/  IMAD R29, R28, UR6, R13 ;  /* 0x000000061c1d7c24 */ /* 0x001fca000f8e020d */
[----:B------:R0:W-:Y:S04]  /*1720*/  STG.E desc[UR4][R10.64], R29 ;  /* 0x0000001d0a007986 */ /* 0x0001e8000c101904 */
[----:B------:R-:W2:Y:S01]  /*1730*/  LDG.E.64 R16, desc[UR4][R26.64+-0xc00] ;  /* 0xfff400041a107981 */ /* 0x000ea2000c1e1b00 */
[----:B------:R-:W-:-:S04]  /*1740*/  IMAD.WIDE R24, R8, 0x4, R14 ;  /* 0x0000000408187825 */ /* 0x000fc800078e020e */
[----:B--2---:R-:W-:Y:S01]  /*1750*/  FMUL R16, R7, R16 ;  /* 0x0000001007107220 */ /* 0x004fe20000400000 */
[----:B------:R-:W-:-:S05]  /*1760*/  FMUL R17, R4, R17 ;  /* 0x0000001104117220 */ /* 0x000fca0000400000 */
[----:B------:R-:W-:Y:S08]  /*1770*/  F2I.U32.TRUNC.NTZ R16, R16 ;  /* 0x0000001000107305 */ /* 0x000ff0000020f000 */
[----:B------:R-:W1:Y:S02]  /*1780*/  F2I.U32.TRUNC.NTZ R17, R17 ;  /* 0x0000001100117305 */ /* 0x000e64000020f000 */
[----:B-1----:R-:W-:-:S05]  /*1790*/  IMAD R13, R17, UR6, R16 ;  /* 0x00000006110d7c24 */ /* 0x002fca000f8e0210 */
[----:B------:R1:W-:Y:S04]  /*17a0*/  STG.E desc[UR4][R24.64+-0x600], R13 ;  /* 0xfffa000d18007986 */ /* 0x0003e8000c101904 */
[----:B------:R-:W2:Y:S02]  /*17b0*/  LDG.E.64 R16, desc[UR4][R26.64+-0x800] ;  /* 0xfff800041a107981 */ /* 0x000ea4000c1e1b00 */
[----:B--2---:R-:W-:Y:S01]  /*17c0*/  FMUL R28, R7, R16 ;  /* 0x00000010071c7220 */ /* 0x004fe20000400000 */
[----:B0-----:R-:W-:-:S05]  /*17d0*/  FMUL R29, R4, R17 ;  /* 0x00000011041d7220 */ /* 0x001fca0000400000 */
[----:B------:R-:W-:Y:S08]  /*17e0*/  F2I.U32.TRUNC.NTZ R28, R28 ;  /* 0x0000001c001c7305 */ /* 0x000ff0000020f000 */
[----:B------:R-:W0:Y:S02]  /*17f0*/  F2I.U32.TRUNC.NTZ R29, R29 ;  /* 0x0000001d001d7305 */ /* 0x000e24000020f000 */
[----:B0-----:R-:W-:-:S05]  /*1800*/  IMAD R29, R29, UR6, R28 ;  /* 0x000000061d1d7c24 */ /* 0x001fca000f8e021c */
[----:B------:R0:W-:Y:S04]  /*1810*/  STG.E desc[UR4][R24.64+-0x400], R29 ;  /* 0xfffc001d18007986 */ /* 0x0001e8000c101904 */
[----:B------:R-:W2:Y:S02]  /*1820*/  LDG.E.64 R16, desc[UR4][R26.64+-0x400] ;  /* 0xfffc00041a107981 */ /* 0x000ea4000c1e1b00 */
[----:B--2---:R-:W-:Y:S01]  /*1830*/  FMUL R16, R7, R16 ;  /* 0x0000001007107220 */ /* 0x004fe20000400000 */
[----:B-1----:R-:W-:-:S05]  /*1840*/  FMUL R13, R4, R17 ;  /* 0x00000011040d7220 */ /* 0x002fca0000400000 */
        /* <DEDUP_REMOVED lines=25> */
[----:B------:R-:W2:Y:S01]  /*19e0*/  LDG.E.64 R16, desc[UR4][R26.64+0xc00] ;  /* 0x000c00041a107981 */ /* 0x000ea2000c1e1b00 */
[----:B------:R-:W-:Y:S02]  /*19f0*/  IADD3 R12, PT, PT, R12, 0x8, RZ ;  /* 0x000000080c0c7810 */ /* 0x000fe40007ffe0ff */
[----:B------:R-:W-:Y:S02]  /*1a00*/  IADD3 R10, P1, PT, R10, 0x1000, RZ ;  /* 0x000010000a0a7810 */ /* 0x000fe40007f3e0ff */
[----:B------:R-:W-:Y:S02]  /*1a10*/  ISETP.NE.AND P0, PT, R12, RZ, PT ;  /* 0x000000ff0c00720c */ /* 0x000fe40003f05270 */
[----:B------:R-:W-:-:S02]  /*1a20*/  IADD3 R6, P2, PT, R6, 0x2000, RZ ;  /* 0x0000200006067810 */ /* 0x000fc40007f5e0ff */
[----:B------:R-:W-:Y:S02]  /*1a30*/  IADD3.X R11, PT, PT, RZ, R11, RZ, P1, !PT ;  /* 0x0000000bff0b7210 */ /* 0x000fe40000ffe4ff */
[----:B------:R-:W-:Y:S02]  /*1a40*/  IADD3.X R9, PT, PT, RZ, R9, RZ, P2, !PT ;  /* 0x00000009ff097210 */ /* 0x000fe400017fe4ff */
[----:B------:R-:W-:Y:S01]  /*1a50*/  IADD3 R8, PT, PT, R8, 0x400, RZ ;  /* 0x0000040008087810 */ /* 0x000fe20007ffe0ff */
[----:B--2---:R-:W-:Y:S01]  /*1a60*/  FMUL R16, R7, R16 ;  /* 0x0000001007107220 */ /* 0x004fe20000400000 */
[----:B------:R-:W-:-:S05]  /*1a70*/  FMUL R17, R4, R17 ;  /* 0x0000001104117220 */ /* 0x000fca0000400000 */
[----:B------:R-:W-:Y:S08]  /*1a80*/  F2I.U32.TRUNC.NTZ R16, R16 ;  /* 0x0000001000107305 */ /* 0x000ff0000020f000 */
[----:B------:R-:W1:Y:S02]  /*1a90*/  F2I.U32.TRUNC.NTZ R17, R17 ;  /* 0x0000001100117305 */ /* 0x000e64000020f000 */
[----:B-1----:R-:W-:-:S05]  /*1aa0*/  IMAD R13, R17, UR6, R16 ;  /* 0x00000006110d7c24 */ /* 0x002fca000f8e0210 */
[----:B------:R0:W-:Y:S01]  /*1ab0*/  STG.E desc[UR4][R24.64+0x600], R13 ;  /* 0x0006000d18007986 */ /* 0x0001e2000c101904 */
[----:B------:R-:W-:Y:S05]  /*1ac0*/  @P0 BRA `(.L_x_482) ;  /* 0xfffffff800f00947 */ /* 0x000fea000383ffff */
.L_x_481:
[----:B------:R-:W-:Y:S05]  /*1ad0*/  @!P3 EXIT ;  /* 0x000000000000b94d */ /* 0x000fea0003800000 */
[----:B------:R-:W-:Y:S02]  /*1ae0*/  ISETP.GE.U32.AND P0, PT, R3, 0x4, PT ;  /* 0x000000040300780c */ /* 0x000fe40003f06070 */
[----:B------:R-:W-:-:S04]  /*1af0*/  LOP3.LUT R6, R0, 0x3, RZ, 0xc0, !PT ;  /* 0x0000000300067812 */ /* 0x000fc800078ec0ff */
[----:B------:R-:W-:-:S07]  /*1b00*/  ISETP.NE.AND P1, PT, R6, RZ, PT ;  /* 0x000000ff0600720c */ /* 0x000fce0003f25270 */
[----:B------:R-:W-:Y:S06]  /*1b10*/  @!P0 BRA `(.L_x_483) ;  /* 0x0000000000808947 */ /* 0x000fec0003800000 */
[----:B------:R-:W-:-:S05]  /*1b20*/  LEA R11, R5, R2, 0x7 ;  /* 0x00000002050b7211 */ /* 0x000fca00078e38ff */
[----:B------:R-:W-:-:S05]  /*1b30*/  IMAD.WIDE R8, R11, 0x8, R22 ;  /* 0x000000080b087825 */ /* 0x000fca00078e0216 */
[----:B0-----:R-:W2:Y:S01]  /*1b40*/  LDG.E.64 R12, desc[UR4][R8.64] ;  /* 0x00000004080c7981 */ /* 0x001ea2000c1e1b00 */
[----:B------:R-:W-:-:S04]  /*1b50*/  IMAD.WIDE R10, R11, 0x4, R20 ;  /* 0x000000040b0a7825 */ /* 0x000fc800078e0214 */
[----:B--2---:R-:W-:Y:S01]  /*1b60*/  FMUL R12, R7, R12 ;  /* 0x0000000c070c7220 */ /* 0x004fe20000400000 */
[----:B------:R-:W-:-:S05]  /*1b70*/  FMUL R13, R4, R13 ;  /* 0x0000000d040d7220 */ /* 0x000fca0000400000 */
[----:B------:R-:W-:Y:S08]  /*1b80*/  F2I.U32.TRUNC.NTZ R12, R12 ;  /* 0x0000000c000c7305 */ /* 0x000ff0000020f000 */
[----:B------:R-:W0:Y:S02]  /*1b90*/  F2I.U32.TRUNC.NTZ R13, R13 ;  /* 0x0000000d000d7305 */ /* 0x000e24000020f000 */
[----:B0-----:R-:W-:-:S05]  /*1ba0*/  IMAD R3, R13, UR6, R12 ;  /* 0x000000060d037c24 */ /* 0x001fca000f8e020c */
[----:B------:R0:W-:Y:S04]  /*1bb0*/  STG.E desc[UR4][R10.64], R3 ;  /* 0x000000030a007986 */ /* 0x0001e8000c101904 */
[----:B------:R-:W2:Y:S02]  /*1bc0*/  LDG.E.64 R14, desc[UR4][R8.64+0x400] ;  /* 0x00040004080e7981 */ /* 0x000ea4000c1e1b00 */
        /* <DEDUP_REMOVED lines=8> */
[----:B------:R-:W-:-:S05]  /*1c50*/  FMUL R13, R4, R13 ;  /* 0x0000000d040d7220 */ /* 0x000fca0000400000 */
[----:B------:R-:W-:Y:S08]  /*1c60*/  F2I.U32.TRUNC.NTZ R12, R12 ;  /* 0x0000000c000c7305 */ /* 0x000ff0000020f000 */
[----:B------:R-:W0:Y:S02]  /*1c70*/  F2I.U32.TRUNC.NTZ R13, R13 ;  /* 0x0000000d000d7305 */ /* 0x000e24000020f000 */
[----:B0-----:R-:W-:-:S05]  /*1c80*/  IMAD R3, R13, UR6, R12 ;  /* 0x000000060d037c24 */ /* 0x001fca000f8e020c */
[----:B------:R1:W-:Y:S04]  /*1c90*/  STG.E desc[UR4][R10.64+0x400], R3 ;  /* 0x000400030a007986 */ /* 0x0003e8000c101904 */
[----:B------:R-:W2:Y:S01]  /*1ca0*/  LDG.E.64 R18, desc[UR4][R8.64+0xc00] ;  /* 0x000c000408127981 */ /* 0x000ea2000c1e1b00 */
[----:B------:R-:W-:Y:S01]  /*1cb0*/  IADD3 R5, PT, PT, R5, 0x4, RZ ;  /* 0x0000000405057810 */ /* 0x000fe20007ffe0ff */
[----:B--2---:R-:W-:Y:S01]  /*1cc0*/  FMUL R18, R7, R18 ;  /* 0x0000001207127220 */ /* 0x004fe20000400000 */
[----:B------:R-:W-:-:S05]  /*1cd0*/  FMUL R19, R4, R19 ;  /* 0x0000001304137220 */ /* 0x000fca0000400000 */
[----:B------:R-:W-:Y:S08]  /*1ce0*/  F2I.U32.TRUNC.NTZ R18, R18 ;  /* 0x0000001200127305 */ /* 0x000ff0000020f000 */
[----:B------:R-:W0:Y:S02]  /*1cf0*/  F2I.U32.TRUNC.NTZ R19, R19 ;  /* 0x0000001300137305 */ /* 0x000e24000020f000 */
[----:B0-----:R-:W-:-:S05]  /*1d00*/  IMAD R15, R19, UR6, R18 ;  /* 0x00000006130f7c24 */ /* 0x001fca000f8e0212 */
[----:B------:R1:W-:Y:S02]  /*1d10*/  STG.E desc[UR4][R10.64+0x600], R15 ;  /* 0x0006000f0a007986 */ /* 0x0003e4000c101904 */
.L_x_483:
[----:B------:R-:W-:Y:S05]  /*1d20*/  @!P1 EXIT ;  /* 0x000000000000994d */ /* 0x000fea0003800000 */
[----:B------:R-:W-:Y:S02]  /*1d30*/  ISETP.NE.AND P0, PT, R6, 0x1, PT ;  /* 0x000000010600780c */ /* 0x000fe40003f05270 */
[----:B------:R-:W-:-:S04]  /*1d40*/  LOP3.LUT R0, R0, 0x1, RZ, 0xc0, !PT ;  /* 0x0000000100007812 */ /* 0x000fc800078ec0ff */
[----:B------:R-:W-:-:S07]  /*1d50*/  ISETP.NE.U32.AND P1, PT, R0, 0x1, PT ;  /* 0x000000010000780c */ /* 0x000fce0003f25070 */
[----:B------:R-:W-:Y:S06]  /*1d60*/  @!P0 BRA `(.L_x_484) ;  /* 0x0000000000488947 */ /* 0x000fec0003800000 */
[----:B0-----:R-:W-:-:S05]  /*1d70*/  LEA R13, R5, R2, 0x7 ;  /* 0x00000002050d7211 */ /* 0x001fca00078e38ff */
[----:B-1----:R-:W-:-:S05]  /*1d80*/  IMAD.WIDE R10, R13, 0x8, R22 ;  /* 0x000000080d0a7825 */ /* 0x002fca00078e0216 */
[----:B------:R-:W2:Y:S02]  /*1d90*/  LDG.E.64 R8, desc[UR4][R10.64] ;  /* 0x000000040a087981 */ /* 0x000ea4000c1e1b00 */
[----:B--2---:R-:W-:Y:S01]  /*1da0*/  FMUL R0, R7, R8 ;  /* 0x0000000807007220 */ /* 0x004fe20000400000 */
[----:B------:R-:W-:Y:S01]  /*1db0*/  FMUL R3, R4, R9 ;  /* 0x0000000904037220 */ /* 0x000fe20000400000 */
[----:B------:R-:W-:-:S04]  /*1dc0*/  IMAD.WIDE R8, R13, 0x4, R20 ;  /* 0x000000040d087825 */ /* 0x000fc800078e0214 */
[----:B------:R-:W-:Y:S08]  /*1dd0*/  F2I.U32.TRUNC.NTZ R0, R0 ;  /* 0x0000000000007305 */ /* 0x000ff0000020f000 */
[----:B------:R-:W0:Y:S02]  /*1de0*/  F2I.U32.TRUNC.NTZ R3, R3 ;  /* 0x0000000300037305 */ /* 0x000e24000020f000 */
[----:B0-----:R-:W-:-:S05]  /*1df0*/  IMAD R13, R3, UR6, R0 ;  /* 0x00000006030d7c24 */ /* 0x001fca000f8e0200 */
[----:B------:R2:W-:Y:S04]  /*1e00*/  STG.E desc[UR4][R8.64], R13 ;  /* 0x0000000d08007986 */ /* 0x0005e8000c101904 */
[----:B------:R-:W3:Y:S01]  /*1e10*/  LDG.E.64 R14, desc[UR4][R10.64+0x400] ;  /* 0x000400040a0e7981 */ /* 0x000ee2000c1e1b00 */
[----:B------:R-:W-:Y:S01]  /*1e20*/  IADD3 R5, PT, PT, R5, 0x2, RZ ;  /* 0x0000000205057810 */ /* 0x000fe20007ffe0ff */
[----:B---3--:R-:W-:Y:S01]  /*1e30*/  FMUL R14, R7, R14 ;  /* 0x0000000e070e7220 */ /* 0x008fe20000400000 */
[----:B------:R-:W-:-:S05]  /*1e40*/  FMUL R15, R4, R15 ;  /* 0x0000000f040f7220 */ /* 0x000fca0000400000 */
[----:B------:R-:W-:Y:S08]  /*1e50*/  F2I.U32.TRUNC.NTZ R14, R14 ;  /* 0x0000000e000e7305 */ /* 0x000ff0000020f000 */
[----:B------:R-:W0:Y:S02]  /*1e60*/  F2I.U32.TRUNC.NTZ R15, R15 ;  /* 0x0000000f000f7305 */ /* 0x000e24000020f000 */
[----:B0-----:R-:W-:-:S05]  /*1e70*/  IMAD R17, R15, UR6, R14 ;  /* 0x000000060f117c24 */ /* 0x001fca000f8e020e */
[----:B------:R2:W-:Y:S02]  /*1e80*/  STG.E desc[UR4][R8.64+0x200], R17 ;  /* 0x0002001108007986 */ /* 0x0005e4000c101904 */
.L_x_484:
[----:B------:R-:W-:Y:S05]  /*1e90*/  @P1 EXIT ;  /* 0x000000000000194d */ /* 0x000fea0003800000 */
[----:B------:R-:W-:-:S05]  /*1ea0*/  LEA R5, R5, R2, 0x7 ;  /* 0x0000000205057211 */ /* 0x000fca00078e38ff */
[----:B------:R-:W-:-:S06]  /*1eb0*/  IMAD.WIDE R22, R5, 0x8, R22 ;  /* 0x0000000805167825 */ /* 0x000fcc00078e0216 */
[----:B------:R-:W3:Y:S01]  /*1ec0*/  LDG.E.64 R22, desc[UR4][R22.64] ;  /* 0x0000000416167981 */ /* 0x000ee2000c1e1b00 */
[----:B------:R-:W-:-:S04]  /*1ed0*/  IMAD.WIDE R20, R5, 0x4, R20 ;  /* 0x0000000405147825 */ /* 0x000fc800078e0214 */
[----:B---3--:R-:W-:Y:S01]  /*1ee0*/  FMUL R7, R7, R22 ;  /* 0x0000001607077220 */ /* 0x008fe20000400000 */
[----:B------:R-:W-:-:S05]  /*1ef0*/  FMUL R4, R4, R23 ;  /* 0x0000001704047220 */ /* 0x000fca0000400000 */
[----:B------:R-:W-:Y:S08]  /*1f00*/  F2I.U32.TRUNC.NTZ R7, R7 ;  /* 0x0000000700077305 */ /* 0x000ff0000020f000 */
[----:B------:R-:W1:Y:S02]  /*1f10*/  F2I.U32.TRUNC.NTZ R4, R4 ;  /* 0x0000000400047305 */ /* 0x000e64000020f000 */
[----:B-1----:R-:W-:-:S05]  /*1f20*/  IMAD R3, R4, UR6, R7 ;  /* 0x0000000604037c24 */ /* 0x002fca000f8e0207 */
[----:B------:R-:W-:Y:S01]  /*1f30*/  STG.E desc[UR4][R20.64], R3 ;  /* 0x0000000314007986 */ /* 0x000fe2000c101904 */
[----:B------:R-:W-:Y:S05]  /*1f40*/  EXIT ;  /* 0x000000000000794d */ /* 0x000fea0003800000 */
.L_x_485:
        /* <DEDUP_REMOVED lines=11> */
.L_x_540:


//--------------------- .text._ZN3cub18CUB_300001_SM_10006detail9transform16transform_kernelINS2_10policy_hubILb1EN4cuda3std3__45tupleIJN6thrust24THRUST_300001_SM_1000_NS6detail15normal_iteratorINSA_10device_ptrI6float2EEEEEEEE10policy1000Ei21point_to_bucket_indexNSC_INSD_IjEEEEJPSE_EEEvT0_iT1_T2_DpNS2_10kernel_argIT3_EE --------------------------
	.section	.text._ZN3cub18CUB_300001_SM_10006detail9transform16transform_kernelINS2_10policy_hubILb1EN4cuda3std3__45tupleIJN6thrust24THRUST_300001_SM_1000_NS6detail15normal_iteratorINSA_10device_ptrI6float2EEEEEEEE10policy1000Ei21point_to_bucket_indexNSC_INSD_IjEEEEJPSE_EEEvT0_iT1_T2_DpNS2_10kernel_argIT3_EE,"ax",@progbits
	.align	128
        .global         _ZN3cub18CUB_300001_SM_10006detail9transform16transform_kernelINS2_10policy_hubILb1EN4cuda3std3__45tupleIJN6thrust24THRUST_300001_SM_1000_NS6detail15normal_iteratorINSA_10device_ptrI6float2EEEEEEEE10policy1000Ei21point_to_bucket_indexNSC_INSD_IjEEEEJPSE_EEEvT0_iT1_T2_DpNS2_10kernel_argIT3_EE
        .type           _ZN3cub18CUB_300001_SM_10006detail9transform16transform_kernelINS2_10policy_hubILb1EN4cuda3std3__45tupleIJN6thrust24THRUST_300001_SM_1000_NS6detail15normal_iteratorINSA_10device_ptrI6float2EEEEEEEE10policy1000Ei21point_to_bucket_indexNSC_INSD_IjEEEEJPSE_EEEvT0_iT1_T2_DpNS2_10kernel_argIT3_EE,@function
        .size           _ZN3cub18CUB_300001_SM_10006detail9transform16transform_kernelINS2_10policy_hubILb1EN4cuda3std3__45tupleIJN6thrust24THRUST_300001_SM_1000_NS6detail15normal_iteratorINSA_10device_ptrI6float2EEEEEEEE10policy1000Ei21point_to_bucket_indexNSC_INSD_IjEEEEJPSE_EEEvT0_iT1_T2_DpNS2_10kernel_argIT3_EE,(.L_x_541 - _ZN3cub18CUB_300001_SM_10006detail9transform16transform_kernelINS2_10policy_hubILb1EN4cuda3std3__45tupleIJN6thrust24THRUST_300001_SM_1000_NS6detail15normal_iteratorINSA_10device_ptrI6float2EEEEEEEE10policy1000Ei21point_to_bucket_indexNSC_INSD_IjEEEEJPSE_EEEvT0_iT1_T2_DpNS2_10kernel_argIT3_EE)
        .other          _ZN3cub18CUB_300001_SM_10006detail9transform16transform_kernelINS2_10policy_hubILb1EN4cuda3std3__45tupleIJN6thrust24THRUST_300001_SM_1000_NS6detail15normal_iteratorINSA_10device_ptrI6float2EEEEEEEE10policy1000Ei21point_to_bucket_indexNSC_INSD_IjEEEEJPSE_EEEvT0_iT1_T2_DpNS2_10kernel_argIT3_EE,@"STO_CUDA_ENTRY STV_DEFAULT"
_ZN3cub18CUB_300001_SM_10006detail9transform16transform_kernelINS2_10policy_hubILb1EN4cuda3std3__45tupleIJN6thrust24THRUST_300001_SM_1000_NS6detail15normal_iteratorINSA_10device_ptrI6float2EEEEEEEE10policy1000Ei21point_to_bucket_indexNSC_INSD_IjEEEEJPSE_EEEvT0_iT1_T2_DpNS2_10kernel_argIT3_EE:
.text._ZN3cub18CUB_300001_SM_10006detail9transform16transform_kernelINS2_10policy_hubILb1EN4cuda3std3__45tupleIJN6thrust24THRUST_300001_SM_1000_NS6detail15normal_iteratorINSA_10device_ptrI6float2EEEEEEEE10policy1000Ei21point_to_bucket_indexNSC_INSD_IjEEEEJPSE_EEEvT0_iT1_T2_DpNS2_10kernel_argIT3_EE:
[----:B------:R-:W-:Y:S08]  /*0000*/  LDC R1, c[0x0][0x37c] ;  /* 0x0000df00ff017b82 */ /* 0x000ff00000000800 */
[----:B------:R-:W0:Y:S01]  /*0010*/  LDC.64 R10, c[0x0][0x380] ;  /* 0x0000e000ff0a7b82 */ /* 0x000e220000000a00 */
[----:B------:R-:W1:Y:S01]  /*0020*/  S2R R0, SR_TID.X ;  /* 0x0000000000007919 */ /* 0x000e620000002100 */
[----:B------:R-:W2:Y:S01]  /*0030*/  LDCU.64 UR6, c[0x0][0x358] ;  /* 0x00006b00ff0677ac */ /* 0x000ea20008000a00 */
[----:B------:R-:W-:Y:S05]  /*0040*/  BSSY.RECONVERGENT B0, `(.L_x_486) ;  /* 0x0000016000007945 */ /* 0x000fea0003800200 */
[----:B------:R-:W3:Y:S08]  /*0050*/  S2UR UR4, SR_CTAID.X ;  /* 0x00000000000479c3 */ /* 0x000ef00000002500 */
[----:B------:R-:W4:Y:S01]  /*0060*/  LDC.64 R20, c[0x0][0x398] ;  /* 0x0000e600ff147b82 */ /* 0x000f220000000a00 */
[----:B0-----:R-:W-:-:S07]  /*0070*/  SHF.L.U32 R2, R11, 0x7, RZ ;  /* 0x000000070b027819 */ /* 0x001fce00000006ff */
[----:B------:R-:W0:Y:S01]  /*0080*/  LDC.64 R18, c[0x0][0x390] ;  /* 0x0000e400ff127b82 */ /* 0x000e220000000a00 */
[----:B---3--:R-:W-:Y:S01]  /*0090*/  IMAD R5, R2, UR4, RZ ;  /* 0x0000000402057c24 */ /* 0x008fe2000f8e02ff */
[----:B-1----:R-:W-:-:S04]  /*00a0*/  SHF.L.U32 R7, R0, 0x7, RZ ;  /* 0x0000000700077819 */ /* 0x002fc800000006ff */
[----:B------:R-:W-:-:S04]  /*00b0*/  IADD3 R3, PT, PT, -R5, R10, RZ ;  /* 0x0000000a05037210 */ /* 0x000fc80007ffe1ff */
[CC--:B------:R-:W-:Y:S02]  /*00c0*/  VIMNMX R4, PT, PT, R2.reuse, R3.reuse, PT ;  /* 0x0000000302047248 */ /* 0x0c0fe40003fe0100 */
[----:B------:R-:W-:Y:S02]  /*00d0*/  ISETP.GT.AND P1, PT, R2, R3, PT ;  /* 0x000000030200720c */ /* 0x000fe40003f24270 */
[----:B------:R-:W-:-:S04]  /*00e0*/  SHF.L.U32 R6, R4, 0x3, RZ ;  /* 0x0000000304067819 */ /* 0x000fc800000006ff */
[----:B------:R-:W-:-:S13]  /*00f0*/  ISETP.GE.AND P0, PT, R7, R6, PT ;  /* 0x000000060700720c */ /* 0x000fda0003f06270 */
[----:B--2-4-:R-:W-:Y:S05]  /*0100*/  @P0 BRA `(.L_x_487) ;  /* 0x0000000000240947 */ /* 0x014fea0003800000 */
[----:B------:R-:W1:Y:S02]  /*0110*/  LDC.64 R2, c[0x0][0x398] ;  /* 0x0000e600ff027b82 */ /* 0x000e640000000a00 */
[----:B-1----:R-:W-:-:S04]  /*0120*/  IMAD.WIDE.U32 R2, R0, 0x80, R2 ;  /* 0x0000008000027825 */ /* 0x002fc800078e0002 */
[----:B------:R-:W-:-:S07]  /*0130*/  IMAD.WIDE R2, R5, 0x8, R2 ;  /* 0x0000000805027825 */ /* 0x000fce00078e0202 */
.L_x_488:
[----:B------:R-:W-:Y:S01]  /*0140*/  IADD3 R7, PT, PT, R7, 0x4000, RZ ;  /* 0x0000400007077810 */ /* 0x000fe20007ffe0ff */
[----:B------:R1:W-:Y:S03]  /*0150*/  CCTL.E.PF2 [R2] ;  /* 0x000000000200798f */ /* 0x0003e60000800100 */
[----:B------:R-:W-:Y:S02]  /*0160*/  ISETP.GE.AND P0, PT, R7, R6, PT ;  /* 0x000000060700720c */ /* 0x000fe40003f06270 */
[----:B-1----:R-:W-:-:S04]  /*0170*/  IADD3 R2, P2, PT, R2, 0x4000, RZ ;  /* 0x0000400002027810 */ /* 0x002fc80007f5e0ff */
[----:B------:R-:W-:-:S07]  /*0180*/  IADD3.X R3, PT, PT, RZ, R3, RZ, P2, !PT ;  /* 0x00000003ff037210 */ /* 0x000fce00017fe4ff */
[----:B------:R-:W-:Y:S05]  /*0190*/  @!P0 BRA `(.L_x_488) ;  /* 0xfffffffc00e88947 */ /* 0x000fea000383ffff */
.L_x_487:
[----:B------:R-:W-:Y:S05]  /*01a0*/  BSYNC.RECONVERGENT B0 ;  /* 0x0000000000007941 */ /* 0x000fea0003800200 */
.L_x_486:
[----:B------:R-:W-:-:S04]  /*01b0*/  IMAD.WIDE R20, R5, 0x8, R20 ;  /* 0x0000000805147825 */ /* 0x000fc800078e0214 */
[----:B0-----:R-:W-:Y:S01]  /*01c0*/  IMAD.WIDE R18, R5, 0x4, R18 ;  /* 0x0000000405127825 */ /* 0x001fe200078e0212 */
[----:B------:R-:W-:Y:S06]  /*01d0*/  @P1 BRA `(.L_x_489) ;  /* 0x0000000800881947 */ /* 0x000fec0003800000 */
[----:B------:R-:W-:-:S13]  /*01e0*/  ISETP.GE.AND P0, PT, R11, 0x1, PT ;  /* 0x000000010b00780c */ /* 0x000fda0003f06270 */
[----:B------:R-:W-:Y:S05]  /*01f0*/  @!P0 EXIT ;  /* 0x000000000000894d */ /* 0x000fea0003800000 */
[----:B------:R-:W0:Y:S01]  /*0200*/  LDCU.64 UR4, c[0x0][0x388] ;  /* 0x00007100ff0477ac */ /* 0x000e220008000a00 */
[C---:B------:R-:W-:Y:S01]  /*0210*/  ISETP.GE.U32.AND P1, PT, R11.reuse, 0x8, PT ;  /* 0x000000080b00780c */ /* 0x040fe20003f26070 */
[----:B------:R-:W-:Y:S01]  /*0220*/  HFMA2 R3, -RZ, RZ, 0, 0 ;  /* 0x00000000ff037431 */ /* 0x000fe200000001ff */
[----:B------:R-:W-:-:S04]  /*0230*/  LOP3.LUT R2, R11, 0x7, RZ, 0xc0, !PT ;  /* 0x000000070b027812 */ /* 0x000fc800078ec0ff */
[----:B------:R-:W-:Y:S02]  /*0240*/  ISETP.NE.AND P0, PT, R2, RZ, PT ;  /* 0x000000ff0200720c */ /* 0x000fe40003f05270 */
[----:B0-----:R-:W-:Y:S02]  /*0250*/  I2FP.F32.U32 R5, UR4 ;  /* 0x0000000400057c45 */ /* 0x001fe40008201000 */
[----:B------:R-:W-:-:S03]  /*0260*/  I2FP.F32.U32 R4, UR5 ;  /* 0x0000000500047c45 */ /* 0x000fc60008201000 */
[----:B------:R-:W-:Y:S06]  /*0270*/  @!P1 BRA `(.L_x_490) ;  /* 0x00000004003c9947 */ /* 0x000fec0003800000 */
[----:B------:R-:W-:Y:S01]  /*0280*/  IMAD.WIDE.U32 R8, R0, 0x4, R18 ;  /* 0x0000000400087825 */ /* 0x000fe200078e0012 */
[----:B------:R-:W-:Y:S01]  /*0290*/  IADD3 R12, P1, PT, R20, 0xc00, RZ ;  /* 0x00000c00140c7810 */ /* 0x000fe20007f3e0ff */
[----:B------:R-:W0:Y:S01]  /*02a0*/  LDCU UR4, c[0x0][0x388] ;  /* 0x00007100ff0477ac */ /* 0x000e220008000800 */
[----:B------:R-:W-:Y:S01]  /*02b0*/  IADD3 R14, P2, PT, R18, 0x600, RZ ;  /* 0x00000600120e7810 */ /* 0x000fe20007f5e0ff */
[C---:B------:R-:W-:Y:S01]  /*02c0*/  IMAD.WIDE.U32 R6, R0.reuse, 0x8, R20 ;  /* 0x0000000800067825 */ /* 0x040fe200078e0014 */
[----:B------:R-:W-:Y:S02]  /*02d0*/  LOP3.LUT R3, R11, 0x7ffffff8, RZ, 0xc0, !PT ;  /* 0x7ffffff80b037812 */ /* 0x000fe400078ec0ff */
[----:B------:R-:W-:Y:S02]  /*02e0*/  MOV R10, R8 ;  /* 0x00000008000a7202 */ /* 0x000fe40000000f00 */
[----:B------:R-:W-:Y:S02]  /*02f0*/  IADD3 R8, PT, PT, R0, 0x80, RZ ;  /* 0x0000008000087810 */ /* 0x000fe40007ffe0ff */
[----:B------:R-:W-:-:S02]  /*0300*/  IADD3.X R13, PT, PT, RZ, R21, RZ, P1, !PT ;  /* 0x00000015ff0d7210 */ /* 0x000fc40000ffe4ff */
[----:B------:R-:W-:Y:S02]  /*0310*/  IADD3.X R15, PT, PT, RZ, R19, RZ, P2, !PT ;  /* 0x00000013ff0f7210 */ /* 0x000fe400017fe4ff */
[----:B------:R-:W-:-:S07]  /*0320*/  IADD3 R11, PT, PT, -R3, RZ, RZ ;  /* 0x000000ff030b7210 */ /* 0x000fce0007ffe1ff */
.L_x_491:
[----:B--2---:R-:W2:Y:S01]  /*0330*/  LDG.E.64 R16, desc[UR6][R6.64] ;  /* 0x0000000606107981 */ /* 0x004ea2000c1e1b00 */
[----:B------:R-:W-:Y:S01]  /*0340*/  MOV R26, R10 ;  /* 0x0000000a001a7202 */ /* 0x000fe20000000f00 */
[----:B------:R-:W-:Y:S01]  /*0350*/  IMAD.WIDE R24, R8, 0x8, R12 ;  /* 0x0000000808187825 */ /* 0x000fe200078e020c */
[----:B------:R-:W-:-:S03]  /*0360*/  MOV R27, R9 ;  /* 0x00000009001b7202 */ /* 0x000fc60000000f00 */
        /* <DEDUP_REMOVED lines=16> */
[----:B0-----:R-:W-:-:S04]  /*0470*/  FMUL R26, R4, R17 ;  /* 0x00000011041a7220 */ /* 0x001fc80000400000 */
        /* <DEDUP_REMOVED lines=32> */
[----:B------:R-:W3:Y:S01]  /*0680*/  LDG.E.64 R16, desc[UR6][R24.64+0xc00] ;  /* 0x000c000618107981 */ /* 0x000ee2000c1e1b00 */
[----:B------:R-:W-:Y:S02]  /*0690*/  IADD3 R11, PT, PT, R11, 0x8, RZ ;  /* 0x000000080b0b7810 */ /* 0x000fe40007ffe0ff */
[----:B------:R-:W-:Y:S02]  /*06a0*/  IADD3 R10, P2, PT, R10, 0x1000, RZ ;  /* 0x000010000a0a7810 */ /* 0x000fe40007f5e0ff */
[----:B------:R-:W-:Y:S02]  /*06b0*/  ISETP.NE.AND P1, PT, R11, RZ, PT ;  /* 0x000000ff0b00720c */ /* 0x000fe40003f25270 */
[----:B------:R-:W-:-:S02]  /*06c0*/  IADD3 R6, P3, PT, R6, 0x2000, RZ ;  /* 0x0000200006067810 */ /* 0x000fc40007f7e0ff */
[----:B------:R-:W-:Y:S02]  /*06d0*/  IADD3.X R9, PT, PT, RZ, R9, RZ, P2, !PT ;  /* 0x00000009ff097210 */ /* 0x000fe400017fe4ff */
[----:B------:R-:W-:Y:S02]  /*06e0*/  IADD3.X R7, PT, PT, RZ, R7, RZ, P3, !PT ;  /* 0x00000007ff077210 */ /* 0x000fe40001ffe4ff */
[----:B------:R-:W-:Y:S01]  /*06f0*/  IADD3 R8, PT, PT, R8, 0x400, RZ ;  /* 0x0000040008087810 */ /* 0x000fe20007ffe0ff */
[----:B---3--:R-:W-:Y:S01]  /*0700*/  FMUL R16, R5, R16 ;  /* 0x0000001005107220 */ /* 0x008fe20000400000 */
[----:B------:R-:W-:-:S05]  /*0710*/  FMUL R17, R4, R17 ;  /* 0x0000001104117220 */ /* 0x000fca0000400000 */
[----:B------:R-:W-:Y:S08]  /*0720*/  F2I.U32.TRUNC.NTZ R16, R16 ;  /* 0x0000001000107305 */ /* 0x000ff0000020f000 */
[----:B------:R-:W1:Y:S02]  /*0730*/  F2I.U32.TRUNC.NTZ R17, R17 ;  /* 0x0000001100117305 */ /* 0x000e64000020f000 */
[----:B-1----:R-:W-:-:S05]  /*0740*/  IMAD R29, R17, UR4, R16 ;  /* 0x00000004111d7c24 */ /* 0x002fca000f8e0210 */
[----:B------:R2:W-:Y:S01]  /*0750*/  STG.E desc[UR6][R22.64+0x600], R29 ;  /* 0x0006001d16007986 */ /* 0x0005e2000c101906 */
[----:B------:R-:W-:Y:S05]  /*0760*/  @P1 BRA `(.L_x_491) ;  /* 0xfffffff800f01947 */ /* 0x000fea000383ffff */
.L_x_490:
[----:B------:R-:W-:Y:S05]  /*0770*/  @!P0 EXIT ;  /* 0x000000000000894d */ /* 0x000fea0003800000 */
[----:B------:R-:W0:Y:S01]  /*0780*/  LDC R10, c[0x0][0x384] ;  /* 0x0000e100ff0a7b82 */ /* 0x000e220000000800 */
[----:B------:R-:W-:Y:S02]  /*0790*/  ISETP.GE.U32.AND P0, PT, R2, 0x4, PT ;  /* 0x000000040200780c */ /* 0x000fe40003f06070 */
[----:B0-----:R-:W-:-:S04]  /*07a0*/  LOP3.LUT R16, R10, 0x3, RZ, 0xc0, !PT ;  /* 0x000000030a107812 */ /* 0x001fc800078ec0ff */
[----:B------:R-:W-:-:S07]  /*07b0*/  ISETP.NE.AND P1, PT, R16, RZ, PT ;  /* 0x000000ff1000720c */ /* 0x000fce0003f25270 */
[----:B------:R-:W-:Y:S06]  /*07c0*/  @!P0 BRA `(.L_x_492) ;  /* 0x0000000000808947 */ /* 0x000fec0003800000 */
[----:B------:R-:W-:-:S05]  /*07d0*/  LEA R9, R3, R0, 0x7 ;  /* 0x0000000003097211 */ /* 0x000fca00078e38ff */
[----:B------:R-:W-:-:S05]  /*07e0*/  IMAD.WIDE R6, R9, 0x8, R20 ;  /* 0x0000000809067825 */ /* 0x000fca00078e0214 */
[----:B------:R-:W3:Y:S01]  /*07f0*/  LDG.E.64 R12, desc[UR6][R6.64] ;  /* 0x00000006060c7981 */ /* 0x000ee2000c1e1b00 */
[----:B------:R-:W-:-:S04]  /*0800*/  IMAD.WIDE R8, R9, 0x4, R18 ;  /* 0x0000000409087825 */ /* 0x000fc800078e0212 */
[----:B---3--:R-:W-:Y:S01]  /*0810*/  FMUL R12, R5, R12 ;  /* 0x0000000c050c7220 */ /* 0x008fe20000400000 */
[----:B------:R-:W-:-:S05]  /*0820*/  FMUL R13, R4, R13 ;  /* 0x0000000d040d7220 */ /* 0x000fca0000400000 */
[----:B------:R-:W-:Y:S08]  /*0830*/  F2I.U32.TRUNC.NTZ R12, R12 ;  /* 0x0000000c000c7305 */ /* 0x000ff0000020f000 */
[----:B------:R-:W0:Y:S02]  /*0840*/  F2I.U32.TRUNC.NTZ R13, R13 ;  /* 0x0000000d000d7305 */ /* 0x000e24000020f000 */
[----:B0-----:R-:W-:-:S05]  /*0850*/  IMAD R11, R13, UR4, R12 ;  /* 0x000000040d0b7c24 */ /* 0x001fca000f8e020c */
[----:B------:R0:W-:Y:S04]  /*0860*/  STG.E desc[UR6][R8.64], R11 ;  /* 0x0000000b08007986 */ /* 0x0001e8000c101906 */
[----:B------:R-:W3:Y:S02]  /*0870*/  LDG.E.64 R14, desc[UR6][R6.64+0x400] ;  /* 0x00040006060e7981 */ /* 0x000ee4000c1e1b00 */
[----:B---3--:R-:W-:Y:S01]  /*0880*/  FMUL R14, R5, R14 ;  /* 0x0000000e050e7220 */ /* 0x008fe20000400000 */
[----:B------:R-:W-:-:S05]  /*0890*/  FMUL R15, R4, R15 ;  /* 0x0000000f040f7220 */ /* 0x000fca0000400000 */
[----:B------:R-:W-:Y:S08]  /*08a0*/  F2I.U32.TRUNC.NTZ R14, R14 ;  /* 0x0000000e000e7305 */ /* 0x000ff0000020f000 */
[----:B------:R-:W1:Y:S02]  /*08b0*/  F2I.U32.TRUNC.NTZ R15, R15 ;  /* 0x0000000f000f7305 */ /* 0x000e64000020f000 */
[----:B-1----:R-:W-:-:S05]  /*08c0*/  IMAD R17, R15, UR4, R14 ;  /* 0x000000040f117c24 */ /* 0x002fca000f8e020e */
[----:B------:R1:W-:Y:S04]  /*08d0*/  STG.E desc[UR6][R8.64+0x200], R17 ;  /* 0x0002001108007986 */ /* 0x0003e8000c101906 */
[----:B------:R-:W3:Y:S02]  /*08e0*/  LDG.E.64 R12, desc[UR6][R6.64+0x800] ;  /* 0x00080006060c7981 */ /* 0x000ee4000c1e1b00 */
[----:B---3--:R-:W-:Y:S01]  /*08f0*/  FMUL R12, R5, R12 ;  /* 0x0000000c050c7220 */ /* 0x008fe20000400000 */
[----:B------:R-:W-:-:S05]  /*0900*/  FMUL R13, R4, R13 ;  /* 0x0000000d040d7220 */ /* 0x000fca0000400000 */
[----:B------:R-:W-:Y:S08]  /*0910*/  F2I.U32.TRUNC.NTZ R12, R12 ;  /* 0x0000000c000c7305 */ /* 0x000ff0000020f000 */
[----:B------:R-:W0:Y:S02]  /*0920*/  F2I.U32.TRUNC.NTZ R13, R13 ;  /* 0x0000000d000d7305 */ /* 0x000e24000020f000 */
[----:B0-----:R-:W-:-:S05]  /*0930*/  IMAD R11, R13, UR4, R12 ;  /* 0x000000040d0b7c24 */ /* 0x001fca000f8e020c */
[----:B------:R1:W-:Y:S04]  /*0940*/  STG.E desc[UR6][R8.64+0x400], R11 ;  /* 0x0004000b08007986 */ /* 0x0003e8000c101906 */
[----:B--2---:R-:W2:Y:S01]  /*0950*/  LDG.E.64 R22, desc[UR6][R6.64+0xc00] ;  /* 0x000c000606167981 */ /* 0x004ea2000c1e1b00 */
[----:B------:R-:W-:Y:S01]  /*0960*/  IADD3 R3, PT, PT, R3, 0x4, RZ ;  /* 0x0000000403037810 */ /* 0x000fe20007ffe0ff */
[----:B--2---:R-:W-:Y:S01]  /*0970*/  FMUL R22, R5, R22 ;  /* 0x0000001605167220 */ /* 0x004fe20000400000 */
[----:B------:R-:W-:-:S05]  /*0980*/  FMUL R23, R4, R23 ;  /* 0x0000001704177220 */ /* 0x000fca0000400000 */
[----:B------:R-:W-:Y:S08]  /*0990*/  F2I.U32.TRUNC.NTZ R22, R22 ;  /* 0x0000001600167305 */ /* 0x000ff0000020f000 */
[----:B------:R-:W0:Y:S02]  /*09a0*/  F2I.U32.TRUNC.NTZ R23, R23 ;  /* 0x0000001700177305 */ /* 0x000e24000020f000 */
[----:B0-----:R-:W-:-:S05]  /*09b0*/  IMAD R15, R23, UR4, R22 ;  /* 0x00000004170f7c24 */ /* 0x001fca000f8e0216 */
[----:B------:R1:W-:Y:S02]  /*09c0*/  STG.E desc[UR6][R8.64+0x600], R15 ;  /* 0x0006000f08007986 */ /* 0x0003e4000c101906 */
.L_x_492:
[----:B------:R-:W-:Y:S05]  /*09d0*/  @!P1 EXIT ;  /* 0x000000000000994d */ /* 0x000fea0003800000 */
[----:B------:R-:W-:Y:S02]  /*09e0*/  ISETP.NE.AND P0, PT, R16, 0x1, PT ;  /* 0x000000011000780c */ /* 0x000fe40003f05270 */
[----:B------:R-:W-:-:S04]  /*09f0*/  LOP3.LUT R10, R10, 0x1, RZ, 0xc0, !PT ;  /* 0x000000010a0a7812 */ /* 0x000fc800078ec0ff */
[----:B------:R-:W-:-:S07]  /*0a00*/  ISETP.NE.U32.AND P1, PT, R10, 0x1, PT ;  /* 0x000000010a00780c */ /* 0x000fce0003f25070 */
[----:B------:R-:W-:Y:S06]  /*0a10*/  @!P0 BRA `(.L_x_493) ;  /* 0x0000000000488947 */ /* 0x000fec0003800000 */
[----:B------:R-:W-:-:S05]  /*0a20*/  LEA R13, R3, R0, 0x7 ;  /* 0x00000000030d7211 */ /* 0x000fca00078e38ff */
[----:B-1----:R-:W-:-:S05]  /*0a30*/  IMAD.WIDE R8, R13, 0x8, R20 ;  /* 0x000000080d087825 */ /* 0x002fca00078e0214 */
[----:B------:R-:W3:Y:S02]  /*0a40*/  LDG.E.64 R6, desc[UR6][R8.64] ;  /* 0x0000000608067981 */ /* 0x000ee4000c1e1b00 */
[----:B---3--:R-:W-:Y:S01]  /*0a50*/  FMUL R2, R5, R6 ;  /* 0x0000000605027220 */ /* 0x008fe20000400000 */
[----:B------:R-:W-:Y:S01]  /*0a60*/  FMUL R10, R4, R7 ;  /* 0x00000007040a7220 */ /* 0x000fe20000400000 */
[----:B------:R-:W-:-:S03]  /*0a70*/  IMAD.WIDE R6, R13, 0x4, R18 ;  /* 0x000000040d067825 */ /* 0x000fc600078e0212 */
        /* <DEDUP_REMOVED lines=9> */
[----:B------:R-:W1:Y:S02]  /*0b10*/  F2I.U32.TRUNC.NTZ R13, R13 ;  /* 0x0000000d000d7305 */ /* 0x000e64000020f000 */
[----:B-1----:R-:W-:-:S05]  /*0b20*/  IMAD R15, R13, UR4, R12 ;  /* 0x000000040d0f7c24 */ /* 0x002fca000f8e020c */
[----:B------:R0:W-:Y:S02]  /*0b30*/  STG.E desc[UR6][R6.64+0x200], R15 ;  /* 0x0002000f06007986 */ /* 0x0001e4000c101906 */
.L_x_493:
        /* <DEDUP_REMOVED lines=8> */
[----:B------:R-:W3:Y:S02]  /*0bc0*/  F2I.U32.TRUNC.NTZ R4, R4 ;  /* 0x0000000400047305 */ /* 0x000ee4000020f000 */
[----:B---3--:R-:W-:-:S05]  /*0bd0*/  IMAD R3, R4, UR4, R5 ;  /* 0x0000000404037c24 */ /* 0x008fca000f8e0205 */
[----:B------:R-:W-:Y:S01]  /*0be0*/  STG.E desc[UR6][R18.64], R3 ;  /* 0x0000000312007986 */ /* 0x000fe2000c101906 */
[----:B------:R-:W-:Y:S05]  /*0bf0*/  EXIT ;  /* 0x000000000000794d */ /* 0x000fea0003800000 */
.L_x_489:
[----:B------:R-:W-:-:S13]  /*0c00*/  ISETP.GE.AND P0, PT, R11, 0x1, PT ;  /* 0x000000010b00780c */ /* 0x000fda0003f06270 */
[----:B------:R-:W-:Y:S05]  /*0c10*/  @!P0 EXIT ;  /* 0x000000000000894d */ /* 0x000fea0003800000 */
[----:B------:R-:W0:Y:S01]  /*0c20*/  LDCU.64 UR4, c[0x0][0x388] ;  /* 0x00007100ff0477ac */ /* 0x000e220008000a00 */
[C---:B------:R-:W-:Y:S01]  /*0c30*/  ISETP.GE.U32.AND P0, PT, R11.reuse, 0x8, PT ;  /* 0x000000080b00780c */ /* 0x040fe20003f06070 */
[----:B------:R-:W-:Y:S01]  /*0c40*/  HFMA2 R9, -RZ, RZ, 0, 0 ;  /* 0x00000000ff097431 */ /* 0x000fe200000001ff */
[----:B------:R-:W-:Y:S02]  /*0c50*/  LOP3.LUT R14, R11, 0x7, RZ, 0xc0, !PT ;  /* 0x000000070b0e7812 */ /* 0x000fe400078ec0ff */
[----:B0-----:R-:W-:Y:S02]  /*0c60*/  I2FP.F32.U32 R5, UR4 ;  /* 0x0000000400057c45 */ /* 0x001fe40008201000 */
[----:B------:R-:W-:-:S07]  /*0c70*/  I2FP.F32.U32 R8, UR5 ;  /* 0x0000000500087c45 */ /* 0x000fce0008201000 */
[----:B------:R-:W-:Y:S05]  /*0c80*/  @!P0 BRA `(.L_x_494) ;  /* 0x0000000400708947 */ /* 0x000fea0003800000 */
[----:B------:R-:W-:Y:S01]  /*0c90*/  LOP3.LUT R9, R11, 0x7ffffff8, RZ, 0xc0, !PT ;  /* 0x7ffffff80b097812 */ /* 0x000fe200078ec0ff */
[----:B------:R-:W0:Y:S01]  /*0ca0*/  LDCU UR4, c[0x0][0x388] ;  /* 0x00007100ff0477ac */ /* 0x000e220008000800 */
[----:B------:R-:W-:-:S07]  /*0cb0*/  MOV R10, RZ ;  /* 0x000000ff000a7202 */ /* 0x000fce0000000f00 */
.L_x_497:
[----:B------:R-:W-:-:S04]  /*0cc0*/  LEA R11, R10, R0, 0x7 ;  /* 0x000000000a0b7211 */ /* 0x000fc800078e38ff */
[----:B------:R-:W-:-:S13]  /*0cd0*/  ISETP.GE.AND P0, PT, R11, R4, PT ;  /* 0x000000040b00720c */ /* 0x000fda0003f06270 */
[C---:B-1----:R-:W-:Y:S01]  /*0ce0*/  @!P0 IMAD.WIDE.U32 R6, R11.reuse, 0x8, R20 ;  /* 0x000000080b068825 */ /* 0x042fe200078e0014 */
[----:B------:R-:W1:Y:S05]  /*0cf0*/  @!P0 LDC R17, c[0x0][0x388] ;  /* 0x0000e200ff118b82 */ /* 0x000e6a0000000800 */
[----:B------:R-:W2:Y:S01]  /*0d00*/  @!P0 LDG.E.64 R6, desc[UR6][R6.64] ;  /* 0x0000000606068981 */ /* 0x000ea2000c1e1b00 */
[C---:B------:R-:W-:Y:S01]  /*0d10*/  IADD3 R23, PT, PT, R11.reuse, 0x80, RZ ;  /* 0x000000800b177810 */ /* 0x040fe20007ffe0ff */
[----:B------:R-:W-:-:S03]  /*0d20*/  @!P0 IMAD.WIDE.U32 R12, R11, 0x4, R18 ;  /* 0x000000040b0c8825 */ /* 0x000fc600078e0012 */
[C---:B------:R-:W-:Y:S01]  /*0d30*/  ISETP.GE.AND P1, PT, R23.reuse, R4, PT ;  /* 0x000000041700720c */ /* 0x040fe20003f26270 */
[----:B------:R-:W-:-:S12]  /*0d40*/  IMAD.WIDE R2, R23, 0x8, R20 ;  /* 0x0000000817027825 */ /* 0x000fd800078e0214 */
[----:B------:R-:W3:Y:S01]  /*0d50*/  @!P1 LDC R22, c[0x0][0x388] ;  /* 0x0000e200ff169b82 */ /* 0x000ee20000000800 */
[----:B--2---:R-:W-:Y:S01]  /*0d60*/  @!P0 FMUL R15, R5, R6 ;  /* 0x00000006050f8220 */ /* 0x004fe20000400000 */
[----:B------:R-:W-:-:S05]  /*0d70*/  @!P0 FMUL R16, R8, R7 ;  /* 0x0000000708108220 */ /* 0x000fca0000400000 */
[----:B------:R-:W-:Y:S08]  /*0d80*/  @!P0 F2I.U32.TRUNC.NTZ R15, R15 ;  /* 0x0000000f000f8305 */ /* 0x000ff0000020f000 */
[----:B------:R-:W1:Y:S02]  /*0d90*/  @!P0 F2I.U32.TRUNC.NTZ R16, R16 ;  /* 0x0000001000108305 */ /* 0x000e64000020f000 */
[----:B-1----:R-:W-:-:S05]  /*0da0*/  @!P0 IMAD R17, R16, R17, R15 ;  /* 0x0000001110118224 */ /* 0x002fca00078e020f */
[----:B------:R1:W-:Y:S04]  /*0db0*/  @!P0 STG.E desc[UR6][R12.64], R17 ;  /* 0x000000110c008986 */ /* 0x0003e8000c101906 */
[----:B------:R-:W2:Y:S02]  /*0dc0*/  @!P1 LDG.E.64 R6, desc[UR6][R2.64] ;  /* 0x0000000602069981 */ /* 0x000ea4000c1e1b00 */
[----:B--2---:R-:W-:Y:S01]  /*0dd0*/  @!P1 FMUL R15, R5, R6 ;  /* 0x00000006050f9220 */ /* 0x004fe20000400000 */
[----:B------:R-:W-:Y:S01]  /*0de0*/  @!P1 FMUL R16, R8, R7 ;  /* 0x0000000708109220 */ /* 0x000fe20000400000 */
[----:B------:R-:W-:-:S04]  /*0df0*/  IADD3 R7, PT, PT, R11, 0x100, RZ ;  /* 0x000001000b077810 */ /* 0x000fc80007ffe0ff */
[----:B------:R-:W-:Y:S01]  /*0e00*/  @!P1 F2I.U32.TRUNC.NTZ R15, R15 ;  /* 0x0000000f000f9305 */ /* 0x000fe2000020f000 */
[----:B------:R-:W-:Y:S01]  /*0e10*/  ISETP.GE.AND P0, PT, R7, R4, PT ;  /* 0x000000040700720c */ /* 0x000fe20003f06270 */
[----:B------:R-:W-:-:S06]  /*0e20*/  IMAD.WIDE R6, R23, 0x4, R18 ;  /* 0x0000000417067825 */ /* 0x000fcc00078e0212 */
[----:B------:R-:W3:Y:S06]  /*0e30*/  @!P1 F2I.U32.TRUNC.NTZ R16, R16 ;  /* 0x0000001000109305 */ /* 0x000eec000020f000 */
[----:B------:R-:W2:Y:S01]  /*0e40*/  @!P0 LDC R25, c[0x0][0x388] ;  /* 0x0000e200ff198b82 */ /* 0x000ea20000000800 */
[----:B---3--:R-:W-:-:S05]  /*0e50*/  @!P1 IMAD R23, R16, R22, R15 ;  /* 0x0000001610179224 */ /* 0x008fca00078e020f */
[----:B------:R3:W-:Y:S04]  /*0e60*/  @!P1 STG.E desc[UR6][R6.64], R23 ;  /* 0x0000001706009986 */ /* 0x0007e8000c101906 */
[----:B-1----:R-:W4:Y:S02]  /*0e70*/  @!P0 LDG.E.64 R12, desc[UR6][R2.64+0x400] ;  /* 0x00040006020c8981 */ /* 0x002f24000c1e1b00 */
[----:B----4-:R-:W-:Y:S01]  /*0e80*/  @!P0 FMUL R17, R5, R12 ;  /* 0x0000000c05118220 */ /* 0x010fe20000400000 */
[----:B------:R-:W-:Y:S01]  /*0e90*/  @!P0 FMUL R15, R8, R13 ;  /* 0x0000000d080f8220 */ /* 0x000fe20000400000 */
[----:B------:R-:W-:-:S03]  /*0ea0*/  IADD3 R13, PT, PT, R11, 0x180, RZ ;  /* 0x000001800b0d7810 */ /* 0x000fc60007ffe0ff */
[----:B------:R-:W-:Y:S01]  /*0eb0*/  @!P0 F2I.U32.TRUNC.NTZ R12, R15 ;  /* 0x0000000f000c8305 */ /* 0x000fe2000020f000 */
[----:B------:R-:W-:-:S07]  /*0ec0*/  ISETP.GE.AND P1, PT, R13, R4, PT ;  /* 0x000000040d00720c */ /* 0x000fce0003f26270 */
[----:B------:R-:W2:Y:S06]  /*0ed0*/  @!P0 F2I.U32.TRUNC.NTZ R17, R17 ;  /* 0x0000001100118305 */ /* 0x000eac000020f000 */
[----:B------:R-:W1:Y:S01]  /*0ee0*/  @!P1 LDC R22, c[0x0][0x388] ;  /* 0x0000e200ff169b82 */ /* 0x000e620000000800 */
[----:B--2---:R-:W-:-:S05]  /*0ef0*/  @!P0 IMAD R25, R12, R25, R17 ;  /* 0x000000190c198224 */ /* 0x004fca00078e0211 */
[----:B------:R-:W-:Y:S04]  /*0f00*/  @!P0 STG.E desc[UR6][R6.64+0x200], R25 ;  /* 0x0002001906008986 */ /* 0x000fe8000c101906 */
[----:B------:R-:W2:Y:S02]  /*0f10*/  @!P1 LDG.E.64 R12, desc[UR6][R2.64+0x800] ;  /* 0x00080006020c9981 */ /* 0x000ea4000c1e1b00 */
[----:B--2---:R-:W-:Y:S01]  /*0f20*/  @!P1 FMUL R16, R5, R12 ;  /* 0x0000000c05109220 */ /* 0x004fe20000400000 */
[----:B------:R-:W-:Y:S01]  /*0f30*/  @!P1 FMUL R17, R8, R13 ;  /* 0x0000000d08119220 */ /* 0x000fe20000400000 */
[----:B------:R-:W-:-:S04]  /*0f40*/  IADD3 R13, PT, PT, R11, 0x200, RZ ;  /* 0x000002000b0d7810 */ /* 0x000fc80007ffe0ff */
[----:B------:R-:W-:Y:S01]  /*0f50*/  @!P1 F2I.U32.TRUNC.NTZ R16, R16 ;  /* 0x0000001000109305 */ /* 0x000fe2000020f000 */
[----:B------:R-:W-:-:S07]  /*0f60*/  ISETP.GE.AND P0, PT, R13, R4, PT ;  /* 0x000000040d00720c */ /* 0x000fce0003f06270 */
[----:B------:R-:W1:Y:S06]  /*0f70*/  @!P1 F2I.U32.TRUNC.NTZ R17, R17 ;  /* 0x0000001100119305 */ /* 0x000e6c000020f000 */
[----:B---3--:R-:W2:Y:S01]  /*0f80*/  @!P0 LDC R23, c[0x0][0x388] ;  /* 0x0000e200ff178b82 */ /* 0x008ea20000000800 */
[----:B-1----:R-:W-:-:S05]  /*0f90*/  @!P1 IMAD R15, R17, R22, R16 ;  /* 0x00000016110f9224 */ /* 0x002fca00078e0210 */
[----:B------:R1:W-:Y:S04]  /*0fa0*/  @!P1 STG.E desc[UR6][R6.64+0x400], R15 ;  /* 0x0004000f06009986 */ /* 0x0003e8000c101906 */
[----:B------:R-:W3:Y:S01]  /*0fb0*/  @!P0 LDG.E.64 R12, desc[UR6][R2.64+0xc00] ;  /* 0x000c0006020c8981 */ /* 0x000ee2000c1e1b00 */
[----:B------:R-:W-:-:S04]  /*0fc0*/  IADD3 R17, PT, PT, R11, 0x280, RZ ;  /* 0x000002800b117810 */ /* 0x000fc80007ffe0ff */
[----:B------:R-:W-:Y:S01]  /*0fd0*/  ISETP.GE.AND P1, PT, R17, R4, PT ;  /* 0x000000041100720c */ /* 0x000fe20003f26270 */
[----:B---3--:R-:W-:Y:S01]  /*0fe0*/  @!P0 FMUL R22, R5, R12 ;  /* 0x0000000c05168220 */ /* 0x008fe20000400000 */
[----:B------:R-:W-:-:S04]  /*0ff0*/  @!P0 FMUL R16, R8, R13 ;  /* 0x0000000d08108220 */ /* 0x000fc80000400000 */
[----:B------:R-:W-:Y:S08]  /*1000*/  @!P0 F2I.U32.TRUNC.NTZ R13, R16 ;  /* 0x00000010000d8305 */ /* 0x000ff0000020f000 */
[----:B------:R-:W2:Y:S02]  /*1010*/  @!P0 F2I.U32.TRUNC.NTZ R22, R22 ;  /* 0x0000001600168305 */ /* 0x000ea4000020f000 */
[----:B--2---:R-:W-:-:S02]  /*1020*/  @!P0 IMAD R17, R13, R23, R22 ;  /* 0x000000170d118224 */ /* 0x004fc400078e0216 */
[----:B------:R-:W2:Y:S03]  /*1030*/  @!P1 LDC R23, c[0x0][0x388] ;  /* 0x0000e200ff179b82 */ /* 0x000ea60000000800 */
[----:B------:R3:W-:Y:S04]  /*1040*/  @!P0 STG.E desc[UR6][R6.64+0x600], R17 ;  /* 0x0006001106008986 */ /* 0x0007e8000c101906 */
[----:B------:R-:W1:Y:S02]  /*1050*/  @!P1 LDG.E.64 R12, desc[UR6][R2.64+0x1000] ;  /* 0x00100006020c9981 */ /* 0x000e64000c1e1b00 */
[----:B-1----:R-:W-:Y:S01]  /*1060*/  @!P1 FMUL R15, R5, R12 ;  /* 0x0000000c050f9220 */ /* 0x002fe20000400000 */
[----:B------:R-:W-:Y:S01]  /*1070*/  @!P1 FMUL R22, R8, R13 ;  /* 0x0000000d08169220 */ /* 0x000fe20000400000 */
[----:B------:R-:W-:-:S04]  /*1080*/  IADD3 R13, PT, PT, R11, 0x300, RZ ;  /* 0x000003000b0d7810 */ /* 0x000fc80007ffe0ff */
[----:B------:R-:W-:Y:S01]  /*1090*/  @!P1 F2I.U32.TRUNC.NTZ R15, R15 ;  /* 0x0000000f000f9305 */ /* 0x000fe2000020f000 */
[----:B------:R-:W-:-:S07]  /*10a0*/  ISETP.GE.AND P0, PT, R13, R4, PT ;  /* 0x000000040d00720c */ /* 0x000fce0003f06270 */
[----:B------:R-:W2:Y:S06]  /*10b0*/  @!P1 F2I.U32.TRUNC.NTZ R22, R22 ;  /* 0x0000001600169305 */ /* 0x000eac000020f000 */
[----:B------:R-:W1:Y:S01]  /*10c0*/  @!P0 LDC R16, c[0x0][0x388] ;  /* 0x0000e200ff108b82 */ /* 0x000e620000000800 */
[----:B--2---:R-:W-:-:S05]  /*10d0*/  @!P1 IMAD R23, R22, R23, R15 ;  /* 0x0000001716179224 */ /* 0x004fca00078e020f */
[----:B------:R3:W-:Y:S04]  /*10e0*/  @!P1 STG.E desc[UR6][R6.64+0x800], R23 ;  /* 0x0008001706009986 */ /* 0x0007e8000c101906 */
[----:B------:R-:W2:Y:S01]  /*10f0*/  @!P0 LDG.E.64 R12, desc[UR6][R2.64+0x1400] ;  /* 0x00140006020c8981 */ /* 0x000ea2000c1e1b00 */
[----:B------:R-:W-:Y:S01]  /*1100*/  IADD3 R11, PT, PT, R11, 0x380, RZ ;  /* 0x000003800b0b7810 */ /* 0x000fe20007ffe0ff */
[----:B------:R-:W-:Y:S01]  /*1110*/  BSSY.RECONVERGENT B0, `(.L_x_495) ;  /* 0x0000012000007945 */ /* 0x000fe20003800200 */
[----:B------:R-:W-:-:S04]  /*1120*/  IADD3 R10, PT, PT, R10, 0x8, RZ ;  /* 0x000000080a0a7810 */ /* 0x000fc80007ffe0ff */
[----:B------:R-:W-:Y:S01]  /*1130*/  ISETP.NE.AND P1, PT, R10, R9, PT ;  /* 0x000000090a00720c */ /* 0x000fe20003f25270 */
[----:B--2---:R-:W-:Y:S01]  /*1140*/  @!P0 FMUL R12, R5, R12 ;  /* 0x0000000c050c8220 */ /* 0x004fe20000400000 */
[----:B------:R-:W-:-:S05]  /*1150*/  @!P0 FMUL R13, R8, R13 ;  /* 0x0000000d080d8220 */ /* 0x000fca0000400000 */
[----:B------:R-:W-:Y:S08]  /*1160*/  @!P0 F2I.U32.TRUNC.NTZ R12, R12 ;  /* 0x0000000c000c8305 */ /* 0x000ff0000020f000 */
[----:B------:R-:W1:Y:S02]  /*1170*/  @!P0 F2I.U32.TRUNC.NTZ R13, R13 ;  /* 0x0000000d000d8305 */ /* 0x000e64000020f000 */
[----:B-1----:R-:W-:-:S05]  /*1180*/  @!P0 IMAD R15, R13, R16, R12 ;  /* 0x000000100d0f8224 */ /* 0x002fca00078e020c */
[----:B------:R3:W-:Y:S01]  /*1190*/  @!P0 STG.E desc[UR6][R6.64+0xa00], R15 ;  /* 0x000a000f06008986 */ /* 0x0007e2000c101906 */
[----:B------:R-:W-:-:S13]  /*11a0*/  ISETP.GE.AND P0, PT, R11, R4, PT ;  /* 0x000000040b00720c */ /* 0x000fda0003f06270 */
[----:B---3--:R-:W-:Y:S05]  /*11b0*/  @P0 BRA `(.L_x_496) ;  /* 0x00000000001c0947 */ /* 0x008fea0003800000 */
[----:B------:R-:W2:Y:S02]  /*11c0*/  LDG.E.64 R2, desc[UR6][R2.64+0x1800] ;  /* 0x0018000602027981 */ /* 0x000ea4000c1e1b00 */
[----:B--2---:R-:W-:Y:S01]  /*11d0*/  FMUL R11, R5, R2 ;  /* 0x00000002050b7220 */ /* 0x004fe20000400000 */
[----:B------:R-:W-:-:S05]  /*11e0*/  FMUL R12, R8, R3 ;  /* 0x00000003080c7220 */ /* 0x000fca0000400000 */
[----:B------:R-:W-:Y:S08]  /*11f0*/  F2I.U32.TRUNC.NTZ R11, R11 ;  /* 0x0000000b000b7305 */ /* 0x000ff0000020f000 */
[----:B------:R-:W0:Y:S02]  /*1200*/  F2I.U32.TRUNC.NTZ R12, R12 ;  /* 0x0000000c000c7305 */ /* 0x000e24000020f000 */
[----:B0-----:R-:W-:-:S05]  /*1210*/  IMAD R13, R12, UR4, R11 ;  /* 0x000000040c0d7c24 */ /* 0x001fca000f8e020b */
[----:B------:R1:W-:Y:S02]  /*1220*/  STG.E desc[UR6][R6.64+0xc00], R13 ;  /* 0x000c000d06007986 */ /* 0x0003e4000c101906 */
.L_x_496:
[----:B0-----:R-:W-:Y:S05]  /*1230*/  BSYNC.RECONVERGENT B0 ;  /* 0x0000000000007941 */ /* 0x001fea0003800200 */
.L_x_495:
[----:B------:R-:W-:Y:S05]  /*1240*/  @P1 BRA `(.L_x_497) ;  /* 0xfffffff8009c1947 */ /* 0x000fea000383ffff */
.L_x_494:
[----:B------:R-:W-:-:S13]  /*1250*/  ISETP.NE.AND P0, PT, R14, RZ, PT ;  /* 0x000000ff0e00720c */ /* 0x000fda0003f05270 */
[----:B------:R-:W-:Y:S05]  /*1260*/  @!P0 EXIT ;  /* 0x000000000000894d */ /* 0x000fea0003800000 */
[----:B------:R-:W0:Y:S01]  /*1270*/  LDC R2, c[0x0][0x384] ;  /* 0x0000e100ff027b82 */ /* 0x000e220000000800 */
[----:B------:R-:W-:Y:S02]  /*1280*/  ISETP.GE.U32.AND P1, PT, R14, 0x4, PT ;  /* 0x000000040e00780c */ /* 0x000fe40003f26070 */
[----:B0-----:R-:W-:-:S04]  /*1290*/  LOP3.LUT R16, R2, 0x3, RZ, 0xc0, !PT ;  /* 0x0000000302107812 */ /* 0x001fc800078ec0ff */
[----:B------:R-:W-:-:S07]  /*12a0*/  ISETP.NE.AND P0, PT, R16, RZ, PT ;  /* 0x000000ff1000720c */ /* 0x000fce0003f05270 */
[----:B------:R-:W-:Y:S06]  /*12b0*/  @!P1 BRA `(.L_x_498) ;  /* 0x0000000000c49947 */ /* 0x000fec0003800000 */
[----:B------:R-:W-:-:S04]  /*12c0*/  LEA R3, R9, R0, 0x7 ;  /* 0x0000000009037211 */ /* 0x000fc800078e38ff */
[----:B------:R-:W-:-:S13]  /*12d0*/  ISETP.GE.AND P1, PT, R3, R4, PT ;  /* 0x000000040300720c */ /* 0x000fda0003f26270 */
[C---:B-1----:R-:W-:Y:S01]  /*12e0*/  @!P1 IMAD.WIDE R12, R3.reuse, 0x8, R20 ;  /* 0x00000008030c9825 */ /* 0x042fe200078e0214 */
[----:B------:R-:W0:Y:S05]  /*12f0*/  @!P1 LDC R23, c[0x0][0x388] ;  /* 0x0000e200ff179b82 */ /* 0x000e2a0000000800 */
[----:B------:R-:W2:Y:S01]  /*1300*/  @!P1 LDG.E.64 R12, desc[UR6][R12.64] ;  /* 0x000000060c0c9981 */ /* 0x000ea2000c1e1b00 */
[C---:B------:R-:W-:Y:S01]  /*1310*/  IADD3 R11, PT, PT, R3.reuse, 0x80, RZ ;  /* 0x00000080030b7810 */ /* 0x040fe20007ffe0ff */
[----:B------:R-:W-:-:S03]  /*1320*/  @!P1 IMAD.WIDE R6, R3, 0x4, R18 ;  /* 0x0000000403069825 */ /* 0x000fc600078e0212 */
[----:B------:R-:W-:-:S13]  /*1330*/  ISETP.GE.AND P2, PT, R11, R4, PT ;  /* 0x000000040b00720c */ /* 0x000fda0003f46270 */
[----:B------:R-:W-:Y:S01]  /*1340*/  @!P2 IMAD.WIDE R14, R11, 0x8, R20 ;  /* 0x000000080b0ea825 */ /* 0x000fe200078e0214 */
[----:B------:R-:W1:Y:S03]  /*1350*/  @!P2 LDC R22, c[0x0][0x388] ;  /* 0x0000e200ff16ab82 */ /* 0x000e660000000800 */
[----:B--2---:R-:W-:Y:S01]  /*1360*/  @!P1 FMUL R10, R5, R12 ;  /* 0x0000000c050a9220 */ /* 0x004fe20000400000 */
[----:B------:R-:W-:-:S05]  /*1370*/  @!P1 FMUL R17, R8, R13 ;  /* 0x0000000d08119220 */ /* 0x000fca0000400000 */
[----:B------:R-:W-:Y:S08]  /*1380*/  @!P1 F2I.U32.TRUNC.NTZ R10, R10 ;  /* 0x0000000a000a9305 */ /* 0x000ff0000020f000 */
[----:B------:R-:W0:Y:S02]  /*1390*/  @!P1 F2I.U32.TRUNC.NTZ R17, R17 ;  /* 0x0000001100119305 */ /* 0x000e24000020f000 */
[----:B0-----:R-:W-:-:S05]  /*13a0*/  @!P1 IMAD R23, R17, R23, R10 ;  /* 0x0000001711179224 */ /* 0x001fca00078e020a */
        /* <DEDUP_REMOVED lines=9> */
[----:B------:R-:W2:Y:S01]  /*1440*/  @!P1 LDC R15, c[0x0][0x388] ;  /* 0x0000e200ff0f9b82 */ /* 0x000ea20000000800 */
[----:B-1----:R-:W-:Y:S02]  /*1450*/  @!P2 IMAD R17, R17, R22, R12 ;  /* 0x000000161111a224 */ /* 0x002fe400078e020c */
[----:B0-----:R-:W-:-:S03]  /*1460*/  @!P1 IMAD.WIDE R22, R13, 0x8, R20 ;  /* 0x000000080d169825 */ /* 0x001fc600078e0214 */
[----:B------:R0:W-:Y:S04]  /*1470*/  @!P2 STG.E desc[UR6][R10.64], R17 ;  /* 0x000000110a00a986 */ /* 0x0001e8000c101906 */
[----:B------:R1:W3:Y:S01]  /*1480*/  @!P1 LDG.E.64 R6, desc[UR6][R22.64] ;  /* 0x0000000616069981 */ /* 0x0002e2000c1e1b00 */
[----:B------:R-:W-:-:S04]  /*1490*/  IADD3 R25, PT, PT, R3, 0x180, RZ ;  /* 0x0000018003197810 */ /* 0x000fc80007ffe0ff */
[----:B------:R-:W-:-:S13]  /*14a0*/  ISETP.GE.AND P2, PT, R25, R4, PT ;  /* 0x000000041900720c */ /* 0x000fda0003f46270 */
[----:B0-----:R-:W-:Y:S01]  /*14b0*/  @!P2 IMAD.WIDE R10, R25, 0x8, R20 ;  /* 0x00000008190aa825 */ /* 0x001fe200078e0214 */
[----:B-1----:R-:W0:Y:S03]  /*14c0*/  @!P2 LDC R23, c[0x0][0x388] ;  /* 0x0000e200ff17ab82 */ /* 0x002e260000000800 */
[----:B---3--:R-:W-:Y:S01]  /*14d0*/  @!P1 FMUL R12, R5, R6 ;  /* 0x00000006050c9220 */ /* 0x008fe20000400000 */
[----:B------:R-:W-:Y:S01]  /*14e0*/  @!P1 FMUL R14, R8, R7 ;  /* 0x00000007080e9220 */ /* 0x000fe20000400000 */
[----:B------:R-:W-:-:S03]  /*14f0*/  @!P1 IMAD.WIDE R6, R13, 0x4, R18 ;  /* 0x000000040d069825 */ /* 0x000fc600078e0212 */
[----:B------:R-:W-:Y:S08]  /*1500*/  @!P1 F2I.U32.TRUNC.NTZ R3, R14 ;  /* 0x0000000e00039305 */ /* 0x000ff0000020f000 */
[----:B------:R-:W2:Y:S02]  /*1510*/  @!P1 F2I.U32.TRUNC.NTZ R12, R12 ;  /* 0x0000000c000c9305 */ /* 0x000ea4000020f000 */
[----:B--2---:R-:W-:-:S05]  /*1520*/  @!P1 IMAD R3, R3, R15, R12 ;  /* 0x0000000f03039224 */ /* 0x004fca00078e020c */
[----:B------:R2:W-:Y:S04]  /*1530*/  @!P1 STG.E desc[UR6][R6.64], R3 ;  /* 0x0000000306009986 */ /* 0x0005e8000c101906 */
[----:B------:R-:W3:Y:S01]  /*1540*/  @!P2 LDG.E.64 R10, desc[UR6][R10.64] ;  /* 0x000000060a0aa981 */ /* 0x000ee2000c1e1b00 */
[----:B------:R-:W-:Y:S01]  /*1550*/  @!P2 IMAD.WIDE R12, R25, 0x4, R18 ;  /* 0x00000004190ca825 */ /* 0x000fe200078e0212 */
[----:B------:R-:W-:-:S03]  /*1560*/  IADD3 R9, PT, PT, R9, 0x4, RZ ;  /* 0x0000000409097810 */ /* 0x000fc60007ffe0ff */
[----:B---3--:R-:W-:Y:S01]  /*1570*/  @!P2 FMUL R15, R5, R10 ;  /* 0x0000000a050fa220 */ /* 0x008fe20000400000 */
[----:B------:R-:W-:-:S04]  /*1580*/  @!P2 FMUL R17, R8, R11 ;  /* 0x0000000b0811a220 */ /* 0x000fc80000400000 */
[----:B------:R-:W-:Y:S08]  /*1590*/  @!P2 F2I.U32.TRUNC.NTZ R14, R17 ;  /* 0x00000011000ea305 */ /* 0x000ff0000020f000 */
[----:B------:R-:W0:Y:S02]  /*15a0*/  @!P2 F2I.U32.TRUNC.NTZ R15, R15 ;  /* 0x0000000f000fa305 */ /* 0x000e24000020f000 */
[----:B0-----:R-:W-:-:S05]  /*15b0*/  @!P2 IMAD R23, R14, R23, R15 ;  /* 0x000000170e17a224 */ /* 0x001fca00078e020f */
[----:B------:R2:W-:Y:S02]  /*15c0*/  @!P2 STG.E desc[UR6][R12.64], R23 ;  /* 0x000000170c00a986 */ /* 0x0005e4000c101906 */
.L_x_498:
[----:B------:R-:W-:Y:S05]  /*15d0*/  @!P0 EXIT ;  /* 0x000000000000894d */ /* 0x000fea0003800000 */
[----:B------:R-:W-:Y:S02]  /*15e0*/  ISETP.NE.AND P0, PT, R16, 0x1, PT ;  /* 0x000000011000780c */ /* 0x000fe40003f05270 */
[----:B------:R-:W-:-:S04]  /*15f0*/  LOP3.LUT R2, R2, 0x1, RZ, 0xc0, !PT ;  /* 0x0000000102027812 */ /* 0x000fc800078ec0ff */
[----:B------:R-:W-:-:S07]  /*1600*/  ISETP.NE.U32.AND P2, PT, R2, 0x1, PT ;  /* 0x000000010200780c */ /* 0x000fce0003f45070 */
[----:B------:R-:W-:Y:S06]  /*1610*/  @!P0 BRA `(.L_x_499) ;  /* 0x0000000000648947 */ /* 0x000fec0003800000 */
[----:B-12---:R-:W-:-:S04]  /*1620*/  LEA R7, R9, R0, 0x7 ;  /* 0x0000000009077211 */ /* 0x006fc800078e38ff */
[----:B------:R-:W-:-:S13]  /*1630*/  ISETP.GE.AND P0, PT, R7, R4, PT ;  /* 0x000000040700720c */ /* 0x000fda0003f06270 */
[C---:B------:R-:W-:Y:S01]  /*1640*/  @!P0 IMAD.WIDE R2, R7.reuse, 0x8, R20 ;  /* 0x0000000807028825 */ /* 0x040fe200078e0214 */
        /* <DEDUP_REMOVED lines=22> */
.L_x_499:
[----:B------:R-:W-:Y:S05]  /*17b0*/  @P2 EXIT ;  /* 0x000000000000294d */ /* 0x000fea0003800000 */
[----:B------:R-:W-:-:S04]  /*17c0*/  LEA R9, R9, R0, 0x7 ;  /* 0x0000000009097211 */ /* 0x000fc800078e38ff */
[----:B------:R-:W-:-:S13]  /*17d0*/  ISETP.GE.AND P0, PT, R9, R4, PT ;  /* 0x000000040900720c */ /* 0x000fda0003f06270 */
[----:B------:R-:W-:Y:S05]  /*17e0*/  @P0 EXIT ;  /* 0x000000000000094d */ /* 0x000fea0003800000 */
[C---:B------:R-:W-:Y:S01]  /*17f0*/  IMAD.WIDE R20, R9.reuse, 0x8, R20 ;  /* 0x0000000809147825 */ /* 0x040fe200078e0214 */
[----:B------:R-:W0:Y:S05]  /*1800*/  LDCU UR4, c[0x0][0x388] ;  /* 0x00007100ff0477ac */ /* 0x000e2a0008000800 */
[----:B------:R-:W3:Y:S01]  /*1810*/  LDG.E.64 R20, desc[UR6][R20.64] ;  /* 0x0000000614147981 */ /* 0x000ee2000c1e1b00 */
[----:B------:R-:W-:-:S04]  /*1820*/  IMAD.WIDE R18, R9, 0x4, R18 ;  /* 0x0000000409127825 */ /* 0x000fc800078e0212 */
[----:B---3--:R-:W-:Y:S01]  /*1830*/  FMUL R5, R5, R20 ;  /* 0x0000001405057220 */ /* 0x008fe20000400000 */
[----:B------:R-:W-:-:S05]  /*1840*/  FMUL R8, R8, R21 ;  /* 0x0000001508087220 */ /* 0x000fca0000400000 */
[----:B------:R-:W-:Y:S08]  /*1850*/  F2I.U32.TRUNC.NTZ R5, R5 ;  /* 0x0000000500057305 */ /* 0x000ff0000020f000 */
[----:B------:R-:W0:Y:S02]  /*1860*/  F2I.U32.TRUNC.NTZ R8, R8 ;  /* 0x0000000800087305 */ /* 0x000e24000020f000 */
[----:B0-2---:R-:W-:-:S05]  /*1870*/  IMAD R3, R8, UR4, R5 ;  /* 0x0000000408037c24 */ /* 0x005fca000f8e0205 */
[----:B------:R-:W-:Y:S01]  /*1880*/  STG.E desc[UR6][R18.64], R3 ;  /* 0x0000000312007986 */ /* 0x000fe2000c101906 */
[----:B------:R-:W-:Y:S05]  /*1890*/  EXIT ;  /* 0x000000000000794d */ /* 0x000fea0003800000 */
.L_x_500:
        /* <DEDUP_REMOVED lines=14> */
.L_x_541:


//--------------------- .text._ZN3cub18CUB_300001_SM_10006detail8for_each13static_kernelINS2_12policy_hub_t12policy_500_tElNS2_12op_wrapper_tIlN6thrust24THRUST_300001_SM_1000_NS6system6detail7generic6detail21binary_search_functorINS8_6detail15normal_iteratorINS8_10device_ptrIjEEEENSC_18binary_search_lessENSC_3ubfEEENS8_12zip_iteratorIN4cuda3std3__45tupleIJNS8_17counting_iteratorIjNS8_11use_defaultESS_SS_EESI_EEEEEEEEEvT0_T1_ --------------------------
	.section	.text._ZN3cub18CUB_300001_SM_10006detail8for_each13static_kernelINS2_12policy_hub_t12policy_500_tElNS2_12op_wrapper_tIlN6thrust24THRUST_300001_SM_1000_NS6system6detail7generic6detail21binary_search_functorINS8_6detail15normal_iteratorINS8_10device_ptrIjEEEENSC_18binary_search_lessENSC_3ubfEEENS8_12zip_iteratorIN4cuda3std3__45tupleIJNS8_17counting_iteratorIjNS8_11use_defaultESS_SS_EESI_EEEEEEEEEvT0_T1_,"ax",@progbits
	.align	128
        .global         _ZN3cub18CUB_300001_SM_10006detail8for_each13static_kernelINS2_12policy_hub_t12policy_500_tElNS2_12op_wrapper_tIlN6thrust24THRUST_300001_SM_1000_NS6system6detail7generic6detail21binary_search_functorINS8_6detail15normal_iteratorINS8_10device_ptrIjEEEENSC_18binary_search_lessENSC_3ubfEEENS8_12zip_iteratorIN4cuda3std3__45tupleIJNS8_17counting_iteratorIjNS8_11use_defaultESS_SS_EESI_EEEEEEEEEvT0_T1_
        .type           _ZN3cub18CUB_300001_SM_10006detail8for_each13static_kernelINS2_12policy_hub_t12policy_500_tElNS2_12op_wrapper_tIlN6thrust24THRUST_300001_SM_1000_NS6system6detail7generic6detail21binary_search_functorINS8_6detail15normal_iteratorINS8_10device_ptrIjEEEENSC_18binary_search_lessENSC_3ubfEEENS8_12zip_iteratorIN4cuda3std3__45tupleIJNS8_17counting_iteratorIjNS8_11use_defaultESS_SS_EESI_EEEEEEEEEvT0_T1_,@function
        .size           _ZN3cub18CUB_300001_SM_10006detail8for_each13static_kernelINS2_12policy_hub_t12policy_500_tElNS2_12op_wrapper_tIlN6thrust24THRUST_300001_SM_1000_NS6system6detail7generic6detail21binary_search_functorINS8_6detail15normal_iteratorINS8_10device_ptrIjEEEENSC_18binary_search_lessENSC_3ubfEEENS8_12zip_iteratorIN4cuda3std3__45tupleIJNS8_17counting_iteratorIjNS8_11use_defaultESS_SS_EESI_EEEEEEEEEvT0_T1_,(.L_x_542 - _ZN3cub18CUB_300001_SM_10006detail8for_each13static_kernelINS2_12policy_hub_t12policy_500_tElNS2_12op_wrapper_tIlN6thrust24THRUST_300001_SM_1000_NS6system6detail7generic6detail21binary_search_functorINS8_6detail15normal_iteratorINS8_10device_ptrIjEEEENSC_18binary_search_lessENSC_3ubfEEENS8_12zip_iteratorIN4cuda3std3__45tupleIJNS8_17counting_iteratorIjNS8_11use_defaultESS_SS_EESI_EEEEEEEEEvT0_T1_)
        .other          _ZN3cub18CUB_300001_SM_10006detail8for_each13static_kernelINS2_12policy_hub_t12policy_500_tElNS2_12op_wrapper_tIlN6thrust24THRUST_300001_SM_1000_NS6system6detail7generic6detail21binary_search_functorINS8_6detail15normal_iteratorINS8_10device_ptrIjEEEENSC_18binary_search_lessENSC_3ubfEEENS8_12zip_iteratorIN4cuda3std3__45tupleIJNS8_17counting_iteratorIjNS8_11use_defaultESS_SS_EESI_EEEEEEEEEvT0_T1_,@"STO_CUDA_ENTRY STV_DEFAULT"
_ZN3cub18CUB_300001_SM_10006detail8for_each13static_kernelINS2_12policy_hub_t12policy_500_tElNS2_12op_wrapper_tIlN6thrust24THRUST_300001_SM_1000_NS6system6detail7generic6detail21binary_search_functorINS8_6detail15normal_iteratorINS8_10device_ptrIjEEEENSC_18binary_search_lessENSC_3ubfEEENS8_12zip_iteratorIN4cuda3std3__45tupleIJNS8_17counting_iteratorIjNS8_11use_defaultESS_SS_EESI_EEEEEEEEEvT0_T1_:
.text._ZN3cub18CUB_300001_SM_10006detail8for_each13static_kernelINS2_12policy_hub_t12policy_500_tElNS2_12op_wrapper_tIlN6thrust24THRUST_300001_SM_1000_NS6system6detail7generic6detail21binary_search_functorINS8_6detail15normal_iteratorINS8_10device_ptrIjEEEENSC_18binary_search_lessENSC_3ubfEEENS8_12zip_iteratorIN4cuda3std3__45tupleIJNS8_17counting_iteratorIjNS8_11use_defaultESS_SS_EESI_EEEEEEEEEvT0_T1_:
[----:B------:R-:W-:Y:S08]  /*0000*/  LDC R1, c[0x0][0x37c] ;  /* 0x0000df00ff017b82 */ /* 0x000ff00000000800 */
[----:B------:R-:W0:Y:S01]  /*0010*/  S2UR UR4, SR_CTAID.X ;  /* 0x00000000000479c3 */ /* 0x000e220000002500 */
[----:B------:R-:W1:Y:S01]  /*0020*/  LDCU.64 UR6, c[0x0][0x380] ;  /* 0x00007000ff0677ac */ /* 0x000e620008000a00 */
[----:B------:R-:W2:Y:S01]  /*0030*/  LDCU.64 UR10, c[0x0][0x358] ;  /* 0x00006b00ff0a77ac */ /* 0x000ea20008000a00 */
[----:B0-----:R-:W-:-:S04]  /*0040*/  UIMAD.WIDE.U32 UR4, UR4, 0x200, URZ ;  /* 0x00000200040478a5 */ /* 0x001fc8000f8e00ff */
[----:B-1----:R-:W-:-:S04]  /*0050*/  UIADD3 UR6, UP0, UPT, -UR4, UR6, URZ ;  /* 0x0000000604067290 */ /* 0x002fc8000ff1e1ff */
[----:B------:R-:W-:Y:S02]  /*0060*/  UIADD3.X UR7, UPT, UPT, ~UR5, UR7, URZ, UP0, !UPT ;  /* 0x0000000705077290 */ /* 0x000fe400087fe5ff */
[----:B------:R-:W-:-:S04]  /*0070*/  UISETP.GE.U32.AND UP0, UPT, UR6, 0x200, UPT ;  /* 0x000002000600788c */ /* 0x000fc8000bf06070 */
[----:B------:R-:W-:-:S09]  /*0080*/  UISETP.GE.AND.EX UP0, UPT, UR7, URZ, UPT, UP0 ;  /* 0x000000ff0700728c */ /* 0x000fd2000bf06300 */
[----:B--2---:R-:W-:Y:S05]  /*0090*/  BRA.U !UP0, `(.L_x_501) ;  /* 0x00000005084c7547 */ /* 0x004fea000b800000 */
[----:B------:R-:W0:Y:S01]  /*00a0*/  LDCU.64 UR6, c[0x0][0x3a0] ;  /* 0x00007400ff0677ac */ /* 0x000e220008000a00 */
[----:B------:R-:W1:Y:S01]  /*00b0*/  S2R R0, SR_TID.X ;  /* 0x0000000000007919 */ /* 0x000e620000002100 */
[----:B------:R-:W0:Y:S02]  /*00c0*/  LDCU.64 UR8, c[0x0][0x398] ;  /* 0x00007300ff0877ac */ /* 0x000e240008000a00 */
[----:B0-----:R-:W-:-:S04]  /*00d0*/  UIADD3 UR6, UP0, UPT, UR6, -UR8, URZ ;  /* 0x8000000806067290 */ /* 0x001fc8000ff1e0ff */
[----:B------:R-:W-:-:S04]  /*00e0*/  UIADD3.X UR7, UPT, UPT, UR7, ~UR9, URZ, UP0, !UPT ;  /* 0x8000000907077290 */ /* 0x000fc800087fe4ff */
[----:B------:R-:W-:Y:S02]  /*00f0*/  USHF.R.S64 UR6, UR6, 0x2, UR7 ;  /* 0x0000000206067899 */ /* 0x000fe40008001007 */
[----:B------:R-:W-:Y:S02]  /*0100*/  USHF.R.S32.HI UR7, URZ, 0x2, UR7 ;  /* 0x00000002ff077899 */ /* 0x000fe40008011407 */
[----:B------:R-:W-:-:S04]  /*0110*/  UISETP.GE.U32.AND UP0, UPT, UR6, 0x1, UPT ;  /* 0x000000010600788c */ /* 0x000fc8000bf06070 */
[----:B------:R-:W-:-:S09]  /*0120*/  UISETP.GE.AND.EX UP0, UPT, UR7, URZ, UPT, UP0 ;  /* 0x000000ff0700728c */ /* 0x000fd2000bf06300 */
[----:B-1----:R-:W-:Y:S05]  /*0130*/  BRA.U !UP0, `(.L_x_502) ;  /* 0x0000000508047547 */ /* 0x002fea000b800000 */
[----:B------:R-:W0:Y:S01]  /*0140*/  LDCU.64 UR14, c[0x0][0x390] ;  /* 0x00007200ff0e77ac */ /* 0x000e220008000a00 */
[----:B------:R-:W-:Y:S01]  /*0150*/  IADD3 R5, P0, PT, R0, UR4, RZ ;  /* 0x0000000400057c10 */ /* 0x000fe2000ff1e0ff */
[----:B------:R-:W-:Y:S01]  /*0160*/  IMAD.U32 R0, RZ, RZ, UR6 ;  /* 0x00000006ff007e24 */ /* 0x000fe2000f8e00ff */
[----:B------:R-:W-:Y:S01]  /*0170*/  BSSY.RECONVERGENT B0, `(.L_x_503) ;  /* 0x0000020000007945 */ /* 0x000fe20003800200 */
[----:B------:R-:W1:Y:S01]  /*0180*/  LDCU UR12, c[0x0][0x388] ;  /* 0x00007100ff0c77ac */ /* 0x000e620008000800 */
[----:B------:R-:W-:Y:S02]  /*0190*/  IMAD.MOV.U32 R17, RZ, RZ, RZ ;  /* 0x000000ffff117224 */ /* 0x000fe400078e00ff */
[----:B------:R-:W-:Y:S02]  /*01a0*/  IMAD.X R4, RZ, RZ, UR5, P0 ;  /* 0x00000005ff047e24 */ /* 0x000fe400080e06ff */
[----:B------:R-:W-:Y:S02]  /*01b0*/  IMAD.MOV.U32 R14, RZ, RZ, RZ ;  /* 0x000000ffff0e7224 */ /* 0x000fe400078e00ff */
[----:B------:R-:W-:Y:S01]  /*01c0*/  IMAD.MOV.U32 R13, RZ, RZ, R0 ;  /* 0x000000ffff0d7224 */ /* 0x000fe200078e0000 */
[----:B0-----:R-:W-:-:S04]  /*01d0*/  LEA R2, P0, R5, UR14, 0x2 ;  /* 0x0000000e05027c11 */ /* 0x001fc8000f8010ff */
[C---:B------:R-:W-:Y:S01]  /*01e0*/  LEA.HI.X R3, R5.reuse, UR15, R4, 0x2, P0 ;  /* 0x0000000f05037c11 */ /* 0x040fe200080f1404 */
[----:B------:R-:W-:Y:S02]  /*01f0*/  IMAD.U32 R4, RZ, RZ, UR7 ;  /* 0x00000007ff047e24 */ /* 0x000fe4000f8e00ff */
[----:B-1----:R-:W-:Y:S02]  /*0200*/  VIADD R5, R5, UR12 ;  /* 0x0000000c05057c36 */ /* 0x002fe40008000000 */
[----:B------:R-:W-:-:S07]  /*0210*/  IMAD.MOV.U32 R12, RZ, RZ, R4 ;  /* 0x000000ffff0c7224 */ /* 0x000fce00078e0004 */
.L_x_504:
[----:B------:R-:W-:-:S05]  /*0220*/  IADD3 R10, P0, PT, -R17, R13, RZ ;  /* 0x0000000d110a7210 */ /* 0x000fca0007f1e1ff */
[----:B------:R-:W-:-:S05]  /*0230*/  IMAD.X R11, R12, 0x1, ~R14, P0 ;  /* 0x000000010c0b7824 */ /* 0x000fca00000e0e0e */
[----:B------:R-:W-:-:S05]  /*0240*/  LEA.HI R10, P0, R11, R10, RZ, 0x1 ;  /* 0x0000000a0b0a7211 */ /* 0x000fca00078108ff */
[----:B------:R-:W-:-:S05]  /*0250*/  IMAD.X R11, RZ, RZ, R11, P0 ;  /* 0x000000ffff0b7224 */ /* 0x000fca00000e060b */
[--C-:B------:R-:W-:Y:S02]  /*0260*/  SHF.R.S64 R10, R10, 0x1, R11.reuse ;  /* 0x000000010a0a7819 */ /* 0x100fe4000000100b */
[----:B------:R-:W-:Y:S02]  /*0270*/  SHF.R.S32.HI R11, RZ, 0x1, R11 ;  /* 0x00000001ff0b7819 */ /* 0x000fe4000001140b */
[----:B------:R-:W-:-:S05]  /*0280*/  IADD3 R10, P0, PT, R17, R10, RZ ;  /* 0x0000000a110a7210 */ /* 0x000fca0007f1e0ff */
[----:B------:R-:W-:Y:S01]  /*0290*/  IMAD.X R11, R14, 0x1, R11, P0 ;  /* 0x000000010e0b7824 */ /* 0x000fe200000e060b */
[----:B------:R-:W-:-:S04]  /*02a0*/  LEA R6, P0, R10, UR8, 0x2 ;  /* 0x000000080a067c11 */ /* 0x000fc8000f8010ff */
[----:B------:R-:W-:-:S05]  /*02b0*/  LEA.HI.X R7, R10, UR9, R11, 0x2, P0 ;  /* 0x000000090a077c11 */ /* 0x000fca00080f140b */
[----:B------:R-:W2:Y:S01]  /*02c0*/  LDG.E R6, desc[UR10][R6.64] ;  /* 0x0000000a06067981 */ /* 0x000ea2000c1e1900 */
[----:B------:R-:W-:-:S05]  /*02d0*/  IADD3 R8, P1, PT, R10, 0x1, RZ ;  /* 0x000000010a087810 */ /* 0x000fca0007f3e0ff */
[----:B------:R-:W-:Y:S01]  /*02e0*/  IMAD.X R9, RZ, RZ, R11, P1 ;  /* 0x000000ffff097224 */ /* 0x000fe200008e060b */
[----:B--2---:R-:W-:-:S04]  /*02f0*/  ISETP.GE.U32.AND P0, PT, R5, R6, PT ;  /* 0x000000060500720c */ /* 0x004fc80003f06070 */
[----:B------:R-:W-:Y:S02]  /*0300*/  SEL R13, R10, R13, !P0 ;  /* 0x0000000d0a0d7207 */ /* 0x000fe40004000000 */
[----:B------:R-:W-:Y:S02]  /*0310*/  SEL R17, R17, R8, !P0 ;  /* 0x0000000811117207 */ /* 0x000fe40004000000 */
[----:B------:R-:W-:Y:S02]  /*0320*/  SEL R12, R11, R12, !P0 ;  /* 0x0000000c0b0c7207 */ /* 0x000fe40004000000 */
[----:B------:R-:W-:Y:S02]  /*0330*/  SEL R14, R14, R9, !P0 ;  /* 0x000000090e0e7207 */ /* 0x000fe40004000000 */
[----:B------:R-:W-:-:S04]  /*0340*/  ISETP.GE.U32.AND P0, PT, R17, R13, PT ;  /* 0x0000000d1100720c */ /* 0x000fc80003f06070 */
[----:B------:R-:W-:-:S13]  /*0350*/  ISETP.GE.AND.EX P0, PT, R14, R12, PT, P0 ;  /* 0x0000000c0e00720c */ /* 0x000fda0003f06300 */
[----:B------:R-:W-:Y:S05]  /*0360*/  @!P0 BRA `(.L_x_504) ;  /* 0xfffffffc00ac8947 */ /* 0x000fea000383ffff */
[----:B------:R-:W-:Y:S05]  /*0370*/  BSYNC.RECONVERGENT B0 ;  /* 0x0000000000007941 */ /* 0x000fea0003800200 */
.L_x_503:
[----:B------:R0:W-:Y:S01]  /*0380*/  STG.E desc[UR10][R2.64], R17 ;  /* 0x0000001102007986 */ /* 0x0001e2000c10190a */
[----:B------:R-:W-:Y:S01]  /*0390*/  BSSY.RECONVERGENT B0, `(.L_x_505) ;  /* 0x0000019000007945 */ /* 0x000fe20003800200 */
[----:B------:R-:W-:Y:S02]  /*03a0*/  VIADD R5, R5, 0x100 ;  /* 0x0000010005057836 */ /* 0x000fe40000000000 */
[----:B------:R-:W-:Y:S02]  /*03b0*/  IMAD.MOV.U32 R13, RZ, RZ, RZ ;  /* 0x000000ffff0d7224 */ /* 0x000fe400078e00ff */
[----:B------:R-:W-:-:S07]  /*03c0*/  IMAD.MOV.U32 R15, RZ, RZ, RZ ;  /* 0x000000ffff0f7224 */ /* 0x000fce00078e00ff */
.L_x_506:
[----:B------:R-:W-:-:S05]  /*03d0*/  IADD3 R11, P0, PT, R0, -R13, RZ ;  /* 0x8000000d000b7210 */ /* 0x000fca0007f1e0ff */
        /* <DEDUP_REMOVED lines=21> */
.L_x_505:
[----:B------:R-:W-:Y:S01]  /*0530*/  STG.E desc[UR10][R2.64+0x400], R13 ;  /* 0x0004000d02007986 */ /* 0x000fe2000c10190a */
[----:B------:R-:W-:Y:S05]  /*0540*/  EXIT ;  /* 0x000000000000794d */ /* 0x000fea0003800000 */
.L_x_502:
[----:B------:R-:W0:Y:S01]  /*0550*/  LDCU.64 UR6, c[0x0][0x390] ;  /* 0x00007200ff0677ac */ /* 0x000e220008000a00 */
[----:B------:R-:W-:-:S05]  /*0560*/  IADD3 R0, P0, PT, R0, UR4, RZ ;  /* 0x0000000400007c10 */ /* 0x000fca000ff1e0ff */
[----:B------:R-:W-:Y:S01]  /*0570*/  IMAD.X R3, RZ, RZ, UR5, P0 ;  /* 0x00000005ff037e24 */ /* 0x000fe200080e06ff */
[----:B0-----:R-:W-:-:S04]  /*0580*/  LEA R2, P0, R0, UR6, 0x2 ;  /* 0x0000000600027c11 */ /* 0x001fc8000f8010ff */
[----:B------:R-:W-:-:S05]  /*0590*/  LEA.HI.X R3, R0, UR7, R3, 0x2, P0 ;  /* 0x0000000700037c11 */ /* 0x000fca00080f1403 */
[----:B------:R-:W-:Y:S04]  /*05a0*/  STG.E desc[UR10][R2.64], RZ ;  /* 0x000000ff02007986 */ /* 0x000fe8000c10190a */
[----:B------:R-:W-:Y:S01]  /*05b0*/  STG.E desc[UR10][R2.64+0x400], RZ ;  /* 0x000400ff02007986 */ /* 0x000fe2000c10190a */
[----:B------:R-:W-:Y:S05]  /*05c0*/  EXIT ;  /* 0x000000000000794d */ /* 0x000fea0003800000 */
.L_x_501:
[----:B------:R-:W0:Y:S01]  /*05d0*/  LDCU.64 UR8, c[0x0][0x3a0] ;  /* 0x00007400ff0877ac */ /* 0x000e220008000a00 */
[----:B------:R-:W1:Y:S01]  /*05e0*/  S2R R13, SR_TID.X ;  /* 0x00000000000d7919 */ /* 0x000e620000002100 */
[----:B------:R-:W0:Y:S01]  /*05f0*/  LDCU.64 UR12, c[0x0][0x398] ;  /* 0x00007300ff0c77ac */ /* 0x000e220008000a00 */
[----:B------:R-:W-:Y:S02]  /*0600*/  USHF.R.S32.HI UR7, URZ, 0x1f, UR6 ;  /* 0x0000001fff077899 */ /* 0x000fe40008011406 */
[----:B0-----:R-:W-:-:S04]  /*0610*/  UIADD3 UR8, UP0, UPT, UR8, -UR12, URZ ;  /* 0x8000000c08087290 */ /* 0x001fc8000ff1e0ff */
[----:B------:R-:W-:-:S04]  /*0620*/  UIADD3.X UR9, UPT, UPT, UR9, ~UR13, URZ, UP0, !UPT ;  /* 0x8000000d09097290 */ /* 0x000fc800087fe4ff */
[----:B------:R-:W-:Y:S02]  /*0630*/  USHF.R.S64 UR8, UR8, 0x2, UR9 ;  /* 0x0000000208087899 */ /* 0x000fe40008001009 */
[----:B------:R-:W-:Y:S02]  /*0640*/  USHF.R.S32.HI UR9, URZ, 0x2, UR9 ;  /* 0x00000002ff097899 */ /* 0x000fe40008011409 */
[----:B------:R-:W-:-:S04]  /*0650*/  UISETP.GE.U32.AND UP0, UPT, UR8, 0x1, UPT ;  /* 0x000000010800788c */ /* 0x000fc8000bf06070 */
[----:B------:R-:W-:-:S09]  /*0660*/  UISETP.GE.AND.EX UP0, UPT, UR9, URZ, UPT, UP0 ;  /* 0x000000ff0900728c */ /* 0x000fd2000bf06300 */
[----:B-1----:R-:W-:Y:S05]  /*0670*/  BRA.U !UP0, `(.L_x_507) ;  /* 0x0000000508487547 */ /* 0x002fea000b800000 */
[----:B------:R-:W-:Y:S01]  /*0680*/  IMAD.U32 R0, RZ, RZ, UR7 ;  /* 0x00000007ff007e24 */ /* 0x000fe2000f8e00ff */
[----:B------:R-:W-:Y:S01]  /*0690*/  ISETP.LT.U32.AND P0, PT, R13, UR6, PT ;  /* 0x000000060d007c0c */ /* 0x000fe2000bf01070 */
[----:B------:R-:W-:Y:S01]  /*06a0*/  IMAD.U32 R4, RZ, RZ, UR9 ;  /* 0x00000009ff047e24 */ /* 0x000fe2000f8e00ff */
[----:B------:R-:W-:Y:S02]  /*06b0*/  BSSY.RECONVERGENT B0, `(.L_x_508) ;  /* 0x0000027000007945 */ /* 0x000fe40003800200 */
[----:B------:R-:W-:Y:S01]  /*06c0*/  ISETP.GT.AND.EX P0, PT, R0, RZ, PT, P0 ;  /* 0x000000ff0000720c */ /* 0x000fe20003f04300 */
[----:B------:R-:W-:-:S12]  /*06d0*/  IMAD.U32 R0, RZ, RZ, UR8 ;  /* 0x00000008ff007e24 */ /* 0x000fd8000f8e00ff */
[----:B------:R-:W-:Y:S05]  /*06e0*/  @!P0 BRA `(.L_x_509) ;  /* 0x00000000008c8947 */ /* 0x000fea0003800000 */
[----:B------:R-:W0:Y:S01]  /*06f0*/  LDCU UR8, c[0x0][0x388] ;  /* 0x00007100ff0877ac */ /* 0x000e220008000800 */
[----:B------:R-:W-:Y:S01]  /*0700*/  IADD3 R14, P0, PT, R13, UR4, RZ ;  /* 0x000000040d0e7c10 */ /* 0x000fe2000ff1e0ff */
[----:B------:R-:W-:Y:S01]  /*0710*/  BSSY.RECONVERGENT B1, `(.L_x_510) ;  /* 0x000001c000017945 */ /* 0x000fe20003800200 */
[----:B------:R-:W-:Y:S02]  /*0720*/  IMAD.MOV.U32 R11, RZ, RZ, RZ ;  /* 0x000000ffff0b7224 */ /* 0x000fe400078e00ff */
[----:B------:R-:W-:Y:S02]  /*0730*/  IMAD.MOV.U32 R12, RZ, RZ, RZ ;  /* 0x000000ffff0c7224 */ /* 0x000fe400078e00ff */
[----:B------:R-:W-:Y:S02]  /*0740*/  IMAD.MOV.U32 R10, RZ, RZ, R0 ;  /* 0x000000ffff0a7224 */ /* 0x000fe400078e0000 */
[----:B------:R-:W-:Y:S02]  /*0750*/  IMAD.MOV.U32 R9, RZ, RZ, R4 ;  /* 0x000000ffff097224 */ /* 0x000fe400078e0004 */
[----:B------:R-:W-:-:S02]  /*0760*/  IMAD.X R15, RZ, RZ, UR5, P0 ;  /* 0x00000005ff0f7e24 */ /* 0x000fc400080e06ff */
[----:B0-----:R-:W-:-:S07]  /*0770*/  VIADD R17, R14, UR8 ;  /* 0x000000080e117c36 */ /* 0x001fce0008000000 */
.L_x_511:
        /* <DEDUP_REMOVED lines=22> */
.L_x_510:
[----:B------:R-:W0:Y:S02]  /*08e0*/  LDCU.64 UR8, c[0x0][0x390] ;  /* 0x00007200ff0877ac */ /* 0x000e240008000a00 */
[----:B0-----:R-:W-:-:S04]  /*08f0*/  LEA R2, P0, R14, UR8, 0x2 ;  /* 0x000000080e027c11 */ /* 0x001fc8000f8010ff */
[----:B------:R-:W-:-:S05]  /*0900*/  LEA.HI.X R3, R14, UR9, R15, 0x2, P0 ;  /* 0x000000090e037c11 */ /* 0x000fca00080f140f */
[----:B------:R0:W-:Y:S04]  /*0910*/  STG.E desc[UR10][R2.64], R11 ;  /* 0x0000000b02007986 */ /* 0x0001e8000c10190a */
.L_x_509:
[----:B------:R-:W-:Y:S05]  /*0920*/  BSYNC.RECONVERGENT B0 ;  /* 0x0000000000007941 */ /* 0x000fea0003800200 */
.L_x_508:
[----:B0-----:R-:W-:Y:S02]  /*0930*/  VIADD R2, R13, 0x100 ;  /* 0x000001000d027836 */ /* 0x001fe40000000000 */
[----:B------:R-:W-:-:S03]  /*0940*/  IMAD.U32 R3, RZ, RZ, UR7 ;  /* 0x00000007ff037e24 */ /* 0x000fc6000f8e00ff */
[----:B------:R-:W-:-:S04]  /*0950*/  ISETP.LT.U32.AND P0, PT, R2, UR6, PT ;  /* 0x0000000602007c0c */ /* 0x000fc8000bf01070 */
[----:B------:R-:W-:-:S13]  /*0960*/  ISETP.GT.AND.EX P0, PT, R3, RZ, PT, P0 ;  /* 0x000000ff0300720c */ /* 0x000fda0003f04300 */
[----:B------:R-:W-:Y:S05]  /*0970*/  @!P0 EXIT ;  /* 0x000000000000894d */ /* 0x000fea0003800000 */
[----:B------:R-:W0:Y:S01]  /*0980*/  LDCU.64 UR8, c[0x0][0x390] ;  /* 0x00007200ff0877ac */ /* 0x000e220008000a00 */
[----:B------:R-:W-:Y:S01]  /*0990*/  IADD3 R5, P0, PT, R2, UR4, RZ ;  /* 0x0000000402057c10 */ /* 0x000fe2000ff1e0ff */
[----:B------:R-:W-:Y:S01]  /*09a0*/  BSSY.RECONVERGENT B0, `(.L_x_512) ;  /* 0x000001d000007945 */ /* 0x000fe20003800200 */
[----:B------:R-:W-:Y:S01]  /*09b0*/  IMAD.MOV.U32 R13, RZ, RZ, RZ ;  /* 0x000000ffff0d7224 */ /* 0x000fe200078e00ff */
[----:B------:R-:W1:Y:S01]  /*09c0*/  LDCU UR6, c[0x0][0x388] ;  /* 0x00007100ff0677ac */ /* 0x000e620008000800 */
[----:B------:R-:W-:Y:S02]  /*09d0*/  IMAD.MOV.U32 R15, RZ, RZ, RZ ;  /* 0x000000ffff0f7224 */ /* 0x000fe400078e00ff */
[----:B------:R-:W-:Y:S01]  /*09e0*/  IMAD.X R6, RZ, RZ, UR5, P0 ;  /* 0x00000005ff067e24 */ /* 0x000fe200080e06ff */
[----:B0-----:R-:W-:-:S04]  /*09f0*/  LEA R2, P0, R5, UR8, 0x2 ;  /* 0x0000000805027c11 */ /* 0x001fc8000f8010ff */
[C---:B------:R-:W-:Y:S01]  /*0a00*/  LEA.HI.X R3, R5.reuse, UR9, R6, 0x2, P0 ;  /* 0x0000000905037c11 */ /* 0x040fe200080f1406 */
[----:B-1----:R-:W-:-:S08]  /*0a10*/  VIADD R5, R5, UR6 ;  /* 0x0000000605057c36 */ /* 0x002fd00008000000 */
.L_x_513:
        /* <DEDUP_REMOVED lines=22> */
.L_x_512:
[----:B------:R-:W-:Y:S01]  /*0b80*/  STG.E desc[UR10][R2.64], R13 ;  /* 0x0000000d02007986 */ /* 0x000fe2000c10190a */
[----:B------:R-:W-:Y:S05]  /*0b90*/  EXIT ;  /* 0x000000000000794d */ /* 0x000fea0003800000 */
.L_x_507:
[----:B------:R-:W0:Y:S01]  /*0ba0*/  LDCU.64 UR8, c[0x0][0x390] ;  /* 0x00007200ff0877ac */ /* 0x000e220008000a00 */
[----:B------:R-:W-:Y:S01]  /*0bb0*/  IMAD.U32 R2, RZ, RZ, UR7 ;  /* 0x00000007ff027e24 */ /* 0x000fe2000f8e00ff */
[C---:B------:R-:W-:Y:S02]  /*0bc0*/  IADD3 R0, P1, PT, R13.reuse, UR4, RZ ;  /* 0x000000040d007c10 */ /* 0x040fe4000ff3e0ff */
[C---:B------:R-:W-:Y:S01]  /*0bd0*/  ISETP.LT.U32.AND P0, PT, R13.reuse, UR6, PT ;  /* 0x000000060d007c0c */ /* 0x040fe2000bf01070 */
[----:B------:R-:W-:Y:S02]  /*0be0*/  VIADD R13, R13, 0x100 ;  /* 0x000001000d0d7836 */ /* 0x000fe40000000000 */
[----:B------:R-:W-:Y:S01]  /*0bf0*/  IMAD.X R3, RZ, RZ, UR5, P1 ;  /* 0x00000005ff037e24 */ /* 0x000fe200088e06ff */
[----:B------:R-:W-:Y:S02]  /*0c00*/  ISETP.GT.AND.EX P0, PT, R2, RZ, PT, P0 ;  /* 0x000000ff0200720c */ /* 0x000fe40003f04300 */
[----:B------:R-:W-:-:S02]  /*0c10*/  ISETP.LT.U32.AND P1, PT, R13, UR6, PT ;  /* 0x000000060d007c0c */ /* 0x000fc4000bf21070 */
[----:B0-----:R-:W-:-:S04]  /*0c20*/  LEA R2, P2, R0, UR8, 0x2 ;  /* 0x0000000800027c11 */ /* 0x001fc8000f8410ff */
[----:B------:R-:W-:Y:S01]  /*0c30*/  LEA.HI.X R3, R0, UR9, R3, 0x2, P2 ;  /* 0x0000000900037c11 */ /* 0x000fe200090f1403 */
[----:B------:R-:W-:-:S04]  /*0c40*/  IMAD.U32 R0, RZ, RZ, UR7 ;  /* 0x00000007ff007e24 */ /* 0x000fc8000f8e00ff */
[----:B------:R0:W-:Y:S01]  /*0c50*/  @P0 STG.E desc[UR10][R2.64], RZ ;  /* 0x000000ff02000986 */ /* 0x0001e2000c10190a */
[----:B------:R-:W-:-:S13]  /*0c60*/  ISETP.GT.AND.EX P1, PT, R0, RZ, PT, P1 ;  /* 0x000000ff0000720c */ /* 0x000fda0003f24310 */
[----:B0-----:R-:W-:Y:S05]  /*0c70*/  @!P1 EXIT ;  /* 0x000000000000994d */ /* 0x001fea0003800000 */
[----:B------:R-:W-:Y:S01]  /*0c80*/  STG.E desc[UR10][R2.64+0x400], RZ ;  /* 0x000400ff02007986 */ /* 0x000fe2000c10190a */
[----:B------:R-:W-:Y:S05]  /*0c90*/  EXIT ;  /* 0x000000000000794d */ /* 0x000fea0003800000 */
.L_x_514:
        /* <DEDUP_REMOVED lines=14> */
.L_x_542:


//--------------------- .text._ZN3cub18CUB_300001_SM_10006detail8for_each13static_kernelINS2_12policy_hub_t12policy_500_tElNS2_12op_wrapper_tIlN6thrust24THRUST_300001_SM_1000_NS6system6detail7generic6detail21binary_search_functorINS8_6detail15normal_iteratorINS8_10device_ptrIjEEEENSC_18binary_search_lessENSC_3lbfEEENS8_12zip_iteratorIN4cuda3std3__45tupleIJNS8_17counting_iteratorIjNS8_11use_defaultESS_SS_EESI_EEEEEEEEEvT0_T1_ --------------------------
	.section	.text._ZN3cub18CUB_300001_SM_10006detail8for_each13static_kernelINS2_12policy_hub_t12policy_500_tElNS2_12op_wrapper_tIlN6thrust24THRUST_300001_SM_1000_NS6system6detail7generic6detail21binary_search_functorINS8_6detail15normal_iteratorINS8_10device_ptrIjEEEENSC_18binary_search_lessENSC_3lbfEEENS8_12zip_iteratorIN4cuda3std3__45tupleIJNS8_17counting_iteratorIjNS8_11use_defaultESS_SS_EESI_EEEEEEEEEvT0_T1_,"ax",@progbits
	.align	128
        .global         _ZN3cub18CUB_300001_SM_10006detail8for_each13static_kernelINS2_12policy_hub_t12policy_500_tElNS2_12op_wrapper_tIlN6thrust24THRUST_300001_SM_1000_NS6system6detail7generic6detail21binary_search_functorINS8_6detail15normal_iteratorINS8_10device_ptrIjEEEENSC_18binary_search_lessENSC_3lbfEEENS8_12zip_iteratorIN4cuda3std3__45tupleIJNS8_17counting_iteratorIjNS8_11use_defaultESS_SS_EESI_EEEEEEEEEvT0_T1_
        .type           _ZN3cub18CUB_300001_SM_10006detail8for_each13static_kernelINS2_12policy_hub_t12policy_500_tElNS2_12op_wrapper_tIlN6thrust24THRUST_300001_SM_1000_NS6system6detail7generic6detail21binary_search_functorINS8_6detail15normal_iteratorINS8_10device_ptrIjEEEENSC_18binary_search_lessENSC_3lbfEEENS8_12zip_iteratorIN4cuda3std3__45tupleIJNS8_17counting_iteratorIjNS8_11use_defaultESS_SS_EESI_EEEEEEEEEvT0_T1_,@function
        .size           _ZN3cub18CUB_300001_SM_10006detail8for_each13static_kernelINS2_12policy_hub_t12policy_500_tElNS2_12op_wrapper_tIlN6thrust24THRUST_300001_SM_1000_NS6system6detail7generic6detail21binary_search_functorINS8_6detail15normal_iteratorINS8_10device_ptrIjEEEENSC_18binary_search_lessENSC_3lbfEEENS8_12zip_iteratorIN4cuda3std3__45tupleIJNS8_17counting_iteratorIjNS8_11use_defaultESS_SS_EESI_EEEEEEEEEvT0_T1_,(.L_x_543 - _ZN3cub18CUB_300001_SM_10006detail8for_each13static_kernelINS2_12policy_hub_t12policy_500_tElNS2_12op_wrapper_tIlN6thrust24THRUST_300001_SM_1000_NS6system6detail7generic6detail21binary_search_functorINS8_6detail15normal_iteratorINS8_10device_ptrIjEEEENSC_18binary_search_lessENSC_3lbfEEENS8_12zip_iteratorIN4cuda3std3__45tupleIJNS8_17counting_iteratorIjNS8_11use_defaultESS_SS_EESI_EEEEEEEEEvT0_T1_)
        .other          _ZN3cub18CUB_300001_SM_10006detail8for_each13static_kernelINS2_12policy_hub_t12policy_500_tElNS2_12op_wrapper_tIlN6thrust24THRUST_300001_SM_1000_NS6system6detail7generic6detail21binary_search_functorINS8_6detail15normal_iteratorINS8_10device_ptrIjEEEENSC_18binary_search_lessENSC_3lbfEEENS8_12zip_iteratorIN4cuda3std3__45tupleIJNS8_17counting_iteratorIjNS8_11use_defaultESS_SS_EESI_EEEEEEEEEvT0_T1_,@"STO_CUDA_ENTRY STV_DEFAULT"
_ZN3cub18CUB_300001_SM_10006detail8for_each13static_kernelINS2_12policy_hub_t12policy_500_tElNS2_12op_wrapper_tIlN6thrust24THRUST_300001_SM_1000_NS6system6detail7generic6detail21binary_search_functorINS8_6detail15normal_iteratorINS8_10device_ptrIjEEEENSC_18binary_search_lessENSC_3lbfEEENS8_12zip_iteratorIN4cuda3std3__45tupleIJNS8_17counting_iteratorIjNS8_11use_defaultESS_SS_EESI_EEEEEEEEEvT0_T1_:
.text._ZN3cub18CUB_300001_SM_10006detail8for_each13static_kernelINS2_12policy_hub_t12policy_500_tElNS2_12op_wrapper_tIlN6thrust24THRUST_300001_SM_1000_NS6system6detail7generic6detail21binary_search_functorINS8_6detail15normal_iteratorINS8_10device_ptrIjEEEENSC_18binary_search_lessENSC_3lbfEEENS8_12zip_iteratorIN4cuda3std3__45tupleIJNS8_17counting_iteratorIjNS8_11use_defaultESS_SS_EESI_EEEEEEEEEvT0_T1_:
        /* <DEDUP_REMOVED lines=34> */
.L_x_518:
        /* <DEDUP_REMOVED lines=22> */
.L_x_517:
[----:B------:R0:W-:Y:S01]  /*0380*/  STG.E desc[UR10][R2.64], R17 ;  /* 0x0000001102007986 */ /* 0x0001e2000c10190a */
[----:B------:R-:W-:Y:S01]  /*0390*/  BSSY.RECONVERGENT B0, `(.L_x_519) ;  /* 0x0000019000007945 */ /* 0x000fe20003800200 */
[----:B------:R-:W-:Y:S02]  /*03a0*/  VIADD R5, R5, 0x100 ;  /* 0x0000010005057836 */ /* 0x000fe40000000000 */
[----:B------:R-:W-:Y:S02]  /*03b0*/  IMAD.MOV.U32 R13, RZ, RZ, RZ ;  /* 0x000000ffff0d7224 */ /* 0x000fe400078e00ff */
[----:B------:R-:W-:-:S07]  /*03c0*/  IMAD.MOV.U32 R15, RZ, RZ, RZ ;  /* 0x000000ffff0f7224 */ /* 0x000fce00078e00ff */
.L_x_520:
        /* <DEDUP_REMOVED lines=22> */
.L_x_519:
[----:B------:R-:W-:Y:S01]  /*0530*/  STG.E desc[UR10][R2.64+0x400], R13 ;  /* 0x0004000d02007986 */ /* 0x000fe2000c10190a */
[----:B------:R-:W-:Y:S05]  /*0540*/  EXIT ;  /* 0x000000000000794d */ /* 0x000fea0003800000 */
.L_x_516:
        /* <DEDUP_REMOVED lines=8> */
.L_x_515:
        /* <DEDUP_REMOVED lines=27> */
.L_x_525:
        /* <DEDUP_REMOVED lines=22> */
.L_x_524:
[----:B------:R-:W0:Y:S02]  /*08e0*/  LDCU.64 UR8, c[0x0][0x390] ;  /* 0x00007200ff0877ac */ /* 0x000e240008000a00 */
[----:B0-----:R-:W-:-:S04]  /*08f0*/  LEA R2, P0, R14, UR8, 0x2 ;  /* 0x000000080e027c11 */ /* 0x001fc8000f8010ff */
[----:B------:R-:W-:-:S05]  /*0900*/  LEA.HI.X R3, R14, UR9, R15, 0x2, P0 ;  /* 0x000000090e037c11 */ /* 0x000fca00080f140f */
[----:B------:R0:W-:Y:S04]  /*0910*/  STG.E desc[UR10][R2.64], R11 ;  /* 0x0000000b02007986 */ /* 0x0001e8000c10190a */
.L_x_523:
[----:B------:R-:W-:Y:S05]  /*0920*/  BSYNC.RECONVERGENT B0 ;  /* 0x0000000000007941 */ /* 0x000fea0003800200 */
.L_x_522:
        /* <DEDUP_REMOVED lines=15> */
.L_x_527:
        /* <DEDUP_REMOVED lines=22> */
.L_x_526:
[----:B------:R-:W-:Y:S01]  /*0b80*/  STG.E desc[UR10][R2.64], R13 ;  /* 0x0000000d02007986 */ /* 0x000fe2000c10190a */
[----:B------:R-:W-:Y:S05]  /*0b90*/  EXIT ;  /* 0x000000000000794d */ /* 0x000fea0003800000 */
.L_x_521:
        /* <DEDUP_REMOVED lines=16> */
.L_x_528:
        /* <DEDUP_REMOVED lines=14> */
.L_x_543:


//--------------------- .text._ZN3cub18CUB_300001_SM_10006detail8for_each13static_kernelINS2_12policy_hub_t12policy_500_tEmN6thrust24THRUST_300001_SM_1000_NS8cuda_cub20__uninitialized_fill7functorINS7_10device_ptrIjEEjEEEEvT0_T1_ --------------------------
	.section	.text._ZN3cub18CUB_300001_SM_10006detail8for_each13static_kernelINS2_12policy_hub_t12policy_500_tEmN6thrust24THRUST_300001_SM_1000_NS8cuda_cub20__uninitialized_fill7functorINS7_10device_ptrIjEEjEEEEvT0_T1_,"ax",@progbits
	.align	128
        .global         _ZN3cub18CUB_300001_SM_10006detail8for_each13static_kernelINS2_12policy_hub_t12policy_500_tEmN6thrust24THRUST_300001_SM_1000_NS8cuda_cub20__uninitialized_fill7functorINS7_10device_ptrIjEEjEEEEvT0_T1_
        .type           _ZN3cub18CUB_300001_SM_10006detail8for_each13static_kernelINS2_12policy_hub_t12policy_500_tEmN6thrust24THRUST_300001_SM_1000_NS8cuda_cub20__uninitialized_fill7functorINS7_10device_ptrIjEEjEEEEvT0_T1_,@function
        .size           _ZN3cub18CUB_300001_SM_10006detail8for_each13static_kernelINS2_12policy_hub_t12policy_500_tEmN6thrust24THRUST_300001_SM_1000_NS8cuda_cub20__uninitialized_fill7functorINS7_10device_ptrIjEEjEEEEvT0_T1_,(.L_x_544 - _ZN3cub18CUB_300001_SM_10006detail8for_each13static_kernelINS2_12policy_hub_t12policy_500_tEmN6thrust24THRUST_300001_SM_1000_NS8cuda_cub20__uninitialized_fill7functorINS7_10device_ptrIjEEjEEEEvT0_T1_)
        .other          _ZN3cub18CUB_300001_SM_10006detail8for_each13static_kernelINS2_12policy_hub_t12policy_500_tEmN6thrust24THRUST_300001_SM_1000_NS8cuda_cub20__uninitialized_fill7functorINS7_10device_ptrIjEEjEEEEvT0_T1_,@"STO_CUDA_ENTRY STV_DEFAULT"
_ZN3cub18CUB_300001_SM_10006detail8for_each13static_kernelINS2_12policy_hub_t12policy_500_tEmN6thrust24THRUST_300001_SM_1000_NS8cuda_cub20__uninitialized_fill7functorINS7_10device_ptrIjEEjEEEEvT0_T1_:
.text._ZN3cub18CUB_300001_SM_10006detail8for_each13static_kernelINS2_12policy_hub_t12policy_500_tEmN6thrust24THRUST_300001_SM_1000_NS8cuda_cub20__uninitialized_fill7functorINS7_10device_ptrIjEEjEEEEvT0_T1_:
        /* <DEDUP_REMOVED lines=8> */
[----:B------:R-:W-:-:S09]  /*0080*/  UISETP.GE.U32.AND.EX UP0, UPT, UR7, URZ, UPT, UP0 ;  /* 0x000000ff0700728c */ /* 0x000fd2000bf06100 */
[----:B--2---:R-:W-:Y:S05]  /*0090*/  BRA.U !UP0, `(.L_x_529) ;  /* 0x0000000108287547 */ /* 0x004fea000b800000 */
[----:B------:R-:W0:Y:S01]  /*00a0*/  S2R R0, SR_TID.X ;  /* 0x0000000000007919 */ /* 0x000e220000002100 */
[----:B------:R-:W1:Y:S01]  /*00b0*/  LDCU.64 UR6, c[0x0][0x388] ;  /* 0x00007100ff0677ac */ /* 0x000e620008000a00 */
[----:B------:R-:W2:Y:S01]  /*00c0*/  LDC R5, c[0x0][0x390] ;  /* 0x0000e400ff057b82 */ /* 0x000ea20000000800 */
[----:B0-----:R-:W-:-:S05]  /*00d0*/  IADD3 R0, P0, PT, R0, UR4, RZ ;  /* 0x0000000400007c10 */ /* 0x001fca000ff1e0ff */
[----:B------:R-:W-:Y:S01]  /*00e0*/  IMAD.X R3, RZ, RZ, UR5, P0 ;  /* 0x00000005ff037e24 */ /* 0x000fe200080e06ff */
[----:B-1----:R-:W-:-:S04]  /*00f0*/  LEA R2, P0, R0, UR6, 0x2 ;  /* 0x0000000600027c11 */ /* 0x002fc8000f8010ff */
[----:B------:R-:W-:-:S05]  /*0100*/  LEA.HI.X R3, R0, UR7, R3, 0x2, P0 ;  /* 0x0000000700037c11 */ /* 0x000fca00080f1403 */
[----:B--2---:R-:W-:Y:S04]  /*0110*/  STG.E desc[UR8][R2.64], R5 ;  /* 0x0000000502007986 */ /* 0x004fe8000c101908 */
[----:B------:R-:W-:Y:S01]  /*0120*/  STG.E desc[UR8][R2.64+0x400], R5 ;  /* 0x0004000502007986 */ /* 0x000fe2000c101908 */
[----:B------:R-:W-:Y:S05]  /*0130*/  EXIT ;  /* 0x000000000000794d */ /* 0x000fea0003800000 */
.L_x_529:
[----:B------:R-:W0:Y:S01]  /*0140*/  S2R R0, SR_TID.X ;  /* 0x0000000000007919 */ /* 0x000e220000002100 */
[----:B------:R-:W-:Y:S01]  /*0150*/  IMAD.U32 R2, RZ, RZ, UR7 ;  /* 0x00000007ff027e24 */ /* 0x000fe2000f8e00ff */
[----:B------:R-:W1:Y:S01]  /*0160*/  LDCU.64 UR10, c[0x0][0x388] ;  /* 0x00007100ff0a77ac */ /* 0x000e620008000a00 */
[----:B------:R-:W-:Y:S01]  /*0170*/  IMAD.U32 R4, RZ, RZ, UR7 ;  /* 0x00000007ff047e24 */ /* 0x000fe2000f8e00ff */
[----:B0-----:R-:W-:-:S04]  /*0180*/  ISETP.LT.U32.AND P0, PT, R0, UR6, PT ;  /* 0x0000000600007c0c */ /* 0x001fc8000bf01070 */
[----:B------:R-:W-:Y:S01]  /*0190*/  ISETP.GT.U32.AND.EX P0, PT, R2, RZ, PT, P0 ;  /* 0x000000ff0200720c */ /* 0x000fe20003f04100 */
[C---:B------:R-:W-:Y:S01]  /*01a0*/  VIADD R2, R0.reuse, 0x100 ;  /* 0x0000010000027836 */ /* 0x040fe20000000000 */
[----:B------:R-:W-:-:S04]  /*01b0*/  IADD3 R0, P2, PT, R0, UR4, RZ ;  /* 0x0000000400007c10 */ /* 0x000fc8000ff5e0ff */
[----:B------:R-:W-:Y:S01]  /*01c0*/  ISETP.LT.U32.AND P1, PT, R2, UR6, PT ;  /* 0x0000000602007c0c */ /* 0x000fe2000bf21070 */
[----:B------:R-:W-:Y:S01]  /*01d0*/  IMAD.X R3, RZ, RZ, UR5, P2 ;  /* 0x00000005ff037e24 */ /* 0x000fe200090e06ff */
[----:B-1----:R-:W-:Y:S02]  /*01e0*/  LEA R2, P2, R0, UR10, 0x2 ;  /* 0x0000000a00027c11 */ /* 0x002fe4000f8410ff */
[----:B------:R-:W-:Y:S02]  /*01f0*/  ISETP.GT.U32.AND.EX P1, PT, R4, RZ, PT, P1 ;  /* 0x000000ff0400720c */ /* 0x000fe40003f24110 */
[----:B------:R-:W-:Y:S01]  /*0200*/  LEA.HI.X R3, R0, UR11, R3, 0x2, P2 ;  /* 0x0000000b00037c11 */ /* 0x000fe200090f1403 */
[----:B------:R-:W0:Y:S04]  /*0210*/  @P0 LDC R5, c[0x0][0x390] ;  /* 0x0000e400ff050b82 */ /* 0x000e280000000800 */
[----:B0-----:R0:W-:Y:S06]  /*0220*/  @P0 STG.E desc[UR8][R2.64], R5 ;  /* 0x0000000502000986 */ /* 0x0011ec000c101908 */
[----:B------:R-:W-:Y:S05]  /*0230*/  @!P1 EXIT ;  /* 0x000000000000994d */ /* 0x000fea0003800000 */
[----:B0-----:R-:W0:Y:S02]  /*0240*/  LDC R5, c[0x0][0x390] ;  /* 0x0000e400ff057b82 */ /* 0x001e240000000800 */
[----:B0-----:R-:W-:Y:S01]  /*0250*/  STG.E desc[UR8][R2.64+0x400], R5 ;  /* 0x0004000502007986 */ /* 0x001fe2000c101908 */
[----:B------:R-:W-:Y:S05]  /*0260*/  EXIT ;  /* 0x000000000000794d */ /* 0x000fea0003800000 */
.L_x_530:
        /* <DEDUP_REMOVED lines=9> */
.L_x_544:


//--------------------- .text._ZN3cub18CUB_300001_SM_10006detail11EmptyKernelIvEEvv --------------------------
	.section	.text._ZN3cub18CUB_300001_SM_10006detail11EmptyKernelIvEEvv,"ax",@progbits
	.align	128
        .global         _ZN3cub18CUB_300001_SM_10006detail11EmptyKernelIvEEvv
        .type           _ZN3cub18CUB_300001_SM_10006detail11EmptyKernelIvEEvv,@function
        .size           _ZN3cub18CUB_300001_SM_10006detail11EmptyKernelIvEEvv,(.L_x_545 - _ZN3cub18CUB_300001_SM_10006detail11EmptyKernelIvEEvv)
        .other          _ZN3cub18CUB_300001_SM_10006detail11EmptyKernelIvEEvv,@"STO_CUDA_ENTRY STV_DEFAULT"
_ZN3cub18CUB_300001_SM_10006detail11EmptyKernelIvEEvv:
.text._ZN3cub18CUB_300001_SM_10006detail11EmptyKernelIvEEvv:
[----:B------:R-:W-:Y:S01]  /*0000*/  LDC R1, c[0x0][0x37c] ;  /* 0x0000df00ff017b82 */ /* 0x000fe20000000800 */
[----:B------:R-:W-:Y:S05]  /*0010*/  EXIT ;  /* 0x000000000000794d */ /* 0x000fea0003800000 */
.L_x_531:
        /* <DEDUP_REMOVED lines=14> */
.L_x_545:


//--------------------- .nv.shared._ZN3cub18CUB_300001_SM_10006detail10radix_sort29DeviceRadixSortOnesweepKernelINS1_5radix10policy_hubIjjyE10Policy1000ELNS0_9SortOrderE0EjjyiiNS1_21identity_decomposer_tEEEvPT5_SB_PT3_PKSC_PT1_PKSG_PT2_PKSK_T4_iiT6_ --------------------------
	.section	.nv.shared._ZN3cub18CUB_300001_SM_10006detail10radix_sort29DeviceRadixSortOnesweepKernelINS1_5radix10policy_hubIjjyE10Policy1000ELNS0_9SortOrderE0EjjyiiNS1_21identity_decomposer_tEEEvPT5_SB_PT3_PKSC_PT1_PKSG_PT2_PKSK_T4_iiT6_,"aw",@nobits
	.sectionflags	@""
	.align	16
.nv.shared._ZN3cub18CUB_300001_SM_10006detail10radix_sort29DeviceRadixSortOnesweepKernelINS1_5radix10policy_hubIjjyE10Policy1000ELNS0_9SortOrderE0EjjyiiNS1_21identity_decomposer_tEEEvPT5_SB_PT3_PKSC_PT1_PKSG_PT2_PKSK_T4_iiT6_:
	.zero		29184


//--------------------- .nv.shared.reserved.0     --------------------------
	.section	.nv.shared.reserved.0,"aw",@nobits
	.weak		__nv_reservedSMEM_offset_0_alias
	.size		__nv_reservedSMEM_offset_0_alias, 0, 64
	.other		__nv_reservedSMEM_offset_0_alias,@"STO_CUDA_RESERVED_SHARED STV_DEFAULT"
__nv_reservedSMEM_offset_0_alias:
	.zero		0
	.zero		64


//--------------------- .nv.global                --------------------------
	.section	.nv.global,"aw",@nobits
.nv.global:
	.type		_ZN34_INTERNAL_9cc698fb_4_k_cu_2b774f136thrust24THRUST_300001_SM_1000_NS12placeholders2_8E,@object
	.size		_ZN34_INTERNAL_9cc698fb_4_k_cu_2b774f136thrust24THRUST_300001_SM_1000_NS12placeholders2_8E,(_ZN34_INTERNAL_9cc698fb_4_k_cu_2b774f134cuda3std3__436_GLOBAL__N__9cc698fb_4_k_cu_2b774f136ignoreE - _ZN34_INTERNAL_9cc698fb_4_k_cu_2b774f136thrust24THRUST_300001_SM_1000_NS12placeholders2_8E)
_ZN34_INTERNAL_9cc698fb_4_k_cu_2b774f136thrust24THRUST_300001_SM_1000_NS12placeholders2_8E:
	.zero		1
	.type		_ZN34_INTERNAL_9cc698fb_4_k_cu_2b774f134cuda3std3__436_GLOBAL__N__9cc698fb_4_k_cu_2b774f136ignoreE,@object
	.size		_ZN34_INTERNAL_9cc698fb_4_k_cu_2b774f134cuda3std3__436_GLOBAL__N__9cc698fb_4_k_cu_2b774f136ignoreE,(_ZN34_INTERNAL_9cc698fb_4_k_cu_2b774f134cuda3std6ranges3__45__cpo4dataE - _ZN34_INTERNAL_9cc698fb_4_k_cu_2b774f134cuda3std3__436_GLOBAL__N__9cc698fb_4_k_cu_2b774f136ignoreE)
_ZN34_INTERNAL_9cc698fb_4_k_cu_2b774f134cuda3std3__436_GLOBAL__N__9cc698fb_4_k_cu_2b774f136ignoreE:
	.zero		1
	.type		_ZN34_INTERNAL_9cc698fb_4_k_cu_2b774f134cuda3std6ranges3__45__cpo4dataE,@object
	.size		_ZN34_INTERNAL_9cc698fb_4_k_cu_2b774f134cuda3std6ranges3__45__cpo4dataE,(_ZN34_INTERNAL_9cc698fb_4_k_cu_2b774f136thrust24THRUST_300001_SM_1000_NS6system3cpp3parE - _ZN34_INTERNAL_9cc698fb_4_k_cu_2b774f134cuda3std6ranges3__45__cpo4dataE)
_ZN34_INTERNAL_9cc698fb_4_k_cu_2b774f134cuda3std6ranges3__45__cpo4dataE:
	.zero		1
	.type		_ZN34_INTERNAL_9cc698fb_4_k_cu_2b774f136thrust24THRUST_300001_SM_1000_NS6system3cpp3parE,@object
	.size		_ZN34_INTERNAL_9cc698fb_4_k_cu_2b774f136thrust24THRUST_300001_SM_1000_NS6system3cpp3parE,(_ZN34_INTERNAL_9cc698fb_4_k_cu_2b774f134cuda3std3__45__cpo5beginE - _ZN34_INTERNAL_9cc698fb_4_k_cu_2b774f136thrust24THRUST_300001_SM_1000_NS6system3cpp3parE)
_ZN34_INTERNAL_9cc698fb_4_k_cu_2b774f136thrust24THRUST_300001_SM_1000_NS6system3cpp3parE:
	.zero		1
	.type		_ZN34_INTERNAL_9cc698fb_4_k_cu_2b774f134cuda3std3__45__cpo5beginE,@object
	.size		_ZN34_INTERNAL_9cc698fb_4_k_cu_2b774f134cuda3std3__45__cpo5beginE,(_ZN34_INTERNAL_9cc698fb_4_k_cu_2b774f134cuda3std6ranges3__45__cpo5beginE - _ZN34_INTERNAL_9cc698fb_4_k_cu_2b774f134cuda3std3__45__cpo5beginE)
_ZN34_INTERNAL_9cc698fb_4_k_cu_2b774f134cuda3std3__45__cpo5beginE:
	.zero		1
	.type		_ZN34_INTERNAL_9cc698fb_4_k_cu_2b774f134cuda3std6ranges3__45__cpo5beginE,@object
	.size		_ZN34_INTERNAL_9cc698fb_4_k_cu_2b774f134cuda3std6ranges3__45__cpo5beginE,(_ZN34_INTERNAL_9cc698fb_4_k_cu_2b774f136thrust24THRUST_300001_SM_1000_NS6deviceE - _ZN34_INTERNAL_9cc698fb_4_k_cu_2b774f134cuda3std6ranges3__45__cpo5beginE)
_ZN34_INTERNAL_9cc698fb_4_k_cu_2b774f134cuda3std6ranges3__45__cpo5beginE:
	.zero		1
	.type		_ZN34_INTERNAL_9cc698fb_4_k_cu_2b774f136thrust24THRUST_300001_SM_1000_NS6deviceE,@object
	.size		_ZN34_INTERNAL_9cc698fb_4_k_cu_2b774f136thrust24THRUST_300001_SM_1000_NS6deviceE,(_ZN34_INTERNAL_9cc698fb_4_k_cu_2b774f134cuda3std3__47nulloptE - _ZN34_INTERNAL_9cc698fb_4_k_cu_2b774f136thrust24THRUST_300001_SM_1000_NS6deviceE)
_ZN34_INTERNAL_9cc698fb_4_k_cu_2b774f136thrust24THRUST_300001_SM_1000_NS6deviceE:
	.zero		1
	.type		_ZN34_INTERNAL_9cc698fb_4_k_cu_2b774f134cuda3std3__47nulloptE,@object
	.size		_ZN34_INTERNAL_9cc698fb_4_k_cu_2b774f134cuda3std3__47nulloptE,(_ZN34_INTERNAL_9cc698fb_4_k_cu_2b774f134cuda3std6ranges3__45__cpo8distanceE - _ZN34_INTERNAL_9cc698fb_4_k_cu_2b774f134cuda3std3__47nulloptE)
_ZN34_INTERNAL_9cc698fb_4_k_cu_2b774f134cuda3std3__47nulloptE:
	.zero		1
	.type		_ZN34_INTERNAL_9cc698fb_4_k_cu_2b774f134cuda3std6ranges3__45__cpo8distanceE,@object
	.size		_ZN34_INTERNAL_9cc698fb_4_k_cu_2b774f134cuda3std6ranges3__45__cpo8distanceE,(_ZN34_INTERNAL_9cc698fb_4_k_cu_2b774f136thrust24THRUST_300001_SM_1000_NS12placeholders2_4E - _ZN34_INTERNAL_9cc698fb_4_k_cu_2b774f134cuda3std6ranges3__45__cpo8distanceE)
_ZN34_INTERNAL_9cc698fb_4_k_cu_2b774f134cuda3std6ranges3__45__cpo8distanceE:
	.zero		1
	.type		_ZN34_INTERNAL_9cc698fb_4_k_cu_2b774f136thrust24THRUST_300001_SM_1000_NS12placeholders2_4E,@object
	.size		_ZN34_INTERNAL_9cc698fb_4_k_cu_2b774f136thrust24THRUST_300001_SM_1000_NS12placeholders2_4E,(_ZN34_INTERNAL_9cc698fb_4_k_cu_2b774f134cuda3std3__45__cpo6rbeginE - _ZN34_INTERNAL_9cc698fb_4_k_cu_2b774f136thrust24THRUST_300001_SM_1000_NS12placeholders2_4E)
_ZN34_INTERNAL_9cc698fb_4_k_cu_2b774f136thrust24THRUST_300001_SM_1000_NS12placeholders2_4E:
	.zero		1
	.type		_ZN34_INTERNAL_9cc698fb_4_k_cu_2b774f134cuda3std3__45__cpo6rbeginE,@object
	.size		_ZN34_INTERNAL_9cc698fb_4_k_cu_2b774f134cuda3std3__45__cpo6rbeginE,(_ZN34_INTERNAL_9cc698fb_4_k_cu_2b774f134cuda3std6ranges3__45__cpo7advanceE - _ZN34_INTERNAL_9cc698fb_4_k_cu_2b774f134cuda3std3__45__cpo6rbeginE)
_ZN34_INTERNAL_9cc698fb_4_k_cu_2b774f134cuda3std3__45__cpo6rbeginE:
	.zero		1
	.type		_ZN34_INTERNAL_9cc698fb_4_k_cu_2b774f134cuda3std6ranges3__45__cpo7advanceE,@object
	.size		_ZN34_INTERNAL_9cc698fb_4_k_cu_2b774f134cuda3std6ranges3__45__cpo7advanceE,(_ZN34_INTERNAL_9cc698fb_4_k_cu_2b774f136thrust24THRUST_300001_SM_1000_NS12placeholders3_10E - _ZN34_INTERNAL_9cc698fb_4_k_cu_2b774f134cuda3std6ranges3__45__cpo7advanceE)
_ZN34_INTERNAL_9cc698fb_4_k_cu_2b774f134cuda3std6ranges3__45__cpo7advanceE:
	.zero		1
	.type		_ZN34_INTERNAL_9cc698fb_4_k_cu_2b774f136thrust24THRUST_300001_SM_1000_NS12placeholders3_10E,@object
	.size		_ZN34_INTERNAL_9cc698fb_4_k_cu_2b774f136thrust24THRUST_300001_SM_1000_NS12placeholders3_10E,(_ZN34_INTERNAL_9cc698fb_4_k_cu_2b774f134cuda3std3__48in_placeE - _ZN34_INTERNAL_9cc698fb_4_k_cu_2b774f136thrust24THRUST_300001_SM_1000_NS12placeholders3_10E)
_ZN34_INTERNAL_9cc698fb_4_k_cu_2b774f136thrust24THRUST_300001_SM_1000_NS12placeholders3_10E:
	.zero		1
	.type		_ZN34_INTERNAL_9cc698fb_4_k_cu_2b774f134cuda3std3__48in_placeE,@object
	.size		_ZN34_INTERNAL_9cc698fb_4_k_cu_2b774f134cuda3std3__48in_placeE,(_ZN34_INTERNAL_9cc698fb_4_k_cu_2b774f134cuda3std6ranges3__45__cpo4sizeE - _ZN34_INTERNAL_9cc698fb_4_k_cu_2b774f134cuda3std3__48in_placeE)
_ZN34_INTERNAL_9cc698fb_4_k_cu_2b774f134cuda3std3__48in_placeE:
	.zero		1
	.type		_ZN34_INTERNAL_9cc698fb_4_k_cu_2b774f134cuda3std6ranges3__45__cpo4sizeE,@object
	.size		_ZN34_INTERNAL_9cc698fb_4_k_cu_2b774f134cuda3std6ranges3__45__cpo4sizeE,(_ZN34_INTERNAL_9cc698fb_4_k_cu_2b774f136thrust24THRUST_300001_SM_1000_NS12placeholders2_2E - _ZN34_INTERNAL_9cc698fb_4_k_cu_2b774f134cuda3std6ranges3__45__cpo4sizeE)
_ZN34_INTERNAL_9cc698fb_4_k_cu_2b774f134cuda3std6ranges3__45__cpo4sizeE:
	.zero		1
	.type		_ZN34_INTERNAL_9cc698fb_4_k_cu_2b774f136thrust24THRUST_300001_SM_1000_NS12placeholders2_2E,@object
	.size		_ZN34_INTERNAL_9cc698fb_4_k_cu_2b774f136thrust24THRUST_300001_SM_1000_NS12placeholders2_2E,(_ZN34_INTERNAL_9cc698fb_4_k_cu_2b774f134cuda3std3__45__cpo6cbeginE - _ZN34_INTERNAL_9cc698fb_4_k_cu_2b774f136thrust24THRUST_300001_SM_1000_NS12placeholders2_2E)
_ZN34_INTERNAL_9cc698fb_4_k_cu_2b774f136thrust24THRUST_300001_SM_1000_NS12placeholders2_2E:
	.zero		1
	.type		_ZN34_INTERNAL_9cc698fb_4_k_cu_2b774f134cuda3std3__45__cpo6cbeginE,@object
	.size		_ZN34_INTERNAL_9cc698fb_4_k_cu_2b774f134cuda3std3__45__cpo6cbeginE,(_ZN34_INTERNAL_9cc698fb_4_k_cu_2b774f134cuda3std6ranges3__45__cpo6cbeginE - _ZN34_INTERNAL_9cc698fb_4_k_cu_2b774f134cuda3std3__45__cpo6cbeginE)
_ZN34_INTERNAL_9cc698fb_4_k_cu_2b774f134cuda3std3__45__cpo6cbeginE:
	.zero		1
	.type		_ZN34_INTERNAL_9cc698fb_4_k_cu_2b774f134cuda3std6ranges3__45__cpo6cbeginE,@object
	.size		_ZN34_INTERNAL_9cc698fb_4_k_cu_2b774f134cuda3std6ranges3__45__cpo6cbeginE,(_ZN34_INTERNAL_9cc698fb_4_k_cu_2b774f136thrust24THRUST_300001_SM_1000_NS12placeholders2_6E - _ZN34_INTERNAL_9cc698fb_4_k_cu_2b774f134cuda3std6ranges3__45__cpo6cbeginE)
_ZN34_INTERNAL_9cc698fb_4_k_cu_2b774f134cuda3std6ranges3__45__cpo6cbeginE:
	.zero		1
	.type		_ZN34_INTERNAL_9cc698fb_4_k_cu_2b774f136thrust24THRUST_300001_SM_1000_NS12placeholders2_6E,@object
	.size		_ZN34_INTERNAL_9cc698fb_4_k_cu_2b774f136thrust24THRUST_300001_SM_1000_NS12placeholders2_6E,(_ZN34_INTERNAL_9cc698fb_4_k_cu_2b774f134cuda3std3__45__cpo7crbeginE - _ZN34_INTERNAL_9cc698fb_4_k_cu_2b774f136thrust24THRUST_300001_SM_1000_NS12placeholders2_6E)
_ZN34_INTERNAL_9cc698fb_4_k_cu_2b774f136thrust24THRUST_300001_SM_1000_NS12placeholders2_6E:
	.zero		1
	.type		_ZN34_INTERNAL_9cc698fb_4_k_cu_2b774f134cuda3std3__45__cpo7crbeginE,@object
	.size		_ZN34_INTERNAL_9cc698fb_4_k_cu_2b774f134cuda3std3__45__cpo7crbeginE,(_ZN34_INTERNAL_9cc698fb_4_k_cu_2b774f134cuda3std6ranges3__45__cpo4nextE - _ZN34_INTERNAL_9cc698fb_4_k_cu_2b774f134cuda3std3__45__cpo7crbeginE)
_ZN34_INTERNAL_9cc698fb_4_k_cu_2b774f134cuda3std3__45__cpo7crbeginE:
	.zero		1
	.type		_ZN34_INTERNAL_9cc698fb_4_k_cu_2b774f134cuda3std6ranges3__45__cpo4nextE,@object
	.size		_ZN34_INTERNAL_9cc698fb_4_k_cu_2b774f134cuda3std6ranges3__45__cpo4nextE,(_ZN34_INTERNAL_9cc698fb_4_k_cu_2b774f134cuda3std6ranges3__45__cpo4swapE - _ZN34_INTERNAL_9cc698fb_4_k_cu_2b774f134cuda3std6ranges3__45__cpo4nextE)
_ZN34_INTERNAL_9cc698fb_4_k_cu_2b774f134cuda3std6ranges3__45__cpo4nextE:
	.zero		1
	.type		_ZN34_INTERNAL_9cc698fb_4_k_cu_2b774f134cuda3std6ranges3__45__cpo4swapE,@object
	.size		_ZN34_INTERNAL_9cc698fb_4_k_cu_2b774f134cuda3std6ranges3__45__cpo4swapE,(_ZN34_INTERNAL_9cc698fb_4_k_cu_2b774f136thrust24THRUST_300001_SM_1000_NS8cuda_cub10par_nosyncE - _ZN34_INTERNAL_9cc698fb_4_k_cu_2b774f134cuda3std6ranges3__45__cpo4swapE)
_ZN34_INTERNAL_9cc698fb_4_k_cu_2b774f134cuda3std6ranges3__45__cpo4swapE:
	.zero		1
	.type		_ZN34_INTERNAL_9cc698fb_4_k_cu_2b774f136thrust24THRUST_300001_SM_1000_NS8cuda_cub10par_nosyncE,@object
	.size		_ZN34_INTERNAL_9cc698fb_4_k_cu_2b774f136thrust24THRUST_300001_SM_1000_NS8cuda_cub10par_nosyncE,(_ZN34_INTERNAL_9cc698fb_4_k_cu_2b774f136thrust24THRUST_300001_SM_1000_NS3seqE - _ZN34_INTERNAL_9cc698fb_4_k_cu_2b774f136thrust24THRUST_300001_SM_1000_NS8cuda_cub10par_nosyncE)
_ZN34_INTERNAL_9cc698fb_4_k_cu_2b774f136thrust24THRUST_300001_SM_1000_NS8cuda_cub10par_nosyncE:
	.zero		1
	.type		_ZN34_INTERNAL_9cc698fb_4_k_cu_2b774f136thrust24THRUST_300001_SM_1000_NS3seqE,@object
	.size		_ZN34_INTERNAL_9cc698fb_4_k_cu_2b774f136thrust24THRUST_300001_SM_1000_NS3seqE,(_ZN34_INTERNAL_9cc698fb_4_k_cu_2b774f134cuda3std3__420unreachable_sentinelE - _ZN34_INTERNAL_9cc698fb_4_k_cu_2b774f136thrust24THRUST_300001_SM_1000_NS3seqE)
_ZN34_INTERNAL_9cc698fb_4_k_cu_2b774f136thrust24THRUST_300001_SM_1000_NS3seqE:
	.zero		1
	.type		_ZN34_INTERNAL_9cc698fb_4_k_cu_2b774f134cuda3std3__420unreachable_sentinelE,@object
	.size		_ZN34_INTERNAL_9cc698fb_4_k_cu_2b774f134cuda3std3__420unreachable_sentinelE,(_ZN34_INTERNAL_9cc698fb_4_k_cu_2b774f134cuda3std6ranges3__45__cpo5ssizeE - _ZN34_INTERNAL_9cc698fb_4_k_cu_2b774f134cuda3std3__420unreachable_sentinelE)
_ZN34_INTERNAL_9cc698fb_4_k_cu_2b774f134cuda3std3__420unreachable_sentinelE:
	.zero		1
	.type		_ZN34_INTERNAL_9cc698fb_4_k_cu_2b774f134cuda3std6ranges3__45__cpo5ssizeE,@object
	.size		_ZN34_INTERNAL_9cc698fb_4_k_cu_2b774f134cuda3std6ranges3__45__cpo5ssizeE,(_ZN34_INTERNAL_9cc698fb_4_k_cu_2b774f136thrust24THRUST_300001_SM_1000_NS12placeholders2_3E - _ZN34_INTERNAL_9cc698fb_4_k_cu_2b774f134cuda3std6ranges3__45__cpo5ssizeE)
_ZN34_INTERNAL_9cc698fb_4_k_cu_2b774f134cuda3std6ranges3__45__cpo5ssizeE:
	.zero		1
	.type		_ZN34_INTERNAL_9cc698fb_4_k_cu_2b774f136thrust24THRUST_300001_SM_1000_NS12placeholders2_3E,@object
	.size		_ZN34_INTERNAL_9cc698fb_4_k_cu_2b774f136thrust24THRUST_300001_SM_1000_NS12placeholders2_3E,(_ZN34_INTERNAL_9cc698fb_4_k_cu_2b774f134cuda3std3__45__cpo4cendE - _ZN34_INTERNAL_9cc698fb_4_k_cu_2b774f136thrust24THRUST_300001_SM_1000_NS12placeholders2_3E)
_ZN34_INTERNAL_9cc698fb_4_k_cu_2b774f136thrust24THRUST_300001_SM_1000_NS12placeholders2_3E:
	.zero		1
	.type		_ZN34_INTERNAL_9cc698fb_4_k_cu_2b774f134cuda3std3__45__cpo4cendE,@object
	.size		_ZN34_INTERNAL_9cc698fb_4_k_cu_2b774f134cuda3std3__45__cpo4cendE,(_ZN34_INTERNAL_9cc698fb_4_k_cu_2b774f134cuda3std6ranges3__45__cpo4cendE - _ZN34_INTERNAL_9cc698fb_4_k_cu_2b774f134cuda3std3__45__cpo4cendE)
_ZN34_INTERNAL_9cc698fb_4_k_cu_2b774f134cuda3std3__45__cpo4cendE:
	.zero		1
	.type		_ZN34_INTERNAL_9cc698fb_4_k_cu_2b774f134cuda3std6ranges3__45__cpo4cendE,@object
	.size		_ZN34_INTERNAL_9cc698fb_4_k_cu_2b774f134cuda3std6ranges3__45__cpo4cendE,(_ZN34_INTERNAL_9cc698fb_4_k_cu_2b774f136thrust24THRUST_300001_SM_1000_NS12placeholders2_7E - _ZN34_INTERNAL_9cc698fb_4_k_cu_2b774f134cuda3std6ranges3__45__cpo4cendE)
_ZN34_INTERNAL_9cc698fb_4_k_cu_2b774f134cuda3std6ranges3__45__cpo4cendE:
	.zero		1
	.type		_ZN34_INTERNAL_9cc698fb_4_k_cu_2b774f136thrust24THRUST_300001_SM_1000_NS12placeholders2_7E,@object
	.size		_ZN34_INTERNAL_9cc698fb_4_k_cu_2b774f136thrust24THRUST_300001_SM_1000_NS12placeholders2_7E,(_ZN34_INTERNAL_9cc698fb_4_k_cu_2b774f134cuda3std3__45__cpo5crendE - _ZN34_INTERNAL_9cc698fb_4_k_cu_2b774f136thrust24THRUST_300001_SM_1000_NS12placeholders2_7E)
_ZN34_INTERNAL_9cc698fb_4_k_cu_2b774f136thrust24THRUST_300001_SM_1000_NS12placeholders2_7E:
	.zero		1
	.type		_ZN34_INTERNAL_9cc698fb_4_k_cu_2b774f134cuda3std3__45__cpo5crendE,@object
	.size		_ZN34_INTERNAL_9cc698fb_4_k_cu_2b774f134cuda3std3__45__cpo5crendE,(_ZN34_INTERNAL_9cc698fb_4_k_cu_2b774f134cuda3std6ranges3__45__cpo4prevE - _ZN34_INTERNAL_9cc698fb_4_k_cu_2b774f134cuda3std3__45__cpo5crendE)
_ZN34_INTERNAL_9cc698fb_4_k_cu_2b774f134cuda3std3__45__cpo5crendE:
	.zero		1
	.type		_ZN34_INTERNAL_9cc698fb_4_k_cu_2b774f134cuda3std6ranges3__45__cpo4prevE,@object
	.size		_ZN34_INTERNAL_9cc698fb_4_k_cu_2b774f134cuda3std6ranges3__45__cpo4prevE,(_ZN34_INTERNAL_9cc698fb_4_k_cu_2b774f134cuda3std6ranges3__45__cpo9iter_moveE - _ZN34_INTERNAL_9cc698fb_4_k_cu_2b774f134cuda3std6ranges3__45__cpo4prevE)
_ZN34_INTERNAL_9cc698fb_4_k_cu_2b774f134cuda3std6ranges3__45__cpo4prevE:
	.zero		1
	.type		_ZN34_INTERNAL_9cc698fb_4_k_cu_2b774f134cuda3std6ranges3__45__cpo9iter_moveE,@object
	.size		_ZN34_INTERNAL_9cc698fb_4_k_cu_2b774f134cuda3std6ranges3__45__cpo9iter_moveE,(_ZN34_INTERNAL_9cc698fb_4_k_cu_2b774f136thrust24THRUST_300001_SM_1000_NS6system6detail10sequential3seqE - _ZN34_INTERNAL_9cc698fb_4_k_cu_2b774f134cuda3std6ranges3__45__cpo9iter_moveE)
_ZN34_INTERNAL_9cc698fb_4_k_cu_2b774f134cuda3std6ranges3__45__cpo9iter_moveE:
	.zero		1
	.type		_ZN34_INTERNAL_9cc698fb_4_k_cu_2b774f136thrust24THRUST_300001_SM_1000_NS6system6detail10sequential3seqE,@object
	.size		_ZN34_INTERNAL_9cc698fb_4_k_cu_2b774f136thrust24THRUST_300001_SM_1000_NS6system6detail10sequential3seqE,(_ZN34_INTERNAL_9cc698fb_4_k_cu_2b774f136thrust24THRUST_300001_SM_1000_NS12placeholders2_9E - _ZN34_INTERNAL_9cc698fb_4_k_cu_2b774f136thrust24THRUST_300001_SM_1000_NS6system6detail10sequential3seqE)
_ZN34_INTERNAL_9cc698fb_4_k_cu_2b774f136thrust24THRUST_300001_SM_1000_NS6system6detail10sequential3seqE:
	.zero		1
	.type		_ZN34_INTERNAL_9cc698fb_4_k_cu_2b774f136thrust24THRUST_300001_SM_1000_NS12placeholders2_9E,@object
	.size		_ZN34_INTERNAL_9cc698fb_4_k_cu_2b774f136thrust24THRUST_300001_SM_1000_NS12placeholders2_9E,(_ZN34_INTERNAL_9cc698fb_4_k_cu_2b774f134cuda3std3__419piecewise_constructE - _ZN34_INTERNAL_9cc698fb_4_k_cu_2b774f136thrust24THRUST_300001_SM_1000_NS12placeholders2_9E)
_ZN34_INTERNAL_9cc698fb_4_k_cu_2b774f136thrust24THRUST_300001_SM_1000_NS12placeholders2_9E:
	.zero		1
	.type		_ZN34_INTERNAL_9cc698fb_4_k_cu_2b774f134cuda3std3__419piecewise_constructE,@object
	.size		_ZN34_INTERNAL_9cc698fb_4_k_cu_2b774f134cuda3std3__419piecewise_constructE,(_ZN34_INTERNAL_9cc698fb_4_k_cu_2b774f134cuda3std6ranges3__45__cpo5cdataE - _ZN34_INTERNAL_9cc698fb_4_k_cu_2b774f134cuda3std3__419piecewise_constructE)
_ZN34_INTERNAL_9cc698fb_4_k_cu_2b774f134cuda3std3__419piecewise_constructE:
	.zero		1
	.type		_ZN34_INTERNAL_9cc698fb_4_k_cu_2b774f134cuda3std6ranges3__45__cpo5cdataE,@object
	.size		_ZN34_INTERNAL_9cc698fb_4_k_cu_2b774f134cuda3std6ranges3__45__cpo5cdataE,(_ZN34_INTERNAL_9cc698fb_4_k_cu_2b774f136thrust24THRUST_300001_SM_1000_NS12placeholders2_1E - _ZN34_INTERNAL_9cc698fb_4_k_cu_2b774f134cuda3std6ranges3__45__cpo5cdataE)
_ZN34_INTERNAL_9cc698fb_4_k_cu_2b774f134cuda3std6ranges3__45__cpo5cdataE:
	.zero		1
	.type		_ZN34_INTERNAL_9cc698fb_4_k_cu_2b774f136thrust24THRUST_300001_SM_1000_NS12placeholders2_1E,@object
	.size		_ZN34_INTERNAL_9cc698fb_4_k_cu_2b774f136thrust24THRUST_300001_SM_1000_NS12placeholders2_1E,(_ZN34_INTERNAL_9cc698fb_4_k_cu_2b774f134cuda3std3__45__cpo3endE - _ZN34_INTERNAL_9cc698fb_4_k_cu_2b774f136thrust24THRUST_300001_SM_1000_NS12placeholders2_1E)
_ZN34_INTERNAL_9cc698fb_4_k_cu_2b774f136thrust24THRUST_300001_SM_1000_NS12placeholders2_1E:
	.zero		1
	.type		_ZN34_INTERNAL_9cc698fb_4_k_cu_2b774f134cuda3std3__45__cpo3endE,@object
	.size		_ZN34_INTERNAL_9cc698fb_4_k_cu_2b774f134cuda3std3__45__cpo3endE,(_ZN34_INTERNAL_9cc698fb_4_k_cu_2b774f134cuda3std6ranges3__45__cpo3endE - _ZN34_INTERNAL_9cc698fb_4_k_cu_2b774f134cuda3std3__45__cpo3endE)
_ZN34_INTERNAL_9cc698fb_4_k_cu_2b774f134cuda3std3__45__cpo3endE:
	.zero		1
	.type		_ZN34_INTERNAL_9cc698fb_4_k_cu_2b774f134cuda3std6ranges3__45__cpo3endE,@object
	.size		_ZN34_INTERNAL_9cc698fb_4_k_cu_2b774f134cuda3std6ranges3__45__cpo3endE,(_ZN34_INTERNAL_9cc698fb_4_k_cu_2b774f136thrust24THRUST_300001_SM_1000_NS12placeholders2_5E - _ZN34_INTERNAL_9cc698fb_4_k_cu_2b774f134cuda3std6ranges3__45__cpo3endE)
_ZN34_INTERNAL_9cc698fb_4_k_cu_2b774f134cuda3std6ranges3__45__cpo3endE:
	.zero		1
	.type		_ZN34_INTERNAL_9cc698fb_4_k_cu_2b774f136thrust24THRUST_300001_SM_1000_NS12placeholders2_5E,@object
	.size		_ZN34_INTERNAL_9cc698fb_4_k_cu_2b774f136thrust24THRUST_300001_SM_1000_NS12placeholders2_5E,(_ZN34_INTERNAL_9cc698fb_4_k_cu_2b774f134cuda3std3__45__cpo4rendE - _ZN34_INTERNAL_9cc698fb_4_k_cu_2b774f136thrust24THRUST_300001_SM_1000_NS12placeholders2_5E)
_ZN34_INTERNAL_9cc698fb_4_k_cu_2b774f136thrust24THRUST_300001_SM_1000_NS12placeholders2_5E:
	.zero		1
	.type		_ZN34_INTERNAL_9cc698fb_4_k_cu_2b774f134cuda3std3__45__cpo4rendE,@object
	.size		_ZN34_INTERNAL_9cc698fb_4_k_cu_2b774f134cuda3std3__45__cpo4rendE,(_ZN34_INTERNAL_9cc698fb_4_k_cu_2b774f134cuda3std6ranges3__45__cpo9iter_swapE - _ZN34_INTERNAL_9cc698fb_4_k_cu_2b774f134cuda3std3__45__cpo4rendE)
_ZN34_INTERNAL_9cc698fb_4_k_cu_2b774f134cuda3std3__45__cpo4rendE:
	.zero		1
	.type		_ZN34_INTERNAL_9cc698fb_4_k_cu_2b774f134cuda3std6ranges3__45__cpo9iter_swapE,@object
	.size		_ZN34_INTERNAL_9cc698fb_4_k_cu_2b774f134cuda3std6ranges3__45__cpo9iter_swapE,(_ZN34_INTERNAL_9cc698fb_4_k_cu_2b774f134cuda3std3__48unexpectE - _ZN34_INTERNAL_9cc698fb_4_k_cu_2b774f134cuda3std6ranges3__45__cpo9iter_swapE)
_ZN34_INTERNAL_9cc698fb_4_k_cu_2b774f134cuda3std6ranges3__45__cpo9iter_swapE:
	.zero		1
	.type		_ZN34_INTERNAL_9cc698fb_4_k_cu_2b774f134cuda3std3__48unexpectE,@object
	.size		_ZN34_INTERNAL_9cc698fb_4_k_cu_2b774f134cuda3std3__48unexpectE,(_ZN34_INTERNAL_9cc698fb_4_k_cu_2b774f136thrust24THRUST_300001_SM_1000_NS8cuda_cub3parE - _ZN34_INTERNAL_9cc698fb_4_k_cu_2b774f134cuda3std3__48unexpectE)
_ZN34_INTERNAL_9cc698fb_4_k_cu_2b774f134cuda3std3__48unexpectE:
	.zero		1
	.type		_ZN34_INTERNAL_9cc698fb_4_k_cu_2b774f136thrust24THRUST_300001_SM_1000_NS8cuda_cub3parE,@object
	.size		_ZN34_INTERNAL_9cc698fb_4_k_cu_2b774f136thrust24THRUST_300001_SM_1000_NS8cuda_cub3parE,(.L_29 - _ZN34_INTERNAL_9cc698fb_4_k_cu_2b774f136thrust24THRUST_300001_SM_1000_NS8cuda_cub3parE)
_ZN34_INTERNAL_9cc698fb_4_k_cu_2b774f136thrust24THRUST_300001_SM_1000_NS8cuda_cub3parE:
	.zero		1
.L_29:


//--------------------- .nv.shared._ZN3cub18CUB_300001_SM_10006detail10radix_sort33DeviceRadixSortExclusiveSumKernelINS1_5radix10policy_hubIjjyE10Policy1000EyEEvPT0_ --------------------------
	.section	.nv.shared._ZN3cub18CUB_300001_SM_10006detail10radix_sort33DeviceRadixSortExclusiveSumKernelINS1_5radix10policy_hubIjjyE10Policy1000EyEEvPT0_,"aw",@nobits
	.sectionflags	@""
	.align	16
.nv.shared._ZN3cub18CUB_300001_SM_10006detail10radix_sort33DeviceRadixSortExclusiveSumKernelINS1_5radix10policy_hubIjjyE10Policy1000EyEEvPT0_:
	.zero		3360


//--------------------- .nv.shared._ZN3cub18CUB_300001_SM_10006detail10radix_sort30DeviceRadixSortHistogramKernelINS1_5radix10policy_hubIjjyE10Policy1000ELNS0_9SortOrderE0EjyNS1_21identity_decomposer_tEEEvPT2_PKT1_SA_iiT3_ --------------------------
	.section	.nv.shared._ZN3cub18CUB_300001_SM_10006detail10radix_sort30DeviceRadixSortHistogramKernelINS1_5radix10policy_hubIjjyE10Policy1000ELNS0_9SortOrderE0EjyNS1_21identity_decomposer_tEEEvPT2_PKT1_SA_iiT3_,"aw",@nobits
	.sectionflags	@""
	.align	4
.nv.shared._ZN3cub18CUB_300001_SM_10006detail10radix_sort30DeviceRadixSortHistogramKernelINS1_5radix10policy_hubIjjyE10Policy1000ELNS0_9SortOrderE0EjyNS1_21identity_decomposer_tEEEvPT2_PKT1_SA_iiT3_:
	.zero		5120


//--------------------- .nv.shared._ZN3cub18CUB_300001_SM_10006detail10radix_sort31DeviceRadixSortSingleTileKernelINS1_5radix10policy_hubIjjyE10Policy1000ELNS0_9SortOrderE0EjjyNS1_21identity_decomposer_tEEEvPKT1_PSA_PKT2_PSE_T3_iiT4_ --------------------------
	.section	.nv.shared._ZN3cub18CUB_300001_SM_10006detail10radix_sort31DeviceRadixSortSingleTileKernelINS1_5radix10policy_hubIjjyE10Policy1000ELNS0_9SortOrderE0EjjyNS1_21identity_decomposer_tEEEvPKT1_PSA_PKT2_PSE_T3_iiT4_,"aw",@nobits
	.sectionflags	@""
	.align	16
.nv.shared._ZN3cub18CUB_300001_SM_10006detail10radix_sort31DeviceRadixSortSingleTileKernelINS1_5radix10policy_hubIjjyE10Policy1000ELNS0_9SortOrderE0EjjyNS1_21identity_decomposer_tEEEvPKT1_PSA_PKT2_PSE_T3_iiT4_:
	.zero		34880


//--------------------- .nv.shared._ZN3cub18CUB_300001_SM_10006detail10radix_sort29DeviceRadixSortOnesweepKernelINS1_5radix10policy_hubIj6float2yE10Policy1000ELNS0_9SortOrderE0EjS6_yiiNS1_21identity_decomposer_tEEEvPT5_SC_PT3_PKSD_PT1_PKSH_PT2_PKSL_T4_iiT6_ --------------------------
	.section	.nv.shared._ZN3cub18CUB_300001_SM_10006detail10radix_sort29DeviceRadixSortOnesweepKernelINS1_5radix10policy_hubIj6float2yE10Policy1000ELNS0_9SortOrderE0EjS6_yiiNS1_21identity_decomposer_tEEEvPT5_SC_PT3_PKSD_PT1_PKSH_PT2_PKSL_T4_iiT6_,"aw",@nobits
	.sectionflags	@""
	.align	16
.nv.shared._ZN3cub18CUB_300001_SM_10006detail10radix_sort29DeviceRadixSortOnesweepKernelINS1_5radix10policy_hubIj6float2yE10Policy1000ELNS0_9SortOrderE0EjS6_yiiNS1_21identity_decomposer_tEEEvPT5_SC_PT3_PKSD_PT1_PKSH_PT2_PKSL_T4_iiT6_:
	.zero		46080


//--------------------- .nv.shared._ZN3cub18CUB_300001_SM_10006detail10radix_sort33DeviceRadixSortExclusiveSumKernelINS1_5radix10policy_hubIj6float2yE10Policy1000EyEEvPT0_ --------------------------
	.section	.nv.shared._ZN3cub18CUB_300001_SM_10006detail10radix_sort33DeviceRadixSortExclusiveSumKernelINS1_5radix10policy_hubIj6float2yE10Policy1000EyEEvPT0_,"aw",@nobits
	.sectionflags	@""
	.align	16
.nv.shared._ZN3cub18CUB_300001_SM_10006detail10radix_sort33DeviceRadixSortExclusiveSumKernelINS1_5radix10policy_hubIj6float2yE10Policy1000EyEEvPT0_:
	.zero		3360


//--------------------- .nv.shared._ZN3cub18CUB_300001_SM_10006detail10radix_sort30DeviceRadixSortHistogramKernelINS1_5radix10policy_hubIj6float2yE10Policy1000ELNS0_9SortOrderE0EjyNS1_21identity_decomposer_tEEEvPT2_PKT1_SB_iiT3_ --------------------------
	.section	.nv.shared._ZN3cub18CUB_300001_SM_10006detail10radix_sort30DeviceRadixSortHistogramKernelINS1_5radix10policy_hubIj6float2yE10Policy1000ELNS0_9SortOrderE0EjyNS1_21identity_decomposer_tEEEvPT2_PKT1_SB_iiT3_,"aw",@nobits
	.sectionflags	@""
	.align	4
.nv.shared._ZN3cub18CUB_300001_SM_10006detail10radix_sort30DeviceRadixSortHistogramKernelINS1_5radix10policy_hubIj6float2yE10Policy1000ELNS0_9SortOrderE0EjyNS1_21identity_decomposer_tEEEvPT2_PKT1_SB_iiT3_:
	.zero		5120


//--------------------- .nv.shared._ZN3cub18CUB_300001_SM_10006detail10radix_sort31DeviceRadixSortSingleTileKernelINS1_5radix10policy_hubIj6float2yE10Policy1000ELNS0_9SortOrderE0EjS6_yNS1_21identity_decomposer_tEEEvPKT1_PSB_PKT2_PSF_T3_iiT4_ --------------------------
	.section	.nv.shared._ZN3cub18CUB_300001_SM_10006detail10radix_sort31DeviceRadixSortSingleTileKernelINS1_5radix10policy_hubIj6float2yE10Policy1000ELNS0_9SortOrderE0EjS6_yNS1_21identity_decomposer_tEEEvPKT1_PSB_PKT2_PSF_T3_iiT4_,"aw",@nobits
	.sectionflags	@""
	.align	16
.nv.shared._ZN3cub18CUB_300001_SM_10006detail10radix_sort31DeviceRadixSortSingleTileKernelINS1_5radix10policy_hubIj6float2yE10Policy1000ELNS0_9SortOrderE0EjS6_yNS1_21identity_decomposer_tEEEvPKT1_PSB_PKT2_PSF_T3_iiT4_:
	.zero		34880


//--------------------- .nv.constant0._ZN3cub18CUB_300001_SM_10006detail10radix_sort29DeviceRadixSortOnesweepKernelINS1_5radix10policy_hubIjjyE10Policy1000ELNS0_9SortOrderE0EjjyiiNS1_21identity_decomposer_tEEEvPT5_SB_PT3_PKSC_PT1_PKSG_PT2_PKSK_T4_iiT6_ --------------------------
	.section	.nv.constant0._ZN3cub18CUB_300001_SM_10006detail10radix_sort29DeviceRadixSortOnesweepKernelINS1_5radix10policy_hubIjjyE10Policy1000ELNS0_9SortOrderE0EjjyiiNS1_21identity_decomposer_tEEEvPT5_SB_PT3_PKSC_PT1_PKSG_PT2_PKSK_T4_iiT6_,"a",@progbits
	.sectionflags	@""
	.align	4
.nv.constant0._ZN3cub18CUB_300001_SM_10006detail10radix_sort29DeviceRadixSortOnesweepKernelINS1_5radix10policy_hubIjjyE10Policy1000ELNS0_9SortOrderE0EjjyiiNS1_21identity_decomposer_tEEEvPT5_SB_PT3_PKSC_PT1_PKSG_PT2_PKSK_T4_iiT6_:
	.zero		973


//--------------------- .nv.constant0._ZN3cub18CUB_300001_SM_10006detail10radix_sort33DeviceRadixSortExclusiveSumKernelINS1_5radix10policy_hubIjjyE10Policy1000EyEEvPT0_ --------------------------
	.section	.nv.constant0._ZN3cub18CUB_300001_SM_10006detail10radix_sort33DeviceRadixSortExclusiveSumKernelINS1_5radix10policy_hubIjjyE10Policy1000EyEEvPT0_,"a",@progbits
	.sectionflags	@""
	.align	4
.nv.constant0._ZN3cub18CUB_300001_SM_10006detail10radix_sort33DeviceRadixSortExclusiveSumKernelINS1_5radix10policy_hubIjjyE10Policy1000EyEEvPT0_:
	.zero		904


//--------------------- .nv.constant0._ZN3cub18CUB_300001_SM_10006detail10radix_sort30DeviceRadixSortHistogramKernelINS1_5radix10policy_hubIjjyE10Policy1000ELNS0_9SortOrderE0EjyNS1_21identity_decomposer_tEEEvPT2_PKT1_SA_iiT3_ --------------------------
	.section	.nv.constant0._ZN3cub18CUB_300001_SM_10006detail10radix_sort30DeviceRadixSortHistogramKernelINS1_5radix10policy_hubIjjyE10Policy1000ELNS0_9SortOrderE0EjyNS1_21identity_decomposer_tEEEvPT2_PKT1_SA_iiT3_,"a",@progbits
	.sectionflags	@""
	.align	4
.nv.constant0._ZN3cub18CUB_300001_SM_10006detail10radix_sort30DeviceRadixSortHistogramKernelINS1_5radix10policy_hubIjjyE10Policy1000ELNS0_9SortOrderE0EjyNS1_21identity_decomposer_tEEEvPT2_PKT1_SA_iiT3_:
	.zero		929


//--------------------- .nv.constant0._ZN3cub18CUB_300001_SM_10006detail10radix_sort31DeviceRadixSortSingleTileKernelINS1_5radix10policy_hubIjjyE10Policy1000ELNS0_9SortOrderE0EjjyNS1_21identity_decomposer_tEEEvPKT1_PSA_PKT2_PSE_T3_iiT4_ --------------------------
	.section	.nv.constant0._ZN3cub18CUB_300001_SM_10006detail10radix_sort31DeviceRadixSortSingleTileKernelINS1_5radix10policy_hubIjjyE10Policy1000ELNS0_9SortOrderE0EjjyNS1_21identity_decomposer_tEEEvPKT1_PSA_PKT2_PSE_T3_iiT4_,"a",@progbits
	.sectionflags	@""
	.align	4
.nv.constant0._ZN3cub18CUB_300001_SM_10006detail10radix_sort31DeviceRadixSortSingleTileKernelINS1_5radix10policy_hubIjjyE10Policy1000ELNS0_9SortOrderE0EjjyNS1_21identity_decomposer_tEEEvPKT1_PSA_PKT2_PSE_T3_iiT4_:
	.zero		945


//--------------------- .nv.constant0._ZN3cub18CUB_300001_SM_10006detail10radix_sort29DeviceRadixSortOnesweepKernelINS1_5radix10policy_hubIj6float2yE10Policy1000ELNS0_9SortOrderE0EjS6_yiiNS1_21identity_decomposer_tEEEvPT5_SC_PT3_PKSD_PT1_PKSH_PT2_PKSL_T4_iiT6_ --------------------------
	.section	.nv.constant0._ZN3cub18CUB_300001_SM_10006detail10radix_sort29DeviceRadixSortOnesweepKernelINS1_5radix10policy_hubIj6float2yE10Policy1000ELNS0_9SortOrderE0EjS6_yiiNS1_21identity_decomposer_tEEEvPT5_SC_PT3_PKSD_PT1_PKSH_PT2_PKSL_T4_iiT6_,"a",@progbits
	.sectionflags	@""
	.align	4
.nv.constant0._ZN3cub18CUB_300001_SM_10006detail10radix_sort29DeviceRadixSortOnesweepKernelINS1_5radix10policy_hubIj6float2yE10Policy1000ELNS0_9SortOrderE0EjS6_yiiNS1_21identity_decomposer_tEEEvPT5_SC_PT3_PKSD_PT1_PKSH_PT2_PKSL_T4_iiT6_:
	.zero		973


//--------------------- .nv.constant0._ZN3cub18CUB_300001_SM_10006detail10radix_sort33DeviceRadixSortExclusiveSumKernelINS1_5radix10policy_hubIj6float2yE10Policy1000EyEEvPT0_ --------------------------
	.section	.nv.constant0._ZN3cub18CUB_300001_SM_10006detail10radix_sort33DeviceRadixSortExclusiveSumKernelINS1_5radix10policy_hubIj6float2yE10Policy1000EyEEvPT0_,"a",@progbits
	.sectionflags	@""
	.align	4
.nv.constant0._ZN3cub18CUB_300001_SM_10006detail10radix_sort33DeviceRadixSortExclusiveSumKernelINS1_5radix10policy_hubIj6float2yE10Policy1000EyEEvPT0_:
	.zero		904


//--------------------- .nv.constant0._ZN3cub18CUB_300001_SM_10006detail10radix_sort30DeviceRadixSortHistogramKernelINS1_5radix10policy_hubIj6float2yE10Policy1000ELNS0_9SortOrderE0EjyNS1_21identity_decomposer_tEEEvPT2_PKT1_SB_iiT3_ --------------------------
	.section	.nv.constant0._ZN3cub18CUB_300001_SM_10006detail10radix_sort30DeviceRadixSortHistogramKernelINS1_5radix10policy_hubIj6float2yE10Policy1000ELNS0_9SortOrderE0EjyNS1_21identity_decomposer_tEEEvPT2_PKT1_SB_iiT3_,"a",@progbits
	.sectionflags	@""
	.align	4
.nv.constant0._ZN3cub18CUB_300001_SM_10006detail10radix_sort30DeviceRadixSortHistogramKernelINS1_5radix10policy_hubIj6float2yE10Policy1000ELNS0_9SortOrderE0EjyNS1_21identity_decomposer_tEEEvPT2_PKT1_SB_iiT3_:
	.zero		929


//--------------------- .nv.constant0._ZN3cub18CUB_300001_SM_10006detail10radix_sort31DeviceRadixSortSingleTileKernelINS1_5radix10policy_hubIj6float2yE10Policy1000ELNS0_9SortOrderE0EjS6_yNS1_21identity_decomposer_tEEEvPKT1_PSB_PKT2_PSF_T3_iiT4_ --------------------------
	.section	.nv.constant0._ZN3cub18CUB_300001_SM_10006detail10radix_sort31DeviceRadixSortSingleTileKernelINS1_5radix10policy_hubIj6float2yE10Policy1000ELNS0_9SortOrderE0EjS6_yNS1_21identity_decomposer_tEEEvPKT1_PSB_PKT2_PSF_T3_iiT4_,"a",@progbits
	.sectionflags	@""
	.align	4
.nv.constant0._ZN3cub18CUB_300001_SM_10006detail10radix_sort31DeviceRadixSortSingleTileKernelINS1_5radix10policy_hubIj6float2yE10Policy1000ELNS0_9SortOrderE0EjS6_yNS1_21identity_decomposer_tEEEvPKT1_PSB_PKT2_PSF_T3_iiT4_:
	.zero		945


//--------------------- .nv.constant0._ZN3cub18CUB_300001_SM_10006detail9transform16transform_kernelINS2_10policy_hubILb1EN4cuda3std3__45tupleIJN6thrust24THRUST_300001_SM_1000_NS6detail15normal_iteratorINSA_10device_ptrI6float2EEEEEEEE10policy1000El21point_to_bucket_indexNSC_INSD_IjEEEEJPSE_EEEvT0_iT1_T2_DpNS2_10kernel_argIT3_EE --------------------------
	.section	.nv.constant0._ZN3cub18CUB_300001_SM_10006detail9transform16transform_kernelINS2_10policy_hubILb1EN4cuda3std3__45tupleIJN6thrust24THRUST_300001_SM_1000_NS6detail15normal_iteratorINSA_10device_ptrI6float2EEEEEEEE10policy1000El21point_to_bucket_indexNSC_INSD_IjEEEEJPSE_EEEvT0_iT1_T2_DpNS2_10kernel_argIT3_EE,"a",@progbits
	.sectionflags	@""
	.align	4
.nv.constant0._ZN3cub18CUB_300001_SM_10006detail9transform16transform_kernelINS2_10policy_hubILb1EN4cuda3std3__45tupleIJN6thrust24THRUST_300001_SM_1000_NS6detail15normal_iteratorINSA_10device_ptrI6float2EEEEEEEE10policy1000El21point_to_bucket_indexNSC_INSD_IjEEEEJPSE_EEEvT0_iT1_T2_DpNS2_10kernel_argIT3_EE:
	.zero		944


//--------------------- .nv.constant0._ZN3cub18CUB_300001_SM_10006detail9transform16transform_kernelINS2_10policy_hubILb1EN4cuda3std3__45tupleIJN6thrust24THRUST_300001_SM_1000_NS6detail15normal_iteratorINSA_10device_ptrI6float2EEEEEEEE10policy1000Ei21point_to_bucket_indexNSC_INSD_IjEEEEJPSE_EEEvT0_iT1_T2_DpNS2_10kernel_argIT3_EE --------------------------
	.section	.nv.constant0._ZN3cub18CUB_300001_SM_10006detail9transform16transform_kernelINS2_10policy_hubILb1EN4cuda3std3__45tupleIJN6thrust24THRUST_300001_SM_1000_NS6detail15normal_iteratorINSA_10device_ptrI6float2EEEEEEEE10policy1000Ei21point_to_bucket_indexNSC_INSD_IjEEEEJPSE_EEEvT0_iT1_T2_DpNS2_10kernel_argIT3_EE,"a",@progbits
	.sectionflags	@""
	.align	4
.nv.constant0._ZN3cub18CUB_300001_SM_10006detail9transform16transform_kernelINS2_10policy_hubILb1EN4cuda3std3__45tupleIJN6thrust24THRUST_300001_SM_1000_NS6detail15normal_iteratorINSA_10device_ptrI6float2EEEEEEEE10policy1000Ei21point_to_bucket_indexNSC_INSD_IjEEEEJPSE_EEEvT0_iT1_T2_DpNS2_10kernel_argIT3_EE:
	.zero		936


//--------------------- .nv.constant0._ZN3cub18CUB_300001_SM_10006detail8for_each13static_kernelINS2_12policy_hub_t12policy_500_tElNS2_12op_wrapper_tIlN6thrust24THRUST_300001_SM_1000_NS6system6detail7generic6detail21binary_search_functorINS8_6detail15normal_iteratorINS8_10device_ptrIjEEEENSC_18binary_search_lessENSC_3ubfEEENS8_12zip_iteratorIN4cuda3std3__45tupleIJNS8_17counting_iteratorIjNS8_11use_defaultESS_SS_EESI_EEEEEEEEEvT0_T1_ --------------------------
	.section	.nv.constant0._ZN3cub18CUB_300001_SM_10006detail8for_each13static_kernelINS2_12policy_hub_t12policy_500_tElNS2_12op_wrapper_tIlN6thrust24THRUST_300001_SM_1000_NS6system6detail7generic6detail21binary_search_functorINS8_6detail15normal_iteratorINS8_10device_ptrIjEEEENSC_18binary_search_lessENSC_3ubfEEENS8_12zip_iteratorIN4cuda3std3__45tupleIJNS8_17counting_iteratorIjNS8_11use_defaultESS_SS_EESI_EEEEEEEEEvT0_T1_,"a",@progbits
	.sectionflags	@""
	.align	4
.nv.constant0._ZN3cub18CUB_300001_SM_10006detail8for_each13static_kernelINS2_12policy_hub_t12policy_500_tElNS2_12op_wrapper_tIlN6thrust24THRUST_300001_SM_1000_NS6system6detail7generic6detail21binary_search_functorINS8_6detail15normal_iteratorINS8_10device_ptrIjEEEENSC_18binary_search_lessENSC_3ubfEEENS8_12zip_iteratorIN4cuda3std3__45tupleIJNS8_17counting_iteratorIjNS8_11use_defaultESS_SS_EESI_EEEEEEEEEvT0_T1_:
	.zero		944


//--------------------- .nv.constant0._ZN3cub18CUB_300001_SM_10006detail8for_each13static_kernelINS2_12policy_hub_t12policy_500_tElNS2_12op_wrapper_tIlN6thrust24THRUST_300001_SM_1000_NS6system6detail7generic6detail21binary_search_functorINS8_6detail15normal_iteratorINS8_10device_ptrIjEEEENSC_18binary_search_lessENSC_3lbfEEENS8_12zip_iteratorIN4cuda3std3__45tupleIJNS8_17counting_iteratorIjNS8_11use_defaultESS_SS_EESI_EEEEEEEEEvT0_T1_ --------------------------
	.section	.nv.constant0._ZN3cub18CUB_300001_SM_10006detail8for_each13static_kernelINS2_12policy_hub_t12policy_500_tElNS2_12op_wrapper_tIlN6thrust24THRUST_300001_SM_1000_NS6system6detail7generic6detail21binary_search_functorINS8_6detail15normal_iteratorINS8_10device_ptrIjEEEENSC_18binary_search_lessENSC_3lbfEEENS8_12zip_iteratorIN4cuda3std3__45tupleIJNS8_17counting_iteratorIjNS8_11use_defaultESS_SS_EESI_EEEEEEEEEvT0_T1_,"a",@progbits
	.sectionflags	@""
	.align	4
.nv.constant0._ZN3cub18CUB_300001_SM_10006detail8for_each13static_kernelINS2_12policy_hub_t12policy_500_tElNS2_12op_wrapper_tIlN6thrust24THRUST_300001_SM_1000_NS6system6detail7generic6detail21binary_search_functorINS8_6detail15normal_iteratorINS8_10device_ptrIjEEEENSC_18binary_search_lessENSC_3lbfEEENS8_12zip_iteratorIN4cuda3std3__45tupleIJNS8_17counting_iteratorIjNS8_11use_defaultESS_SS_EESI_EEEEEEEEEvT0_T1_:
	.zero		944


//--------------------- .nv.constant0._ZN3cub18CUB_300001_SM_10006detail8for_each13static_kernelINS2_12policy_hub_t12policy_500_tEmN6thrust24THRUST_300001_SM_1000_NS8cuda_cub20__uninitialized_fill7functorINS7_10device_ptrIjEEjEEEEvT0_T1_ --------------------------
	.section	.nv.constant0._ZN3cub18CUB_300001_SM_10006detail8for_each13static_kernelINS2_12policy_hub_t12policy_500_tEmN6thrust24THRUST_300001_SM_1000_NS8cuda_cub20__uninitialized_fill7functorINS7_10device_ptrIjEEjEEEEvT0_T1_,"a",@progbits
	.sectionflags	@""
	.align	4
.nv.constant0._ZN3cub18CUB_300001_SM_10006detail8for_each13static_kernelINS2_12policy_hub_t12policy_500_tEmN6thrust24THRUST_300001_SM_1000_NS8cuda_cub20__uninitialized_fill7functorINS7_10device_ptrIjEEjEEEEvT0_T1_:
	.zero		920


//--------------------- .nv.constant0._ZN3cub18CUB_300001_SM_10006detail11EmptyKernelIvEEvv --------------------------
	.section	.nv.constant0._ZN3cub18CUB_300001_SM_10006detail11EmptyKernelIvEEvv,"a",@progbits
	.sectionflags	@""
	.align	4
.nv.constant0._ZN3cub18CUB_300001_SM_10006detail11EmptyKernelIvEEvv:
	.zero		896


//--------------------- SYMBOLS --------------------------

	.type		.nv.reservedSmem.offset0,@object
	.size		.nv.reservedSmem.offset0,0x4
	.type		.nv.reservedSmem.cap,@object
	.size		.nv.reservedSmem.cap,0x4
